	.target	sm_90a

	.elftype	@"ET_EXEC"


//--------------------- .note.nv.tkinfo           --------------------------
	.section	.note.nv.tkinfo,"",@"SHT_NOTE"
	.sectionflags	@"SHF_NOTE_NV_TKINFO"
	.tkinfo
        /*0018*/ 	.word	0x00000002
        /*0030*/ 	.string	""
        /*0030*/ 	.string	"ptxas"
        /*0030*/ 	.string	"Cuda compilation tools, release 13.0, V13.0.88"
        /*0030*/ 	.string	"Build cuda_13.0.r13.0/compiler.36424714_0"
        /*0030*/ 	.string	"-arch sm_90a -m 64 "



//--------------------- .note.nv.cuinfo           --------------------------
	.section	.note.nv.cuinfo,"",@"SHT_NOTE"
	.sectionflags	@"SHF_NOTE_NV_CUINFO"
        /*0018*/ 	.short	0x0002
        /*001a*/ 	.short	0x005a
        /*001c*/ 	.short	0x0082
	.zero		2


//--------------------- .nv.info                  --------------------------
	.section	.nv.info,"",@"SHT_CUDA_INFO"
	.align	4


	//----- nvinfo : EIATTR_REGCOUNT
	.align		4
        /*0000*/ 	.byte	0x04, 0x2f
        /*0002*/ 	.short	(.L_15 - .L_14)
	.align		4
.L_14:
        /*0004*/ 	.word	index@(_ZN7cutlass13device_kernelINS_4gemm6kernel13GemmUniversalINS1_17GroupProblemShapeIN4cute5tupleIJiiiEEEEENS1_10collective13CollectiveMmaINS1_39MainloopSm90ArrayTmaGmmaWarpSpecializedILi4ENS6_IJNS5_1CILi1EEESD_SD_EEENS1_43KernelPtrArrayTmaWarpSpecializedCooperativeEEENS6_IJNSC_ILi256EEENSC_ILi128EEENSC_ILi64EEEEEENS_10bfloat16_tEPNS6_IJlSD_NSC_ILi0EEEEEESL_SO_NS5_8TiledMMAINS5_8MMA_AtomIJNS5_4SM904GMMA28MMA_64x128x16_F32BF16BF16_SSILNSS_5MajorE0ELSU_0ELNSS_7ScaleInE1ELSV_1EEEEEENS5_6LayoutINS6_IJNSC_ILi2EEESD_SD_EEENS6_IJSD_SM_SM_EEEEENS6_IJNS5_10UnderscoreES13_S13_EEEEENS5_13SM90_TMA_LOADENS5_14ComposedLayoutINS5_7SwizzleILi3ELi4ELi3EEENS5_18smem_ptr_flag_bitsILi16EEENSY_INS6_IJNSC_ILi8EEESJ_EEENS6_IJSJ_SD_EEEEEEEvNS5_8identityES16_S1G_vS1H_EENS_8epilogue10collective18CollectiveEpilogueINS1J_30Sm90PtrArrayTmaWarpSpecializedILi4ELi2ELi16ELb1ELb0ELi2EEEJSK_NS6_IJSI_NSC_ILi32EEEEEENS_6half_tEPNS6_IJSD_lSM_EEES1Q_S1S_NS1J_6fusion15FusionCallbacksIS1N_NS1T_17LinearCombinationIS1Q_fS1Q_fLNS_15FloatRoundStyleE2EEESK_S1P_JEEES16_NS17_IS19_S1B_NSY_INS6_IJSJ_S1C_EEENS6_IJSD_SJ_EEEEEEENS5_17SM75_U16x8_LDSM_TENS5_14SM90_TMA_STOREES22_NS5_17SM90_U16x8_STSM_TENS5_9Copy_AtomIJNS5_17SM90_U32x4_STSM_NES1Q_EEEvEEEvvEEEEvNT_6ParamsE)
        /*0008*/ 	.word	0x000000a8


	//----- nvinfo : EIATTR_FRAME_SIZE
	.align		4
.L_15:
        /*000c*/ 	.byte	0x04, 0x11
        /*000e*/ 	.short	(.L_17 - .L_16)
	.align		4
.L_16:
        /*0010*/ 	.word	index@($__internal_0_$__cuda_sm20_div_u64)
        /*0014*/ 	.word	0x00000000


	//----- nvinfo : EIATTR_FRAME_SIZE
	.align		4
.L_17:
        /*0018*/ 	.byte	0x04, 0x11
        /*001a*/ 	.short	(.L_19 - .L_18)
	.align		4
.L_18:
        /*001c*/ 	.word	index@(_ZN7cutlass13device_kernelINS_4gemm6kernel13GemmUniversalINS1_17GroupProblemShapeIN4cute5tupleIJiiiEEEEENS1_10collective13CollectiveMmaINS1_39MainloopSm90ArrayTmaGmmaWarpSpecializedILi4ENS6_IJNS5_1CILi1EEESD_SD_EEENS1_43KernelPtrArrayTmaWarpSpecializedCooperativeEEENS6_IJNSC_ILi256EEENSC_ILi128EEENSC_ILi64EEEEEENS_10bfloat16_tEPNS6_IJlSD_NSC_ILi0EEEEEESL_SO_NS5_8TiledMMAINS5_8MMA_AtomIJNS5_4SM904GMMA28MMA_64x128x16_F32BF16BF16_SSILNSS_5MajorE0ELSU_0ELNSS_7ScaleInE1ELSV_1EEEEEENS5_6LayoutINS6_IJNSC_ILi2EEESD_SD_EEENS6_IJSD_SM_SM_EEEEENS6_IJNS5_10UnderscoreES13_S13_EEEEENS5_13SM90_TMA_LOADENS5_14ComposedLayoutINS5_7SwizzleILi3ELi4ELi3EEENS5_18smem_ptr_flag_bitsILi16EEENSY_INS6_IJNSC_ILi8EEESJ_EEENS6_IJSJ_SD_EEEEEEEvNS5_8identityES16_S1G_vS1H_EENS_8epilogue10collective18CollectiveEpilogueINS1J_30Sm90PtrArrayTmaWarpSpecializedILi4ELi2ELi16ELb1ELb0ELi2EEEJSK_NS6_IJSI_NSC_ILi32EEEEEENS_6half_tEPNS6_IJSD_lSM_EEES1Q_S1S_NS1J_6fusion15FusionCallbacksIS1N_NS1T_17LinearCombinationIS1Q_fS1Q_fLNS_15FloatRoundStyleE2EEESK_S1P_JEEES16_NS17_IS19_S1B_NSY_INS6_IJSJ_S1C_EEENS6_IJSD_SJ_EEEEEEENS5_17SM75_U16x8_LDSM_TENS5_14SM90_TMA_STOREES22_NS5_17SM90_U16x8_STSM_TENS5_9Copy_AtomIJNS5_17SM90_U32x4_STSM_NES1Q_EEEvEEEvvEEEEvNT_6ParamsE)
        /*0020*/ 	.word	0x00000000


	//----- nvinfo : EIATTR_MIN_STACK_SIZE
	.align		4
.L_19:
        /*0024*/ 	.byte	0x04, 0x12
        /*0026*/ 	.short	(.L_21 - .L_20)
	.align		4
.L_20:
        /*0028*/ 	.word	index@(_ZN7cutlass13device_kernelINS_4gemm6kernel13GemmUniversalINS1_17GroupProblemShapeIN4cute5tupleIJiiiEEEEENS1_10collective13CollectiveMmaINS1_39MainloopSm90ArrayTmaGmmaWarpSpecializedILi4ENS6_IJNS5_1CILi1EEESD_SD_EEENS1_43KernelPtrArrayTmaWarpSpecializedCooperativeEEENS6_IJNSC_ILi256EEENSC_ILi128EEENSC_ILi64EEEEEENS_10bfloat16_tEPNS6_IJlSD_NSC_ILi0EEEEEESL_SO_NS5_8TiledMMAINS5_8MMA_AtomIJNS5_4SM904GMMA28MMA_64x128x16_F32BF16BF16_SSILNSS_5MajorE0ELSU_0ELNSS_7ScaleInE1ELSV_1EEEEEENS5_6LayoutINS6_IJNSC_ILi2EEESD_SD_EEENS6_IJSD_SM_SM_EEEEENS6_IJNS5_10UnderscoreES13_S13_EEEEENS5_13SM90_TMA_LOADENS5_14ComposedLayoutINS5_7SwizzleILi3ELi4ELi3EEENS5_18smem_ptr_flag_bitsILi16EEENSY_INS6_IJNSC_ILi8EEESJ_EEENS6_IJSJ_SD_EEEEEEEvNS5_8identityES16_S1G_vS1H_EENS_8epilogue10collective18CollectiveEpilogueINS1J_30Sm90PtrArrayTmaWarpSpecializedILi4ELi2ELi16ELb1ELb0ELi2EEEJSK_NS6_IJSI_NSC_ILi32EEEEEENS_6half_tEPNS6_IJSD_lSM_EEES1Q_S1S_NS1J_6fusion15FusionCallbacksIS1N_NS1T_17LinearCombinationIS1Q_fS1Q_fLNS_15FloatRoundStyleE2EEESK_S1P_JEEES16_NS17_IS19_S1B_NSY_INS6_IJSJ_S1C_EEENS6_IJSD_SJ_EEEEEEENS5_17SM75_U16x8_LDSM_TENS5_14SM90_TMA_STOREES22_NS5_17SM90_U16x8_STSM_TENS5_9Copy_AtomIJNS5_17SM90_U32x4_STSM_NES1Q_EEEvEEEvvEEEEvNT_6ParamsE)
        /*002c*/ 	.word	0x00000000
.L_21:


//--------------------- .nv.compat                --------------------------
	.section	.nv.compat,"",@"SHT_CUDA_COMPAT_INFO"
	.align	4
        /*0000*/ 	.byte	0x02, 0x09, 0x01, 0x00, 0x02, 0x02, 0x04, 0x00, 0x02, 0x05, 0x05, 0x00, 0x03, 0x07, 0x01, 0x01
        /*0010*/ 	.byte	0x02, 0x03, 0x03, 0x00, 0x02, 0x06, 0x01, 0x00, 0x04, 0x0b, 0x08, 0x00, 0x00, 0x00, 0x00, 0x00
        /*0020*/ 	.byte	0x00, 0x00, 0x00, 0x00


//--------------------- .nv.info._ZN7cutlass13device_kernelINS_4gemm6kernel13GemmUniversalINS1_17GroupProblemShapeIN4cute5tupleIJiiiEEEEENS1_10collective13CollectiveMmaINS1_39MainloopSm90ArrayTmaGmmaWarpSpecializedILi4ENS6_IJNS5_1CILi1EEESD_SD_EEENS1_43KernelPtrArrayTmaWarpSpecializedCooperativeEEENS6_IJNSC_ILi256EEENSC_ILi128EEENSC_ILi64EEEEEENS_10bfloat16_tEPNS6_IJlSD_NSC_ILi0EEEEEESL_SO_NS5_8TiledMMAINS5_8MMA_AtomIJNS5_4SM904GMMA28MMA_64x128x16_F32BF16BF16_SSILNSS_5MajorE0ELSU_0ELNSS_7ScaleInE1ELSV_1EEEEEENS5_6LayoutINS6_IJNSC_ILi2EEESD_SD_EEENS6_IJSD_SM_SM_EEEEENS6_IJNS5_10UnderscoreES13_S13_EEEEENS5_13SM90_TMA_LOADENS5_14ComposedLayoutINS5_7SwizzleILi3ELi4ELi3EEENS5_18smem_ptr_flag_bitsILi16EEENSY_INS6_IJNSC_ILi8EEESJ_EEENS6_IJSJ_SD_EEEEEEEvNS5_8identityES16_S1G_vS1H_EENS_8epilogue10collective18CollectiveEpilogueINS1J_30Sm90PtrArrayTmaWarpSpecializedILi4ELi2ELi16ELb1ELb0ELi2EEEJSK_NS6_IJSI_NSC_ILi32EEEEEENS_6half_tEPNS6_IJSD_lSM_EEES1Q_S1S_NS1J_6fusion15FusionCallbacksIS1N_NS1T_17LinearCombinationIS1Q_fS1Q_fLNS_15FloatRoundStyleE2EEESK_S1P_JEEES16_NS17_IS19_S1B_NSY_INS6_IJSJ_S1C_EEENS6_IJSD_SJ_EEEEEEENS5_17SM75_U16x8_LDSM_TENS5_14SM90_TMA_STOREES22_NS5_17SM90_U16x8_STSM_TENS5_9Copy_AtomIJNS5_17SM90_U32x4_STSM_NES1Q_EEEvEEEvvEEEEvNT_6ParamsE --------------------------
	.section	.nv.info._ZN7cutlass13device_kernelINS_4gemm6kernel13GemmUniversalINS1_17GroupProblemShapeIN4cute5tupleIJiiiEEEEENS1_10collective13CollectiveMmaINS1_39MainloopSm90ArrayTmaGmmaWarpSpecializedILi4ENS6_IJNS5_1CILi1EEESD_SD_EEENS1_43KernelPtrArrayTmaWarpSpecializedCooperativeEEENS6_IJNSC_ILi256EEENSC_ILi128EEENSC_ILi64EEEEEENS_10bfloat16_tEPNS6_IJlSD_NSC_ILi0EEEEEESL_SO_NS5_8TiledMMAINS5_8MMA_AtomIJNS5_4SM904GMMA28MMA_64x128x16_F32BF16BF16_SSILNSS_5MajorE0ELSU_0ELNSS_7ScaleInE1ELSV_1EEEEEENS5_6LayoutINS6_IJNSC_ILi2EEESD_SD_EEENS6_IJSD_SM_SM_EEEEENS6_IJNS5_10UnderscoreES13_S13_EEEEENS5_13SM90_TMA_LOADENS5_14ComposedLayoutINS5_7SwizzleILi3ELi4ELi3EEENS5_18smem_ptr_flag_bitsILi16EEENSY_INS6_IJNSC_ILi8EEESJ_EEENS6_IJSJ_SD_EEEEEEEvNS5_8identityES16_S1G_vS1H_EENS_8epilogue10collective18CollectiveEpilogueINS1J_30Sm90PtrArrayTmaWarpSpecializedILi4ELi2ELi16ELb1ELb0ELi2EEEJSK_NS6_IJSI_NSC_ILi32EEEEEENS_6half_tEPNS6_IJSD_lSM_EEES1Q_S1S_NS1J_6fusion15FusionCallbacksIS1N_NS1T_17LinearCombinationIS1Q_fS1Q_fLNS_15FloatRoundStyleE2EEESK_S1P_JEEES16_NS17_IS19_S1B_NSY_INS6_IJSJ_S1C_EEENS6_IJSD_SJ_EEEEEEENS5_17SM75_U16x8_LDSM_TENS5_14SM90_TMA_STOREES22_NS5_17SM90_U16x8_STSM_TENS5_9Copy_AtomIJNS5_17SM90_U32x4_STSM_NES1Q_EEEvEEEvvEEEEvNT_6ParamsE,"",@"SHT_CUDA_INFO"
	.sectionflags	@""
	.align	4


	//----- nvinfo : EIATTR_CUDA_API_VERSION
	.align		4
        /*0000*/ 	.byte	0x04, 0x37
        /*0002*/ 	.short	(.L_23 - .L_22)
.L_22:
        /*0004*/ 	.word	0x00000082


	//----- nvinfo : EIATTR_KPARAM_INFO
	.align		4
.L_23:
        /*0008*/ 	.byte	0x04, 0x17
        /*000a*/ 	.short	(.L_25 - .L_24)
.L_24:
        /*000c*/ 	.word	0x00000000
        /*0010*/ 	.short	0x0000
        /*0012*/ 	.short	0x0070
        /*0014*/ 	.byte	0x00, 0xf0, 0x01, 0x1c


	//----- nvinfo : EIATTR_SPARSE_MMA_MASK
	.align		4
.L_25:
        /*0018*/ 	.byte	0x03, 0x50
        /*001a*/ 	.short	0x0000


	//----- nvinfo : EIATTR_MAXREG_COUNT
	.align		4
        /*001c*/ 	.byte	0x03, 0x1b
        /*001e*/ 	.short	0x00a8


	//----- nvinfo : EIATTR_NUM_BARRIERS
	.align		4
        /*0020*/ 	.byte	0x02, 0x4c
        /*0022*/ 	.byte	0x02
	.zero		1


	//----- nvinfo : EIATTR_EXTERNS
	.align		4
        /*0024*/ 	.byte	0x04, 0x0f
        /*0026*/ 	.short	(.L_27 - .L_26)


	//   ....[0]....
	.align		4
.L_26:
        /*0028*/ 	.word	index@(__assertfail)


	//----- nvinfo : EIATTR_MERCURY_ISA_VERSION
	.align		4
.L_27:
        /*002c*/ 	.byte	0x03, 0x5f
        /*002e*/ 	.short	0x0101


	//----- nvinfo : EIATTR_INT_WARP_WIDE_INSTR_OFFSETS
	.align		4
        /*0030*/ 	.byte	0x04, 0x31
        /*0032*/ 	.short	(.L_29 - .L_28)


	//   ....[0]....
.L_28:
        /*0034*/ 	.word	0x00001150


	//   ....[1]....
        /*0038*/ 	.word	0x00001160


	//   ....[2]....
        /*003c*/ 	.word	0x000011d0


	//----- nvinfo : EIATTR_COOP_GROUP_MASK_REGIDS
	.align		4
.L_29:
        /*0040*/ 	.byte	0x04, 0x29
        /*0042*/ 	.short	(.L_31 - .L_30)


	//   ....[0]....
.L_30:
        /*0044*/ 	.word	0xffffffff


	//   ....[1]....
        /*0048*/ 	.word	0xffffffff


	//   ....[2]....
        /*004c*/ 	.word	0xffffffff


	//   ....[3]....
        /*0050*/ 	.word	0xffffffff


	//   ....[4]....
        /*0054*/ 	.word	0xffffffff


	//   ....[5]....
        /*0058*/ 	.word	0xffffffff


	//   ....[6]....
        /*005c*/ 	.word	0xffffffff


	//   ....[7]....
        /*0060*/ 	.word	0xffffffff


	//   ....[8]....
        /*0064*/ 	.word	0xffffffff


	//   ....[9]....
        /*0068*/ 	.word	0xffffffff


	//   ....[10]....
        /*006c*/ 	.word	0xffffffff


	//   ....[11]....
        /*0070*/ 	.word	0xffffffff


	//   ....[12]....
        /*0074*/ 	.word	0xffffffff


	//   ....[13]....
        /*0078*/ 	.word	0xffffffff


	//   ....[14]....
        /*007c*/ 	.word	0xffffffff


	//   ....[15]....
        /*0080*/ 	.word	0xffffffff


	//   ....[16]....
        /*0084*/ 	.word	0xffffffff


	//   ....[17]....
        /*0088*/ 	.word	0xffffffff


	//   ....[18]....
        /*008c*/ 	.word	0xffffffff


	//   ....[19]....
        /*0090*/ 	.word	0xffffffff


	//   ....[20]....
        /*0094*/ 	.word	0xffffffff


	//   ....[21]....
        /*0098*/ 	.word	0xffffffff


	//   ....[22]....
        /*009c*/ 	.word	0xffffffff


	//   ....[23]....
        /*00a0*/ 	.word	0xffffffff


	//   ....[24]....
        /*00a4*/ 	.word	0xffffffff


	//   ....[25]....
        /*00a8*/ 	.word	0xffffffff


	//   ....[26]....
        /*00ac*/ 	.word	0xffffffff


	//   ....[27]....
        /*00b0*/ 	.word	0xffffffff


	//   ....[28]....
        /*00b4*/ 	.word	0xffffffff


	//   ....[29]....
        /*00b8*/ 	.word	0xffffffff


	//   ....[30]....
        /*00bc*/ 	.word	0xffffffff


	//   ....[31]....
        /*00c0*/ 	.word	0xffffffff


	//   ....[32]....
        /*00c4*/ 	.word	0xffffffff


	//   ....[33]....
        /*00c8*/ 	.word	0xffffffff


	//   ....[34]....
        /*00cc*/ 	.word	0xffffffff


	//   ....[35]....
        /*00d0*/ 	.word	0xffffffff


	//   ....[36]....
        /*00d4*/ 	.word	0xffffffff


	//   ....[37]....
        /*00d8*/ 	.word	0xffffffff


	//   ....[38]....
        /*00dc*/ 	.word	0xffffffff


	//   ....[39]....
        /*00e0*/ 	.word	0xffffffff


	//   ....[40]....
        /*00e4*/ 	.word	0xffffffff


	//   ....[41]....
        /*00e8*/ 	.word	0xffffffff


	//   ....[42]....
        /*00ec*/ 	.word	0xffffffff


	//   ....[43]....
        /*00f0*/ 	.word	0xffffffff


	//   ....[44]....
        /*00f4*/ 	.word	0xffffffff


	//   ....[45]....
        /*00f8*/ 	.word	0xffffffff


	//   ....[46]....
        /*00fc*/ 	.word	0xffffffff


	//   ....[47]....
        /*0100*/ 	.word	0xffffffff


	//   ....[48]....
        /*0104*/ 	.word	0xffffffff


	//   ....[49]....
        /*0108*/ 	.word	0xffffffff


	//   ....[50]....
        /*010c*/ 	.word	0xffffffff


	//   ....[51]....
        /*0110*/ 	.word	0xffffffff


	//   ....[52]....
        /*0114*/ 	.word	0xffffffff


	//   ....[53]....
        /*0118*/ 	.word	0xffffffff


	//   ....[54]....
        /*011c*/ 	.word	0xffffffff


	//   ....[55]....
        /*0120*/ 	.word	0xffffffff


	//   ....[56]....
        /*0124*/ 	.word	0xffffffff


	//   ....[57]....
        /*0128*/ 	.word	0xffffffff


	//   ....[58]....
        /*012c*/ 	.word	0xffffffff


	//   ....[59]....
        /*0130*/ 	.word	0xffffffff


	//   ....[60]....
        /*0134*/ 	.word	0xffffffff


	//   ....[61]....
        /*0138*/ 	.word	0xffffffff


	//   ....[62]....
        /*013c*/ 	.word	0xffffffff


	//   ....[63]....
        /*0140*/ 	.word	0xffffffff


	//   ....[64]....
        /*0144*/ 	.word	0xffffffff


	//   ....[65]....
        /*0148*/ 	.word	0xffffffff


	//   ....[66]....
        /*014c*/ 	.word	0xffffffff


	//   ....[67]....
        /*0150*/ 	.word	0xffffffff


	//   ....[68]....
        /*0154*/ 	.word	0xffffffff


	//   ....[69]....
        /*0158*/ 	.word	0xffffffff


	//   ....[70]....
        /*015c*/ 	.word	0xffffffff


	//   ....[71]....
        /*0160*/ 	.word	0xffffffff


	//   ....[72]....
        /*0164*/ 	.word	0xffffffff


	//   ....[73]....
        /*0168*/ 	.word	0xffffffff


	//   ....[74]....
        /*016c*/ 	.word	0xffffffff


	//   ....[75]....
        /*0170*/ 	.word	0xffffffff


	//   ....[76]....
        /*0174*/ 	.word	0xffffffff


	//   ....[77]....
        /*0178*/ 	.word	0xffffffff


	//   ....[78]....
        /*017c*/ 	.word	0x0500000f


	//----- nvinfo : EIATTR_COOP_GROUP_INSTR_OFFSETS
	.align		4
.L_31:
        /*0180*/ 	.byte	0x04, 0x28
        /*0182*/ 	.short	(.L_33 - .L_32)


	//   ....[0]....
.L_32:
        /*0184*/ 	.word	0x000007b0


	//   ....[1]....
        /*0188*/ 	.word	0x00000840


	//   ....[2]....
        /*018c*/ 	.word	0x00000ce0


	//   ....[3]....
        /*0190*/ 	.word	0x00000ed0


	//   ....[4]....
        /*0194*/ 	.word	0x000010a0


	//   ....[5]....
        /*0198*/ 	.word	0x000018e0


	//   ....[6]....
        /*019c*/ 	.word	0x00001910


	//   ....[7]....
        /*01a0*/ 	.word	0x00001990


	//   ....[8]....
        /*01a4*/ 	.word	0x000019a0


	//   ....[9]....
        /*01a8*/ 	.word	0x000019e0


	//   ....[10]....
        /*01ac*/ 	.word	0x00001a00


	//   ....[11]....
        /*01b0*/ 	.word	0x00001a40


	//   ....[12]....
        /*01b4*/ 	.word	0x00001a60


	//   ....[13]....
        /*01b8*/ 	.word	0x00001aa0


	//   ....[14]....
        /*01bc*/ 	.word	0x00001ac0


	//   ....[15]....
        /*01c0*/ 	.word	0x00001b30


	//   ....[16]....
        /*01c4*/ 	.word	0x00001cb0


	//   ....[17]....
        /*01c8*/ 	.word	0x00001cc0


	//   ....[18]....
        /*01cc*/ 	.word	0x000022a0


	//   ....[19]....
        /*01d0*/ 	.word	0x000022b0


	//   ....[20]....
        /*01d4*/ 	.word	0x00002300


	//   ....[21]....
        /*01d8*/ 	.word	0x00002310


	//   ....[22]....
        /*01dc*/ 	.word	0x00002360


	//   ....[23]....
        /*01e0*/ 	.word	0x00002370


	//   ....[24]....
        /*01e4*/ 	.word	0x000023c0


	//   ....[25]....
        /*01e8*/ 	.word	0x000023d0


	//   ....[26]....
        /*01ec*/ 	.word	0x00002420


	//   ....[27]....
        /*01f0*/ 	.word	0x00002430


	//   ....[28]....
        /*01f4*/ 	.word	0x000024c0


	//   ....[29]....
        /*01f8*/ 	.word	0x00002530


	//   ....[30]....
        /*01fc*/ 	.word	0x000025c0


	//   ....[31]....
        /*0200*/ 	.word	0x000025e0


	//   ....[32]....
        /*0204*/ 	.word	0x000025f0


	//   ....[33]....
        /*0208*/ 	.word	0x00002600


	//   ....[34]....
        /*020c*/ 	.word	0x00002610


	//   ....[35]....
        /*0210*/ 	.word	0x00002620


	//   ....[36]....
        /*0214*/ 	.word	0x00002bc0


	//   ....[37]....
        /*0218*/ 	.word	0x00002e60


	//   ....[38]....
        /*021c*/ 	.word	0x00003210


	//   ....[39]....
        /*0220*/ 	.word	0x000036a0


	//   ....[40]....
        /*0224*/ 	.word	0x00008380


	//   ....[41]....
        /*0228*/ 	.word	0x000088f0


	//   ....[42]....
        /*022c*/ 	.word	0x00008c90


	//   ....[43]....
        /*0230*/ 	.word	0x0000a230


	//   ....[44]....
        /*0234*/ 	.word	0x0000a900


	//   ....[45]....
        /*0238*/ 	.word	0x0000ae30


	//   ....[46]....
        /*023c*/ 	.word	0x0000bca0


	//   ....[47]....
        /*0240*/ 	.word	0x0000cae0


	//   ....[48]....
        /*0244*/ 	.word	0x0000cb00


	//   ....[49]....
        /*0248*/ 	.word	0x0000cb50


	//   ....[50]....
        /*024c*/ 	.word	0x0000cb70


	//   ....[51]....
        /*0250*/ 	.word	0x0000cbb0


	//   ....[52]....
        /*0254*/ 	.word	0x0000cbe0


	//   ....[53]....
        /*0258*/ 	.word	0x0000cc20


	//   ....[54]....
        /*025c*/ 	.word	0x0000cc50


	//   ....[55]....
        /*0260*/ 	.word	0x0000cc90


	//   ....[56]....
        /*0264*/ 	.word	0x0000ccc0


	//   ....[57]....
        /*0268*/ 	.word	0x0000cd50


	//   ....[58]....
        /*026c*/ 	.word	0x0000ce70


	//   ....[59]....
        /*0270*/ 	.word	0x0000ce90


	//   ....[60]....
        /*0274*/ 	.word	0x0000d4e0


	//   ....[61]....
        /*0278*/ 	.word	0x0000d4f0


	//   ....[62]....
        /*027c*/ 	.word	0x0000d540


	//   ....[63]....
        /*0280*/ 	.word	0x0000d550


	//   ....[64]....
        /*0284*/ 	.word	0x0000d5a0


	//   ....[65]....
        /*0288*/ 	.word	0x0000d5b0


	//   ....[66]....
        /*028c*/ 	.word	0x0000d600


	//   ....[67]....
        /*0290*/ 	.word	0x0000d610


	//   ....[68]....
        /*0294*/ 	.word	0x0000d660


	//   ....[69]....
        /*0298*/ 	.word	0x0000d670


	//   ....[70]....
        /*029c*/ 	.word	0x0000d700


	//   ....[71]....
        /*02a0*/ 	.word	0x0000d770


	//   ....[72]....
        /*02a4*/ 	.word	0x0000d800


	//   ....[73]....
        /*02a8*/ 	.word	0x0000d820


	//   ....[74]....
        /*02ac*/ 	.word	0x0000d830


	//   ....[75]....
        /*02b0*/ 	.word	0x0000d840


	//   ....[76]....
        /*02b4*/ 	.word	0x0000d850


	//   ....[77]....
        /*02b8*/ 	.word	0x0000d860


	//   ....[78]....
        /*02bc*/ 	.word	0x0000ef90


	//----- nvinfo : EIATTR_REG_RECONFIG
	.align		4
.L_33:
        /*02c0*/ 	.byte	0x01, 0x54
	.zero		2


	//----- nvinfo : EIATTR_SYSCALL_OFFSETS
	.align		4
        /*02c4*/ 	.byte	0x04, 0x46
        /*02c6*/ 	.short	(.L_35 - .L_34)


	//   ....[0]....
.L_34:
        /*02c8*/ 	.word	0x00004930


	//   ....[1]....
        /*02cc*/ 	.word	0x00004a20


	//----- nvinfo : EIATTR_MBARRIER_INSTR_OFFSETS
	.align		4
.L_35:
        /*02d0*/ 	.byte	0x04, 0x39
        /*02d2*/ 	.short	(.L_37 - .L_36)


	//   ....[0]....
.L_36:
        /*02d4*/ 	.word	0x00000bc0
        /*02d8*/ 	.word	0x000000ff
        /*02dc*/ 	.word	0x00038400
        /*02e0*/ 	.short	0x0100
        /*02e2*/ 	.byte	0x06
	.zero		1


	//   ....[1]....
        /*02e4*/ 	.word	0x00000bd0
        /*02e8*/ 	.word	0x000000ff
        /*02ec*/ 	.word	0x00038440
        /*02f0*/ 	.short	0x0100
        /*02f2*/ 	.byte	0x06
	.zero		1


	//   ....[2]....
        /*02f4*/ 	.word	0x00000be0
        /*02f8*/ 	.word	0x000000ff
        /*02fc*/ 	.word	0x00038408
        /*0300*/ 	.short	0x0100
        /*0302*/ 	.byte	0x06
	.zero		1


	//   ....[3]....
        /*0304*/ 	.word	0x00000bf0
        /*0308*/ 	.word	0x000000ff
        /*030c*/ 	.word	0x00038448
        /*0310*/ 	.short	0x0100
        /*0312*/ 	.byte	0x06
	.zero		1


	//   ....[4]....
        /*0314*/ 	.word	0x00000c00
        /*0318*/ 	.word	0x000000ff
        /*031c*/ 	.word	0x00038410
        /*0320*/ 	.short	0x0100
        /*0322*/ 	.byte	0x06
	.zero		1


	//   ....[5]....
        /*0324*/ 	.word	0x00000c10
        /*0328*/ 	.word	0x000000ff
        /*032c*/ 	.word	0x00038450
        /*0330*/ 	.short	0x0100
        /*0332*/ 	.byte	0x06
	.zero		1


	//   ....[6]....
        /*0334*/ 	.word	0x00000c20
        /*0338*/ 	.word	0x000000ff
        /*033c*/ 	.word	0x00038418
        /*0340*/ 	.short	0x0100
        /*0342*/ 	.byte	0x06
	.zero		1


	//   ....[7]....
        /*0344*/ 	.word	0x00000c30
        /*0348*/ 	.word	0x000000ff
        /*034c*/ 	.word	0x00038458
        /*0350*/ 	.short	0x0100
        /*0352*/ 	.byte	0x06
	.zero		1


	//   ....[8]....
        /*0354*/ 	.word	0x00000c40
        /*0358*/ 	.word	0x000000ff
        /*035c*/ 	.word	0x00038420
        /*0360*/ 	.short	0x0100
        /*0362*/ 	.byte	0x06
	.zero		1


	//   ....[9]....
        /*0364*/ 	.word	0x00000c50
        /*0368*/ 	.word	0x000000ff
        /*036c*/ 	.word	0x00038460
        /*0370*/ 	.short	0x0100
        /*0372*/ 	.byte	0x06
	.zero		1


	//   ....[10]....
        /*0374*/ 	.word	0x00000c60
        /*0378*/ 	.word	0x000000ff
        /*037c*/ 	.word	0x00038428
        /*0380*/ 	.short	0x0100
        /*0382*/ 	.byte	0x06
	.zero		1


	//   ....[11]....
        /*0384*/ 	.word	0x00000c70
        /*0388*/ 	.word	0x000000ff
        /*038c*/ 	.word	0x00038468
        /*0390*/ 	.short	0x0100
        /*0392*/ 	.byte	0x06
	.zero		1


	//   ....[12]....
        /*0394*/ 	.word	0x00000c80
        /*0398*/ 	.word	0x000000ff
        /*039c*/ 	.word	0x00038430
        /*03a0*/ 	.short	0x0100
        /*03a2*/ 	.byte	0x06
	.zero		1


	//   ....[13]....
        /*03a4*/ 	.word	0x00000c90
        /*03a8*/ 	.word	0x000000ff
        /*03ac*/ 	.word	0x00038470
        /*03b0*/ 	.short	0x0100
        /*03b2*/ 	.byte	0x06
	.zero		1


	//   ....[14]....
        /*03b4*/ 	.word	0x00000ca0
        /*03b8*/ 	.word	0x000000ff
        /*03bc*/ 	.word	0x00038438
        /*03c0*/ 	.short	0x0100
        /*03c2*/ 	.byte	0x06
	.zero		1


	//   ....[15]....
        /*03c4*/ 	.word	0x00000cb0
        /*03c8*/ 	.word	0x000000ff
        /*03cc*/ 	.word	0x00038478
        /*03d0*/ 	.short	0x0100
        /*03d2*/ 	.byte	0x06
	.zero		1


	//   ....[16]....
        /*03d4*/ 	.word	0x00000e40
        /*03d8*/ 	.word	0x000000ff
        /*03dc*/ 	.word	0x00038480
        /*03e0*/ 	.short	0x0100
        /*03e2*/ 	.byte	0x06
	.zero		1


	//   ....[17]....
        /*03e4*/ 	.word	0x00000e50
        /*03e8*/ 	.word	0x000000ff
        /*03ec*/ 	.word	0x000384a0
        /*03f0*/ 	.short	0x0100
        /*03f2*/ 	.byte	0x06
	.zero		1


	//   ....[18]....
        /*03f4*/ 	.word	0x00000e60
        /*03f8*/ 	.word	0x000000ff
        /*03fc*/ 	.word	0x00038488
        /*0400*/ 	.short	0x0100
        /*0402*/ 	.byte	0x06
	.zero		1


	//   ....[19]....
        /*0404*/ 	.word	0x00000e70
        /*0408*/ 	.word	0x000000ff
        /*040c*/ 	.word	0x000384a8
        /*0410*/ 	.short	0x0100
        /*0412*/ 	.byte	0x06
	.zero		1


	//   ....[20]....
        /*0414*/ 	.word	0x00000e80
        /*0418*/ 	.word	0x000000ff
        /*041c*/ 	.word	0x00038490
        /*0420*/ 	.short	0x0100
        /*0422*/ 	.byte	0x06
	.zero		1


	//   ....[21]....
        /*0424*/ 	.word	0x00000e90
        /*0428*/ 	.word	0x000000ff
        /*042c*/ 	.word	0x000384b0
        /*0430*/ 	.short	0x0100
        /*0432*/ 	.byte	0x06
	.zero		1


	//   ....[22]....
        /*0434*/ 	.word	0x00000ea0
        /*0438*/ 	.word	0x000000ff
        /*043c*/ 	.word	0x00038498
        /*0440*/ 	.short	0x0100
        /*0442*/ 	.byte	0x06
	.zero		1


	//   ....[23]....
        /*0444*/ 	.word	0x00000eb0
        /*0448*/ 	.word	0x000000ff
        /*044c*/ 	.word	0x000384b8
        /*0450*/ 	.short	0x0100
        /*0452*/ 	.byte	0x06
	.zero		1


	//   ....[24]....
        /*0454*/ 	.word	0x00001010
        /*0458*/ 	.word	0x000000ff
        /*045c*/ 	.word	0x000384c0
        /*0460*/ 	.short	0x0100
        /*0462*/ 	.byte	0x06
	.zero		1


	//   ....[25]....
        /*0464*/ 	.word	0x00001020
        /*0468*/ 	.word	0x000000ff
        /*046c*/ 	.word	0x000384e0
        /*0470*/ 	.short	0x0100
        /*0472*/ 	.byte	0x06
	.zero		1


	//   ....[26]....
        /*0474*/ 	.word	0x00001030
        /*0478*/ 	.word	0x000000ff
        /*047c*/ 	.word	0x000384c8
        /*0480*/ 	.short	0x0100
        /*0482*/ 	.byte	0x06
	.zero		1


	//   ....[27]....
        /*0484*/ 	.word	0x00001040
        /*0488*/ 	.word	0x000000ff
        /*048c*/ 	.word	0x000384e8
        /*0490*/ 	.short	0x0100
        /*0492*/ 	.byte	0x06
	.zero		1


	//   ....[28]....
        /*0494*/ 	.word	0x00001050
        /*0498*/ 	.word	0x000000ff
        /*049c*/ 	.word	0x000384d0
        /*04a0*/ 	.short	0x0100
        /*04a2*/ 	.byte	0x06
	.zero		1


	//   ....[29]....
        /*04a4*/ 	.word	0x00001060
        /*04a8*/ 	.word	0x000000ff
        /*04ac*/ 	.word	0x000384f0
        /*04b0*/ 	.short	0x0100
        /*04b2*/ 	.byte	0x06
	.zero		1


	//   ....[30]....
        /*04b4*/ 	.word	0x00001070
        /*04b8*/ 	.word	0x000000ff
        /*04bc*/ 	.word	0x000384d8
        /*04c0*/ 	.short	0x0100
        /*04c2*/ 	.byte	0x06
	.zero		1


	//   ....[31]....
        /*04c4*/ 	.word	0x00001080
        /*04c8*/ 	.word	0x000000ff
        /*04cc*/ 	.word	0x000384f8
        /*04d0*/ 	.short	0x0100
        /*04d2*/ 	.byte	0x06
	.zero		1


	//   ....[32]....
        /*04d4*/ 	.word	0x00001220
        /*04d8*/ 	.word	0x000000ff
        /*04dc*/ 	.word	0x00038500
        /*04e0*/ 	.short	0x0100
        /*04e2*/ 	.byte	0x06
	.zero		1


	//   ....[33]....
        /*04e4*/ 	.word	0x00001230
        /*04e8*/ 	.word	0x000000ff
        /*04ec*/ 	.word	0x00038508
        /*04f0*/ 	.short	0x0100
        /*04f2*/ 	.byte	0x06
	.zero		1


	//   ....[34]....
        /*04f4*/ 	.word	0x00003c20
        /*04f8*/ 	.word	0x000000ff
        /*04fc*/ 	.word	0x00038480
        /*0500*/ 	.short	0x010a
        /*0502*/ 	.byte	0x04
	.zero		1


	//   ....[35]....
        /*0504*/ 	.word	0x00003c60
        /*0508*/ 	.word	0x000000ff
        /*050c*/ 	.word	0x00038480
        /*0510*/ 	.short	0x010a
        /*0512*/ 	.byte	0x04
	.zero		1


	//   ....[36]....
        /*0514*/ 	.word	0x00004140
        /*0518*/ 	.word	0x000000ff
        /*051c*/ 	.word	0x00038480
        /*0520*/ 	.short	0x010a
        /*0522*/ 	.byte	0x04
	.zero		1


	//   ....[37]....
        /*0524*/ 	.word	0x00004180
        /*0528*/ 	.word	0x000000ff
        /*052c*/ 	.word	0x00038480
        /*0530*/ 	.short	0x010a
        /*0532*/ 	.byte	0x04
	.zero		1


	//   ....[38]....
        /*0534*/ 	.word	0x00004590
        /*0538*/ 	.word	0x000000ff
        /*053c*/ 	.word	0x00000000
        /*0540*/ 	.short	0x0101
        /*0542*/ 	.byte	0x04
	.zero		1


	//   ....[39]....
        /*0544*/ 	.word	0x00004740
        /*0548*/ 	.word	0x000000ff
        /*054c*/ 	.word	0x00000000
        /*0550*/ 	.short	0x0101
        /*0552*/ 	.byte	0x0a
	.zero		1


	//   ....[40]....
        /*0554*/ 	.word	0x00004dd0
        /*0558*/ 	.word	0x000000ff
        /*055c*/ 	.word	0x000384c0
        /*0560*/ 	.short	0x010a
        /*0562*/ 	.byte	0x2f
	.zero		1


	//   ....[41]....
        /*0564*/ 	.word	0x00005450
        /*0568*/ 	.word	0x000000ff
        /*056c*/ 	.word	0x00000000
        /*0570*/ 	.short	0x0101
        /*0572*/ 	.byte	0x04
	.zero		1


	//   ....[42]....
        /*0574*/ 	.word	0x00005480
        /*0578*/ 	.word	0x000000ff
        /*057c*/ 	.word	0x000384c8
        /*0580*/ 	.short	0x010a
        /*0582*/ 	.byte	0x2f
	.zero		1


	//   ....[43]....
        /*0584*/ 	.word	0x00005a20
        /*0588*/ 	.word	0x000000ff
        /*058c*/ 	.word	0x00000000
        /*0590*/ 	.short	0x0101
        /*0592*/ 	.byte	0x04
	.zero		1


	//   ....[44]....
        /*0594*/ 	.word	0x00005a50
        /*0598*/ 	.word	0x000000ff
        /*059c*/ 	.word	0x000384d0
        /*05a0*/ 	.short	0x010a
        /*05a2*/ 	.byte	0x2f
	.zero		1


	//   ....[45]....
        /*05a4*/ 	.word	0x00006020
        /*05a8*/ 	.word	0x000000ff
        /*05ac*/ 	.word	0x00000000
        /*05b0*/ 	.short	0x0101
        /*05b2*/ 	.byte	0x04
	.zero		1


	//   ....[46]....
        /*05b4*/ 	.word	0x00006050
        /*05b8*/ 	.word	0x000000ff
        /*05bc*/ 	.word	0x000384d8
        /*05c0*/ 	.short	0x010a
        /*05c2*/ 	.byte	0x2f
	.zero		1


	//   ....[47]....
        /*05c4*/ 	.word	0x00006620
        /*05c8*/ 	.word	0x000000ff
        /*05cc*/ 	.word	0x00000000
        /*05d0*/ 	.short	0x0101
        /*05d2*/ 	.byte	0x04
	.zero		1


	//   ....[48]....
        /*05d4*/ 	.word	0x00006670
        /*05d8*/ 	.word	0x000000ff
        /*05dc*/ 	.word	0x000384c0
        /*05e0*/ 	.short	0x010a
        /*05e2*/ 	.byte	0x2f
	.zero		1


	//   ....[49]....
        /*05e4*/ 	.word	0x00006c40
        /*05e8*/ 	.word	0x000000ff
        /*05ec*/ 	.word	0x00000000
        /*05f0*/ 	.short	0x0101
        /*05f2*/ 	.byte	0x04
	.zero		1


	//   ....[50]....
        /*05f4*/ 	.word	0x00006c70
        /*05f8*/ 	.word	0x000000ff
        /*05fc*/ 	.word	0x000384c8
        /*0600*/ 	.short	0x010a
        /*0602*/ 	.byte	0x2f
	.zero		1


	//   ....[51]....
        /*0604*/ 	.word	0x00007240
        /*0608*/ 	.word	0x000000ff
        /*060c*/ 	.word	0x00000000
        /*0610*/ 	.short	0x0101
        /*0612*/ 	.byte	0x04
	.zero		1


	//   ....[52]....
        /*0614*/ 	.word	0x00007270
        /*0618*/ 	.word	0x000000ff
        /*061c*/ 	.word	0x000384d0
        /*0620*/ 	.short	0x010a
        /*0622*/ 	.byte	0x2f
	.zero		1


	//   ....[53]....
        /*0624*/ 	.word	0x00007840
        /*0628*/ 	.word	0x000000ff
        /*062c*/ 	.word	0x00000000
        /*0630*/ 	.short	0x0101
        /*0632*/ 	.byte	0x04
	.zero		1


	//   ....[54]....
        /*0634*/ 	.word	0x00007870
        /*0638*/ 	.word	0x000000ff
        /*063c*/ 	.word	0x000384d8
        /*0640*/ 	.short	0x010a
        /*0642*/ 	.byte	0x2f
	.zero		1


	//   ....[55]....
        /*0644*/ 	.word	0x00007ec0
        /*0648*/ 	.word	0x000000ff
        /*064c*/ 	.word	0x00000000
        /*0650*/ 	.short	0x0101
        /*0652*/ 	.byte	0x05
	.zero		1


	//   ....[56]....
        /*0654*/ 	.word	0x00007f10
        /*0658*/ 	.word	0x000000ff
        /*065c*/ 	.word	0x00038400
        /*0660*/ 	.short	0x010a
        /*0662*/ 	.byte	0x04
	.zero		1


	//   ....[57]....
        /*0664*/ 	.word	0x00008020
        /*0668*/ 	.word	0x000000ff
        /*066c*/ 	.word	0x00000000
        /*0670*/ 	.short	0x0101
        /*0672*/ 	.byte	0x04
	.zero		1


	//   ....[58]....
        /*0674*/ 	.word	0x00008620
        /*0678*/ 	.word	0x000000ff
        /*067c*/ 	.word	0x00000000
        /*0680*/ 	.short	0x0101
        /*0682*/ 	.byte	0x2f
	.zero		1


	//   ....[59]....
        /*0684*/ 	.word	0x00008da0
        /*0688*/ 	.word	0x000000ff
        /*068c*/ 	.word	0x00038508
        /*0690*/ 	.short	0x010a
        /*0692*/ 	.byte	0x1f
	.zero		1


	//   ....[60]....
        /*0694*/ 	.word	0x00008ea0
        /*0698*/ 	.word	0x000000ff
        /*069c*/ 	.word	0x00038400
        /*06a0*/ 	.short	0x010a
        /*06a2*/ 	.byte	0x08
	.zero		1


	//   ....[61]....
        /*06a4*/ 	.word	0x00008fd0
        /*06a8*/ 	.word	0x000000ff
        /*06ac*/ 	.word	0x00000000
        /*06b0*/ 	.short	0x0101
        /*06b2*/ 	.byte	0x08
	.zero		1


	//   ....[62]....
        /*06b4*/ 	.word	0x000091c0
        /*06b8*/ 	.word	0x000000ff
        /*06bc*/ 	.word	0x000384e0
        /*06c0*/ 	.short	0x010a
        /*06c2*/ 	.byte	0x1f
	.zero		1


	//   ....[63]....
        /*06c4*/ 	.word	0x000092d0
        /*06c8*/ 	.word	0x000000ff
        /*06cc*/ 	.word	0x000384c0
        /*06d0*/ 	.short	0x010b
        /*06d2*/ 	.byte	0x1f
	.zero		1


	//   ....[64]....
        /*06d4*/ 	.word	0x00009330
        /*06d8*/ 	.word	0x000000ff
        /*06dc*/ 	.word	0x00000000
        /*06e0*/ 	.short	0x0101
        /*06e2*/ 	.byte	0x10
	.zero		1


	//   ....[65]....
        /*06e4*/ 	.word	0x00009360
        /*06e8*/ 	.word	0x000000ff
        /*06ec*/ 	.word	0x000384e8
        /*06f0*/ 	.short	0x010a
        /*06f2*/ 	.byte	0x1f
	.zero		1


	//   ....[66]....
        /*06f4*/ 	.word	0x00009490
        /*06f8*/ 	.word	0x000000ff
        /*06fc*/ 	.word	0x000384c8
        /*0700*/ 	.short	0x010b
        /*0702*/ 	.byte	0x1f
	.zero		1


	//   ....[67]....
        /*0704*/ 	.word	0x00009500
        /*0708*/ 	.word	0x000000ff
        /*070c*/ 	.word	0x00000000
        /*0710*/ 	.short	0x0101
        /*0712*/ 	.byte	0x24
	.zero		1


	//   ....[68]....
        /*0714*/ 	.word	0x00009530
        /*0718*/ 	.word	0x000000ff
        /*071c*/ 	.word	0x000384f0
        /*0720*/ 	.short	0x010a
        /*0722*/ 	.byte	0x1f
	.zero		1


	//   ....[69]....
        /*0724*/ 	.word	0x00009650
        /*0728*/ 	.word	0x000000ff
        /*072c*/ 	.word	0x000384d0
        /*0730*/ 	.short	0x010b
        /*0732*/ 	.byte	0x1f
	.zero		1


	//   ....[70]....
        /*0734*/ 	.word	0x000096b0
        /*0738*/ 	.word	0x000000ff
        /*073c*/ 	.word	0x00000000
        /*0740*/ 	.short	0x0101
        /*0742*/ 	.byte	0x23
	.zero		1


	//   ....[71]....
        /*0744*/ 	.word	0x000096e0
        /*0748*/ 	.word	0x000000ff
        /*074c*/ 	.word	0x000384f8
        /*0750*/ 	.short	0x010a
        /*0752*/ 	.byte	0x1f
	.zero		1


	//   ....[72]....
        /*0754*/ 	.word	0x00009800
        /*0758*/ 	.word	0x000000ff
        /*075c*/ 	.word	0x000384d8
        /*0760*/ 	.short	0x010b
        /*0762*/ 	.byte	0x1f
	.zero		1


	//   ....[73]....
        /*0764*/ 	.word	0x00009870
        /*0768*/ 	.word	0x000000ff
        /*076c*/ 	.word	0x00000000
        /*0770*/ 	.short	0x0101
        /*0772*/ 	.byte	0x25
	.zero		1


	//   ....[74]....
        /*0774*/ 	.word	0x000098b0
        /*0778*/ 	.word	0x000000ff
        /*077c*/ 	.word	0x000384e0
        /*0780*/ 	.short	0x010a
        /*0782*/ 	.byte	0x1f
	.zero		1


	//   ....[75]....
        /*0784*/ 	.word	0x000099c0
        /*0788*/ 	.word	0x000000ff
        /*078c*/ 	.word	0x000384c0
        /*0790*/ 	.short	0x010b
        /*0792*/ 	.byte	0x1f
	.zero		1


	//   ....[76]....
        /*0794*/ 	.word	0x00009a00
        /*0798*/ 	.word	0x000000ff
        /*079c*/ 	.word	0x00000000
        /*07a0*/ 	.short	0x0101
        /*07a2*/ 	.byte	0x10
	.zero		1


	//   ....[77]....
        /*07a4*/ 	.word	0x00009a30
        /*07a8*/ 	.word	0x000000ff
        /*07ac*/ 	.word	0x000384e8
        /*07b0*/ 	.short	0x010a
        /*07b2*/ 	.byte	0x1f
	.zero		1


	//   ....[78]....
        /*07b4*/ 	.word	0x00009b40
        /*07b8*/ 	.word	0x000000ff
        /*07bc*/ 	.word	0x000384c8
        /*07c0*/ 	.short	0x010b
        /*07c2*/ 	.byte	0x1f
	.zero		1


	//   ....[79]....
        /*07c4*/ 	.word	0x00009b80
        /*07c8*/ 	.word	0x000000ff
        /*07cc*/ 	.word	0x00000000
        /*07d0*/ 	.short	0x0101
        /*07d2*/ 	.byte	0x24
	.zero		1


	//   ....[80]....
        /*07d4*/ 	.word	0x00009bc0
        /*07d8*/ 	.word	0x000000ff
        /*07dc*/ 	.word	0x000384f0
        /*07e0*/ 	.short	0x010a
        /*07e2*/ 	.byte	0x1f
	.zero		1


	//   ....[81]....
        /*07e4*/ 	.word	0x00009cc0
        /*07e8*/ 	.word	0x000000ff
        /*07ec*/ 	.word	0x000384d0
        /*07f0*/ 	.short	0x010b
        /*07f2*/ 	.byte	0x1f
	.zero		1


	//   ....[82]....
        /*07f4*/ 	.word	0x00009d00
        /*07f8*/ 	.word	0x000000ff
        /*07fc*/ 	.word	0x00000000
        /*0800*/ 	.short	0x0101
        /*0802*/ 	.byte	0x23
	.zero		1


	//   ....[83]....
        /*0804*/ 	.word	0x00009d30
        /*0808*/ 	.word	0x000000ff
        /*080c*/ 	.word	0x000384f8
        /*0810*/ 	.short	0x010a
        /*0812*/ 	.byte	0x1f
	.zero		1


	//   ....[84]....
        /*0814*/ 	.word	0x00009e50
        /*0818*/ 	.word	0x000000ff
        /*081c*/ 	.word	0x000384d8
        /*0820*/ 	.short	0x010b
        /*0822*/ 	.byte	0x1f
	.zero		1


	//   ....[85]....
        /*0824*/ 	.word	0x00009ea0
        /*0828*/ 	.word	0x000000ff
        /*082c*/ 	.word	0x00000000
        /*0830*/ 	.short	0x0101
        /*0832*/ 	.byte	0x25
	.zero		1


	//   ....[86]....
        /*0834*/ 	.word	0x0000a3f0
        /*0838*/ 	.word	0x000000ff
        /*083c*/ 	.word	0x000384e0
        /*0840*/ 	.short	0x010a
        /*0842*/ 	.byte	0x1f
	.zero		1


	//   ....[87]....
        /*0844*/ 	.word	0x0000a430
        /*0848*/ 	.word	0x000000ff
        /*084c*/ 	.word	0x000384e8
        /*0850*/ 	.short	0x010a
        /*0852*/ 	.byte	0x1f
	.zero		1


	//   ....[88]....
        /*0854*/ 	.word	0x0000a470
        /*0858*/ 	.word	0x000000ff
        /*085c*/ 	.word	0x000384f0
        /*0860*/ 	.short	0x010a
        /*0862*/ 	.byte	0x1f
	.zero		1


	//   ....[89]....
        /*0864*/ 	.word	0x0000a4e0
        /*0868*/ 	.word	0x00000003
        /*086c*/ 	.word	0x000384f8
        /*0870*/ 	.short	0x010a
        /*0872*/ 	.byte	0x3f
	.zero		1


	//   ....[90]....
        /*0874*/ 	.word	0x0000b230
        /*0878*/ 	.word	0x00000008
        /*087c*/ 	.word	0x000384a0
        /*0880*/ 	.short	0x010a
        /*0882*/ 	.byte	0x3f
	.zero		1


	//   ....[91]....
        /*0884*/ 	.word	0x0000b4c0
        /*0888*/ 	.word	0x000000ff
        /*088c*/ 	.word	0x00038508
        /*0890*/ 	.short	0x0101
        /*0892*/ 	.byte	0x10
	.zero		1


	//   ....[92]....
        /*0894*/ 	.word	0x0000b5b0
        /*0898*/ 	.word	0x00000003
        /*089c*/ 	.word	0x00038400
        /*08a0*/ 	.short	0x010a
        /*08a2*/ 	.byte	0x3f
	.zero		1


	//   ....[93]....
        /*08a4*/ 	.word	0x0000b6f0
        /*08a8*/ 	.word	0x00000002
        /*08ac*/ 	.word	0x00000000
        /*08b0*/ 	.short	0x0101
        /*08b2*/ 	.byte	0x3f
	.zero		1


	//   ....[94]....
        /*08b4*/ 	.word	0x0000bf30
        /*08b8*/ 	.word	0x00000007
        /*08bc*/ 	.word	0x00000000
        /*08c0*/ 	.short	0x010a
        /*08c2*/ 	.byte	0x3f
	.zero		1


	//   ....[95]....
        /*08c4*/ 	.word	0x0000bfb0
        /*08c8*/ 	.word	0x00000009
        /*08cc*/ 	.word	0x00000000
        /*08d0*/ 	.short	0x010a
        /*08d2*/ 	.byte	0x3f
	.zero		1


	//   ....[96]....
        /*08d4*/ 	.word	0x0000c040
        /*08d8*/ 	.word	0x00000006
        /*08dc*/ 	.word	0x00000000
        /*08e0*/ 	.short	0x010a
        /*08e2*/ 	.byte	0x3f
	.zero		1


	//   ....[97]....
        /*08e4*/ 	.word	0x0000c0d0
        /*08e8*/ 	.word	0x00000003
        /*08ec*/ 	.word	0x00000000
        /*08f0*/ 	.short	0x010a
        /*08f2*/ 	.byte	0x3f
	.zero		1


	//   ....[98]....
        /*08f4*/ 	.word	0x0000dd50
        /*08f8*/ 	.word	0x00000011
        /*08fc*/ 	.word	0x00038440
        /*0900*/ 	.short	0x010a
        /*0902*/ 	.byte	0x3f
	.zero		1


	//   ....[99]....
        /*0904*/ 	.word	0x0000de70
        /*0908*/ 	.word	0x00000011
        /*090c*/ 	.word	0x00038400
        /*0910*/ 	.short	0x0101
        /*0912*/ 	.byte	0x3f
	.zero		1


	//   ....[100]....
        /*0914*/ 	.word	0x0000df40
        /*0918*/ 	.word	0x00000005
        /*091c*/ 	.word	0x00038440
        /*0920*/ 	.short	0x010a
        /*0922*/ 	.byte	0x3f
	.zero		1


	//   ....[101]....
        /*0924*/ 	.word	0x0000dff0
        /*0928*/ 	.word	0x00000007
        /*092c*/ 	.word	0x00038440
        /*0930*/ 	.short	0x010a
        /*0932*/ 	.byte	0x3f
	.zero		1


	//   ....[102]....
        /*0934*/ 	.word	0x0000e0a0
        /*0938*/ 	.word	0x00000007
        /*093c*/ 	.word	0x00038440
        /*0940*/ 	.short	0x010a
        /*0942*/ 	.byte	0x3f
	.zero		1


	//   ....[103]....
        /*0944*/ 	.word	0x0000e150
        /*0948*/ 	.word	0x00000007
        /*094c*/ 	.word	0x00038440
        /*0950*/ 	.short	0x010a
        /*0952*/ 	.byte	0x3f
	.zero		1


	//   ....[104]....
        /*0954*/ 	.word	0x0000e200
        /*0958*/ 	.word	0x00000007
        /*095c*/ 	.word	0x00038440
        /*0960*/ 	.short	0x010a
        /*0962*/ 	.byte	0x3f
	.zero		1


	//   ....[105]....
        /*0964*/ 	.word	0x0000e2b0
        /*0968*/ 	.word	0x00000007
        /*096c*/ 	.word	0x00038440
        /*0970*/ 	.short	0x010a
        /*0972*/ 	.byte	0x3f
	.zero		1


	//   ....[106]....
        /*0974*/ 	.word	0x0000e360
        /*0978*/ 	.word	0x00000007
        /*097c*/ 	.word	0x00038440
        /*0980*/ 	.short	0x010a
        /*0982*/ 	.byte	0x3f
	.zero		1


	//   ....[107]....
        /*0984*/ 	.word	0x0000e410
        /*0988*/ 	.word	0x00000003
        /*098c*/ 	.word	0x00038440
        /*0990*/ 	.short	0x010a
        /*0992*/ 	.byte	0x3f
	.zero		1


	//   ....[108]....
        /*0994*/ 	.word	0x0000e470
        /*0998*/ 	.word	0x00000003
        /*099c*/ 	.word	0x00038480
        /*09a0*/ 	.short	0x010a
        /*09a2*/ 	.byte	0x3f
	.zero		1


	//   ....[109]....
        /*09a4*/ 	.word	0x0000e4d0
        /*09a8*/ 	.word	0x00000006
        /*09ac*/ 	.word	0x00038480
        /*09b0*/ 	.short	0x010a
        /*09b2*/ 	.byte	0x3f
	.zero		1


	//   ....[110]....
        /*09b4*/ 	.word	0x0000e590
        /*09b8*/ 	.word	0x00000006
        /*09bc*/ 	.word	0x000384c0
        /*09c0*/ 	.short	0x010a
        /*09c2*/ 	.byte	0x3f
	.zero		1


	//   ....[111]....
        /*09c4*/ 	.word	0x0000e5f0
        /*09c8*/ 	.word	0x0000000e
        /*09cc*/ 	.word	0x000384c8
        /*09d0*/ 	.short	0x010a
        /*09d2*/ 	.byte	0x3f
	.zero		1


	//   ....[112]....
        /*09d4*/ 	.word	0x0000e650
        /*09d8*/ 	.word	0x0000000e
        /*09dc*/ 	.word	0x000384d0
        /*09e0*/ 	.short	0x010a
        /*09e2*/ 	.byte	0x3f
	.zero		1


	//   ....[113]....
        /*09e4*/ 	.word	0x0000e6b0
        /*09e8*/ 	.word	0x0000000e
        /*09ec*/ 	.word	0x000384d8
        /*09f0*/ 	.short	0x010a
        /*09f2*/ 	.byte	0x3f
	.zero		1


	//   ....[114]....
        /*09f4*/ 	.word	0x0000e710
        /*09f8*/ 	.word	0x0000000e
        /*09fc*/ 	.word	0x000384c0
        /*0a00*/ 	.short	0x010a
        /*0a02*/ 	.byte	0x3f
	.zero		1


	//   ....[115]....
        /*0a04*/ 	.word	0x0000e770
        /*0a08*/ 	.word	0x0000000e
        /*0a0c*/ 	.word	0x000384c8
        /*0a10*/ 	.short	0x010a
        /*0a12*/ 	.byte	0x3f
	.zero		1


	//   ....[116]....
        /*0a14*/ 	.word	0x0000e7d0
        /*0a18*/ 	.word	0x0000000e
        /*0a1c*/ 	.word	0x000384d0
        /*0a20*/ 	.short	0x010a
        /*0a22*/ 	.byte	0x3f
	.zero		1


	//   ....[117]....
        /*0a24*/ 	.word	0x0000e830
        /*0a28*/ 	.word	0x0000000e
        /*0a2c*/ 	.word	0x000384d8
        /*0a30*/ 	.short	0x010a
        /*0a32*/ 	.byte	0x3f
	.zero		1


	//   ....[118]....
        /*0a34*/ 	.word	0x0000e890
        /*0a38*/ 	.word	0x00000003
        /*0a3c*/ 	.word	0x00038400
        /*0a40*/ 	.short	0x010a
        /*0a42*/ 	.byte	0x3f
	.zero		1


	//   ....[119]....
        /*0a44*/ 	.word	0x0000e8f0
        /*0a48*/ 	.word	0x00000003
        /*0a4c*/ 	.word	0x00038508
        /*0a50*/ 	.short	0x010a
        /*0a52*/ 	.byte	0x3f
	.zero		1


	//   ....[120]....
        /*0a54*/ 	.word	0x0000e950
        /*0a58*/ 	.word	0x00000003
        /*0a5c*/ 	.word	0x00038400
        /*0a60*/ 	.short	0x010a
        /*0a62*/ 	.byte	0x3f
	.zero		1


	//   ....[121]....
        /*0a64*/ 	.word	0x0000e9b0
        /*0a68*/ 	.word	0x00000003
        /*0a6c*/ 	.word	0x000384e0
        /*0a70*/ 	.short	0x010a
        /*0a72*/ 	.byte	0x3f
	.zero		1


	//   ....[122]....
        /*0a74*/ 	.word	0x0000ea10
        /*0a78*/ 	.word	0x00000003
        /*0a7c*/ 	.word	0x000384e8
        /*0a80*/ 	.short	0x010a
        /*0a82*/ 	.byte	0x3f
	.zero		1


	//   ....[123]....
        /*0a84*/ 	.word	0x0000ea70
        /*0a88*/ 	.word	0x00000003
        /*0a8c*/ 	.word	0x000384f0
        /*0a90*/ 	.short	0x010a
        /*0a92*/ 	.byte	0x3f
	.zero		1


	//   ....[124]....
        /*0a94*/ 	.word	0x0000ead0
        /*0a98*/ 	.word	0x00000003
        /*0a9c*/ 	.word	0x000384f8
        /*0aa0*/ 	.short	0x010a
        /*0aa2*/ 	.byte	0x3f
	.zero		1


	//   ....[125]....
        /*0aa4*/ 	.word	0x0000eb30
        /*0aa8*/ 	.word	0x00000003
        /*0aac*/ 	.word	0x000384e0
        /*0ab0*/ 	.short	0x010a
        /*0ab2*/ 	.byte	0x3f
	.zero		1


	//   ....[126]....
        /*0ab4*/ 	.word	0x0000eb90
        /*0ab8*/ 	.word	0x00000003
        /*0abc*/ 	.word	0x000384e8
        /*0ac0*/ 	.short	0x010a
        /*0ac2*/ 	.byte	0x3f
	.zero		1


	//   ....[127]....
        /*0ac4*/ 	.word	0x0000ebf0
        /*0ac8*/ 	.word	0x00000003
        /*0acc*/ 	.word	0x000384f0
        /*0ad0*/ 	.short	0x010a
        /*0ad2*/ 	.byte	0x3f
	.zero		1


	//   ....[128]....
        /*0ad4*/ 	.word	0x0000ec50
        /*0ad8*/ 	.word	0x00000003
        /*0adc*/ 	.word	0x000384f8
        /*0ae0*/ 	.short	0x010a
        /*0ae2*/ 	.byte	0x3f
	.zero		1


	//   ....[129]....
        /*0ae4*/ 	.word	0x0000ecb0
        /*0ae8*/ 	.word	0x00000003
        /*0aec*/ 	.word	0x000384e0
        /*0af0*/ 	.short	0x010a
        /*0af2*/ 	.byte	0x3f
	.zero		1


	//   ....[130]....
        /*0af4*/ 	.word	0x0000ed10
        /*0af8*/ 	.word	0x00000003
        /*0afc*/ 	.word	0x000384e8
        /*0b00*/ 	.short	0x010a
        /*0b02*/ 	.byte	0x3f
	.zero		1


	//   ....[131]....
        /*0b04*/ 	.word	0x0000ed70
        /*0b08*/ 	.word	0x00000003
        /*0b0c*/ 	.word	0x000384f0
        /*0b10*/ 	.short	0x010a
        /*0b12*/ 	.byte	0x3f
	.zero		1


	//   ....[132]....
        /*0b14*/ 	.word	0x0000ee40
        /*0b18*/ 	.word	0x00000008
        /*0b1c*/ 	.word	0x000384a0
        /*0b20*/ 	.short	0x010a
        /*0b22*/ 	.byte	0x3f
	.zero		1


	//   ....[133]....
        /*0b24*/ 	.word	0x0000ee90
        /*0b28*/ 	.word	0x00000003
        /*0b2c*/ 	.word	0x00038400
        /*0b30*/ 	.short	0x010a
        /*0b32*/ 	.byte	0x3f
	.zero		1


	//   ....[134]....
        /*0b34*/ 	.word	0x0000f0a0
        /*0b38*/ 	.word	0x00000007
        /*0b3c*/ 	.word	0x00000000
        /*0b40*/ 	.short	0x010a
        /*0b42*/ 	.byte	0x3f
	.zero		1


	//   ....[135]....
        /*0b44*/ 	.word	0x0000f0f0
        /*0b48*/ 	.word	0x00000009
        /*0b4c*/ 	.word	0x00000000
        /*0b50*/ 	.short	0x010a
        /*0b52*/ 	.byte	0x3f
	.zero		1


	//   ....[136]....
        /*0b54*/ 	.word	0x0000f140
        /*0b58*/ 	.word	0x00000006
        /*0b5c*/ 	.word	0x00000000
        /*0b60*/ 	.short	0x010a
        /*0b62*/ 	.byte	0x3f
	.zero		1


	//   ....[137]....
        /*0b64*/ 	.word	0x0000f190
        /*0b68*/ 	.word	0x00000011
        /*0b6c*/ 	.word	0x00038440
        /*0b70*/ 	.short	0x010a
        /*0b72*/ 	.byte	0x3f
	.zero		1


	//   ....[138]....
        /*0b74*/ 	.word	0x0000f1e0
        /*0b78*/ 	.word	0x00000005
        /*0b7c*/ 	.word	0x00038440
        /*0b80*/ 	.short	0x010a
        /*0b82*/ 	.byte	0x3f
	.zero		1


	//   ....[139]....
        /*0b84*/ 	.word	0x0000f230
        /*0b88*/ 	.word	0x00000007
        /*0b8c*/ 	.word	0x00038440
        /*0b90*/ 	.short	0x010a
        /*0b92*/ 	.byte	0x3f
	.zero		1


	//   ....[140]....
        /*0b94*/ 	.word	0x0000f280
        /*0b98*/ 	.word	0x00000007
        /*0b9c*/ 	.word	0x00038440
        /*0ba0*/ 	.short	0x010a
        /*0ba2*/ 	.byte	0x3f
	.zero		1


	//   ....[141]....
        /*0ba4*/ 	.word	0x0000f2d0
        /*0ba8*/ 	.word	0x00000007
        /*0bac*/ 	.word	0x00038440
        /*0bb0*/ 	.short	0x010a
        /*0bb2*/ 	.byte	0x3f
	.zero		1


	//   ....[142]....
        /*0bb4*/ 	.word	0x0000f320
        /*0bb8*/ 	.word	0x00000007
        /*0bbc*/ 	.word	0x00038440
        /*0bc0*/ 	.short	0x010a
        /*0bc2*/ 	.byte	0x3f
	.zero		1


	//   ....[143]....
        /*0bc4*/ 	.word	0x0000f370
        /*0bc8*/ 	.word	0x00000007
        /*0bcc*/ 	.word	0x00038440
        /*0bd0*/ 	.short	0x010a
        /*0bd2*/ 	.byte	0x3f
	.zero		1


	//   ....[144]....
        /*0bd4*/ 	.word	0x0000f3c0
        /*0bd8*/ 	.word	0x00000007
        /*0bdc*/ 	.word	0x00038440
        /*0be0*/ 	.short	0x010a
        /*0be2*/ 	.byte	0x3f
	.zero		1


	//----- nvinfo : EIATTR_NUM_MBARRIERS
	.align		4
.L_37:
        /*0be4*/ 	.byte	0x03, 0x38
        /*0be6*/ 	.short	0x0022


	//----- nvinfo : EIATTR_EXIT_INSTR_OFFSETS
	.align		4
        /*0be8*/ 	.byte	0x04, 0x1c
        /*0bea*/ 	.short	(.L_39 - .L_38)


	//   ....[0]....
.L_38:
        /*0bec*/ 	.word	0x00002ab0


	//   ....[1]....
        /*0bf0*/ 	.word	0x00002b70


	//   ....[2]....
        /*0bf4*/ 	.word	0x00008630


	//   ....[3]....
        /*0bf8*/ 	.word	0x000086d0


	//   ....[4]....
        /*0bfc*/ 	.word	0x0000a530


	//   ....[5]....
        /*0c00*/ 	.word	0x0000c120


	//   ....[6]....
        /*0c04*/ 	.word	0x0000e440


	//----- nvinfo : EIATTR_MAX_THREADS
	.align		4
.L_39:
        /*0c08*/ 	.byte	0x04, 0x05
        /*0c0a*/ 	.short	(.L_41 - .L_40)
.L_40:
        /*0c0c*/ 	.word	0x00000180
        /*0c10*/ 	.word	0x00000001
        /*0c14*/ 	.word	0x00000001


	//----- nvinfo : EIATTR_CRS_STACK_SIZE
	.align		4
.L_41:
        /*0c18*/ 	.byte	0x04, 0x1e
        /*0c1a*/ 	.short	(.L_43 - .L_42)
.L_42:
        /*0c1c*/ 	.word	0x00000000


	//----- nvinfo : EIATTR_CBANK_PARAM_SIZE
	.align		4
.L_43:
        /*0c20*/ 	.byte	0x03, 0x19
        /*0c22*/ 	.short	0x0770


	//----- nvinfo : EIATTR_PARAM_CBANK
	.align		4
        /*0c24*/ 	.byte	0x04, 0x0a
        /*0c26*/ 	.short	(.L_45 - .L_44)
	.align		4
.L_44:
        /*0c28*/ 	.word	index@(.nv.constant0._ZN7cutlass13device_kernelINS_4gemm6kernel13GemmUniversalINS1_17GroupProblemShapeIN4cute5tupleIJiiiEEEEENS1_10collective13CollectiveMmaINS1_39MainloopSm90ArrayTmaGmmaWarpSpecializedILi4ENS6_IJNS5_1CILi1EEESD_SD_EEENS1_43KernelPtrArrayTmaWarpSpecializedCooperativeEEENS6_IJNSC_ILi256EEENSC_ILi128EEENSC_ILi64EEEEEENS_10bfloat16_tEPNS6_IJlSD_NSC_ILi0EEEEEESL_SO_NS5_8TiledMMAINS5_8MMA_AtomIJNS5_4SM904GMMA28MMA_64x128x16_F32BF16BF16_SSILNSS_5MajorE0ELSU_0ELNSS_7ScaleInE1ELSV_1EEEEEENS5_6LayoutINS6_IJNSC_ILi2EEESD_SD_EEENS6_IJSD_SM_SM_EEEEENS6_IJNS5_10UnderscoreES13_S13_EEEEENS5_13SM90_TMA_LOADENS5_14ComposedLayoutINS5_7SwizzleILi3ELi4ELi3EEENS5_18smem_ptr_flag_bitsILi16EEENSY_INS6_IJNSC_ILi8EEESJ_EEENS6_IJSJ_SD_EEEEEEEvNS5_8identityES16_S1G_vS1H_EENS_8epilogue10collective18CollectiveEpilogueINS1J_30Sm90PtrArrayTmaWarpSpecializedILi4ELi2ELi16ELb1ELb0ELi2EEEJSK_NS6_IJSI_NSC_ILi32EEEEEENS_6half_tEPNS6_IJSD_lSM_EEES1Q_S1S_NS1J_6fusion15FusionCallbacksIS1N_NS1T_17LinearCombinationIS1Q_fS1Q_fLNS_15FloatRoundStyleE2EEESK_S1P_JEEES16_NS17_IS19_S1B_NSY_INS6_IJSJ_S1C_EEENS6_IJSD_SJ_EEEEEEENS5_17SM75_U16x8_LDSM_TENS5_14SM90_TMA_STOREES22_NS5_17SM90_U16x8_STSM_TENS5_9Copy_AtomIJNS5_17SM90_U32x4_STSM_NES1Q_EEEvEEEvvEEEEvNT_6ParamsE)
        /*0c2c*/ 	.short	0x0210
        /*0c2e*/ 	.short	0x0770


	//----- nvinfo : EIATTR_SW_WAR
	.align		4
.L_45:
        /*0c30*/ 	.byte	0x04, 0x36
        /*0c32*/ 	.short	(.L_47 - .L_46)
.L_46:
        /*0c34*/ 	.word	0x00000008
.L_47:


//--------------------- .nv.callgraph             --------------------------
	.section	.nv.callgraph,"",@"SHT_CUDA_CALLGRAPH"
	.align	4
	.sectionentsize	8
	.align		4
        /*0000*/ 	.word	0x00000000
	.align		4
        /*0004*/ 	.word	0xffffffff
	.align		4
        /*0008*/ 	.word	index@(_ZN7cutlass13device_kernelINS_4gemm6kernel13GemmUniversalINS1_17GroupProblemShapeIN4cute5tupleIJiiiEEEEENS1_10collective13CollectiveMmaINS1_39MainloopSm90ArrayTmaGmmaWarpSpecializedILi4ENS6_IJNS5_1CILi1EEESD_SD_EEENS1_43KernelPtrArrayTmaWarpSpecializedCooperativeEEENS6_IJNSC_ILi256EEENSC_ILi128EEENSC_ILi64EEEEEENS_10bfloat16_tEPNS6_IJlSD_NSC_ILi0EEEEEESL_SO_NS5_8TiledMMAINS5_8MMA_AtomIJNS5_4SM904GMMA28MMA_64x128x16_F32BF16BF16_SSILNSS_5MajorE0ELSU_0ELNSS_7ScaleInE1ELSV_1EEEEEENS5_6LayoutINS6_IJNSC_ILi2EEESD_SD_EEENS6_IJSD_SM_SM_EEEEENS6_IJNS5_10UnderscoreES13_S13_EEEEENS5_13SM90_TMA_LOADENS5_14ComposedLayoutINS5_7SwizzleILi3ELi4ELi3EEENS5_18smem_ptr_flag_bitsILi16EEENSY_INS6_IJNSC_ILi8EEESJ_EEENS6_IJSJ_SD_EEEEEEEvNS5_8identityES16_S1G_vS1H_EENS_8epilogue10collective18CollectiveEpilogueINS1J_30Sm90PtrArrayTmaWarpSpecializedILi4ELi2ELi16ELb1ELb0ELi2EEEJSK_NS6_IJSI_NSC_ILi32EEEEEENS_6half_tEPNS6_IJSD_lSM_EEES1Q_S1S_NS1J_6fusion15FusionCallbacksIS1N_NS1T_17LinearCombinationIS1Q_fS1Q_fLNS_15FloatRoundStyleE2EEESK_S1P_JEEES16_NS17_IS19_S1B_NSY_INS6_IJSJ_S1C_EEENS6_IJSD_SJ_EEEEEEENS5_17SM75_U16x8_LDSM_TENS5_14SM90_TMA_STOREES22_NS5_17SM90_U16x8_STSM_TENS5_9Copy_AtomIJNS5_17SM90_U32x4_STSM_NES1Q_EEEvEEEvvEEEEvNT_6ParamsE)
	.align		4
        /*000c*/ 	.word	index@(__assertfail)
	.align		4
        /*0010*/ 	.word	0x00000000
	.align		4
        /*0014*/ 	.word	0xfffffffe
	.align		4
        /*0018*/ 	.word	0x00000000
	.align		4
        /*001c*/ 	.word	0xfffffffd
	.align		4
        /*0020*/ 	.word	0x00000000
	.align		4
        /*0024*/ 	.word	0xfffffffc


//--------------------- .nv.constant4             --------------------------
	.section	.nv.constant4,"a",@progbits
	.align	8
	.align		8
.nv.constant4:
        /*0000*/ 	.dword	__assertfail
	.align		8
        /*0008*/ 	.dword	__unnamed_1
	.align		8
        /*0010*/ 	.dword	_ZN39_INTERNAL_7de190e9_4_k_cu_fb9daeaf_27994cuda3std3__45__cpo5beginE
	.align		8
        /*0018*/ 	.dword	_ZN39_INTERNAL_7de190e9_4_k_cu_fb9daeaf_27994cuda3std3__45__cpo3endE
	.align		8
        /*0020*/ 	.dword	_ZN39_INTERNAL_7de190e9_4_k_cu_fb9daeaf_27994cuda3std3__45__cpo6cbeginE
	.align		8
        /*0028*/ 	.dword	_ZN39_INTERNAL_7de190e9_4_k_cu_fb9daeaf_27994cuda3std3__45__cpo4cendE
	.align		8
        /*0030*/ 	.dword	_ZN39_INTERNAL_7de190e9_4_k_cu_fb9daeaf_27994cuda3std3__441_GLOBAL__N__7de190e9_4_k_cu_fb9daeaf_27996ignoreE
	.align		8
        /*0038*/ 	.dword	_ZN39_INTERNAL_7de190e9_4_k_cu_fb9daeaf_27994cuda3std3__419piecewise_constructE
	.align		8
        /*0040*/ 	.dword	_ZN39_INTERNAL_7de190e9_4_k_cu_fb9daeaf_27994cuda3std3__48in_placeE
	.align		8
        /*0048*/ 	.dword	_ZN39_INTERNAL_7de190e9_4_k_cu_fb9daeaf_27994cuda3std6ranges3__45__cpo4swapE
	.align		8
        /*0050*/ 	.dword	_ZN39_INTERNAL_7de190e9_4_k_cu_fb9daeaf_27994cuda3std6ranges3__45__cpo9iter_moveE
	.align		8
        /*0058*/ 	.dword	_ZN39_INTERNAL_7de190e9_4_k_cu_fb9daeaf_27994cute7productE
	.align		8
        /*0060*/ 	.dword	_ZN39_INTERNAL_7de190e9_4_k_cu_fb9daeaf_27994cute1_E
	.align		8
        /*0068*/ 	.dword	$str$24
	.align		8
        /*0070*/ 	.dword	$str$25


//--------------------- .text._ZN7cutlass13device_kernelINS_4gemm6kernel13GemmUniversalINS1_17GroupProblemShapeIN4cute5tupleIJiiiEEEEENS1_10collective13CollectiveMmaINS1_39MainloopSm90ArrayTmaGmmaWarpSpecializedILi4ENS6_IJNS5_1CILi1EEESD_SD_EEENS1_43KernelPtrArrayTmaWarpSpecializedCooperativeEEENS6_IJNSC_ILi256EEENSC_ILi128EEENSC_ILi64EEEEEENS_10bfloat16_tEPNS6_IJlSD_NSC_ILi0EEEEEESL_SO_NS5_8TiledMMAINS5_8MMA_AtomIJNS5_4SM904GMMA28MMA_64x128x16_F32BF16BF16_SSILNSS_5MajorE0ELSU_0ELNSS_7ScaleInE1ELSV_1EEEEEENS5_6LayoutINS6_IJNSC_ILi2EEESD_SD_EEENS6_IJSD_SM_SM_EEEEENS6_IJNS5_10UnderscoreES13_S13_EEEEENS5_13SM90_TMA_LOADENS5_14ComposedLayoutINS5_7SwizzleILi3ELi4ELi3EEENS5_18smem_ptr_flag_bitsILi16EEENSY_INS6_IJNSC_ILi8EEESJ_EEENS6_IJSJ_SD_EEEEEEEvNS5_8identityES16_S1G_vS1H_EENS_8epilogue10collective18CollectiveEpilogueINS1J_30Sm90PtrArrayTmaWarpSpecializedILi4ELi2ELi16ELb1ELb0ELi2EEEJSK_NS6_IJSI_NSC_ILi32EEEEEENS_6half_tEPNS6_IJSD_lSM_EEES1Q_S1S_NS1J_6fusion15FusionCallbacksIS1N_NS1T_17LinearCombinationIS1Q_fS1Q_fLNS_15FloatRoundStyleE2EEESK_S1P_JEEES16_NS17_IS19_S1B_NSY_INS6_IJSJ_S1C_EEENS6_IJSD_SJ_EEEEEEENS5_17SM75_U16x8_LDSM_TENS5_14SM90_TMA_STOREES22_NS5_17SM90_U16x8_STSM_TENS5_9Copy_AtomIJNS5_17SM90_U32x4_STSM_NES1Q_EEEvEEEvvEEEEvNT_6ParamsE --------------------------
	.section	.text._ZN7cutlass13device_kernelINS_4gemm6kernel13GemmUniversalINS1_17GroupProblemShapeIN4cute5tupleIJiiiEEEEENS1_10collective13CollectiveMmaINS1_39MainloopSm90ArrayTmaGmmaWarpSpecializedILi4ENS6_IJNS5_1CILi1EEESD_SD_EEENS1_43KernelPtrArrayTmaWarpSpecializedCooperativeEEENS6_IJNSC_ILi256EEENSC_ILi128EEENSC_ILi64EEEEEENS_10bfloat16_tEPNS6_IJlSD_NSC_ILi0EEEEEESL_SO_NS5_8TiledMMAINS5_8MMA_AtomIJNS5_4SM904GMMA28MMA_64x128x16_F32BF16BF16_SSILNSS_5MajorE0ELSU_0ELNSS_7ScaleInE1ELSV_1EEEEEENS5_6LayoutINS6_IJNSC_ILi2EEESD_SD_EEENS6_IJSD_SM_SM_EEEEENS6_IJNS5_10UnderscoreES13_S13_EEEEENS5_13SM90_TMA_LOADENS5_14ComposedLayoutINS5_7SwizzleILi3ELi4ELi3EEENS5_18smem_ptr_flag_bitsILi16EEENSY_INS6_IJNSC_ILi8EEESJ_EEENS6_IJSJ_SD_EEEEEEEvNS5_8identityES16_S1G_vS1H_EENS_8epilogue10collective18CollectiveEpilogueINS1J_30Sm90PtrArrayTmaWarpSpecializedILi4ELi2ELi16ELb1ELb0ELi2EEEJSK_NS6_IJSI_NSC_ILi32EEEEEENS_6half_tEPNS6_IJSD_lSM_EEES1Q_S1S_NS1J_6fusion15FusionCallbacksIS1N_NS1T_17LinearCombinationIS1Q_fS1Q_fLNS_15FloatRoundStyleE2EEESK_S1P_JEEES16_NS17_IS19_S1B_NSY_INS6_IJSJ_S1C_EEENS6_IJSD_SJ_EEEEEEENS5_17SM75_U16x8_LDSM_TENS5_14SM90_TMA_STOREES22_NS5_17SM90_U16x8_STSM_TENS5_9Copy_AtomIJNS5_17SM90_U32x4_STSM_NES1Q_EEEvEEEvvEEEEvNT_6ParamsE,"ax",@progbits
	.align	128
.text._ZN7cutlass13device_kernelINS_4gemm6kernel13GemmUniversalINS1_17GroupProblemShapeIN4cute5tupleIJiiiEEEEENS1_10collective13CollectiveMmaINS1_39MainloopSm90ArrayTmaGmmaWarpSpecializedILi4ENS6_IJNS5_1CILi1EEESD_SD_EEENS1_43KernelPtrArrayTmaWarpSpecializedCooperativeEEENS6_IJNSC_ILi256EEENSC_ILi128EEENSC_ILi64EEEEEENS_10bfloat16_tEPNS6_IJlSD_NSC_ILi0EEEEEESL_SO_NS5_8TiledMMAINS5_8MMA_AtomIJNS5_4SM904GMMA28MMA_64x128x16_F32BF16BF16_SSILNSS_5MajorE0ELSU_0ELNSS_7ScaleInE1ELSV_1EEEEEENS5_6LayoutINS6_IJNSC_ILi2EEESD_SD_EEENS6_IJSD_SM_SM_EEEEENS6_IJNS5_10UnderscoreES13_S13_EEEEENS5_13SM90_TMA_LOADENS5_14ComposedLayoutINS5_7SwizzleILi3ELi4ELi3EEENS5_18smem_ptr_flag_bitsILi16EEENSY_INS6_IJNSC_ILi8EEESJ_EEENS6_IJSJ_SD_EEEEEEEvNS5_8identityES16_S1G_vS1H_EENS_8epilogue10collective18CollectiveEpilogueINS1J_30Sm90PtrArrayTmaWarpSpecializedILi4ELi2ELi16ELb1ELb0ELi2EEEJSK_NS6_IJSI_NSC_ILi32EEEEEENS_6half_tEPNS6_IJSD_lSM_EEES1Q_S1S_NS1J_6fusion15FusionCallbacksIS1N_NS1T_17LinearCombinationIS1Q_fS1Q_fLNS_15FloatRoundStyleE2EEESK_S1P_JEEES16_NS17_IS19_S1B_NSY_INS6_IJSJ_S1C_EEENS6_IJSD_SJ_EEEEEEENS5_17SM75_U16x8_LDSM_TENS5_14SM90_TMA_STOREES22_NS5_17SM90_U16x8_STSM_TENS5_9Copy_AtomIJNS5_17SM90_U32x4_STSM_NES1Q_EEEvEEEvvEEEEvNT_6ParamsE:
        .type           _ZN7cutlass13device_kernelINS_4gemm6kernel13GemmUniversalINS1_17GroupProblemShapeIN4cute5tupleIJiiiEEEEENS1_10collective13CollectiveMmaINS1_39MainloopSm90ArrayTmaGmmaWarpSpecializedILi4ENS6_IJNS5_1CILi1EEESD_SD_EEENS1_43KernelPtrArrayTmaWarpSpecializedCooperativeEEENS6_IJNSC_ILi256EEENSC_ILi128EEENSC_ILi64EEEEEENS_10bfloat16_tEPNS6_IJlSD_NSC_ILi0EEEEEESL_SO_NS5_8TiledMMAINS5_8MMA_AtomIJNS5_4SM904GMMA28MMA_64x128x16_F32BF16BF16_SSILNSS_5MajorE0ELSU_0ELNSS_7ScaleInE1ELSV_1EEEEEENS5_6LayoutINS6_IJNSC_ILi2EEESD_SD_EEENS6_IJSD_SM_SM_EEEEENS6_IJNS5_10UnderscoreES13_S13_EEEEENS5_13SM90_TMA_LOADENS5_14ComposedLayoutINS5_7SwizzleILi3ELi4ELi3EEENS5_18smem_ptr_flag_bitsILi16EEENSY_INS6_IJNSC_ILi8EEESJ_EEENS6_IJSJ_SD_EEEEEEEvNS5_8identityES16_S1G_vS1H_EENS_8epilogue10collective18CollectiveEpilogueINS1J_30Sm90PtrArrayTmaWarpSpecializedILi4ELi2ELi16ELb1ELb0ELi2EEEJSK_NS6_IJSI_NSC_ILi32EEEEEENS_6half_tEPNS6_IJSD_lSM_EEES1Q_S1S_NS1J_6fusion15FusionCallbacksIS1N_NS1T_17LinearCombinationIS1Q_fS1Q_fLNS_15FloatRoundStyleE2EEESK_S1P_JEEES16_NS17_IS19_S1B_NSY_INS6_IJSJ_S1C_EEENS6_IJSD_SJ_EEEEEEENS5_17SM75_U16x8_LDSM_TENS5_14SM90_TMA_STOREES22_NS5_17SM90_U16x8_STSM_TENS5_9Copy_AtomIJNS5_17SM90_U32x4_STSM_NES1Q_EEEvEEEvvEEEEvNT_6ParamsE,@function
        .size           _ZN7cutlass13device_kernelINS_4gemm6kernel13GemmUniversalINS1_17GroupProblemShapeIN4cute5tupleIJiiiEEEEENS1_10collective13CollectiveMmaINS1_39MainloopSm90ArrayTmaGmmaWarpSpecializedILi4ENS6_IJNS5_1CILi1EEESD_SD_EEENS1_43KernelPtrArrayTmaWarpSpecializedCooperativeEEENS6_IJNSC_ILi256EEENSC_ILi128EEENSC_ILi64EEEEEENS_10bfloat16_tEPNS6_IJlSD_NSC_ILi0EEEEEESL_SO_NS5_8TiledMMAINS5_8MMA_AtomIJNS5_4SM904GMMA28MMA_64x128x16_F32BF16BF16_SSILNSS_5MajorE0ELSU_0ELNSS_7ScaleInE1ELSV_1EEEEEENS5_6LayoutINS6_IJNSC_ILi2EEESD_SD_EEENS6_IJSD_SM_SM_EEEEENS6_IJNS5_10UnderscoreES13_S13_EEEEENS5_13SM90_TMA_LOADENS5_14ComposedLayoutINS5_7SwizzleILi3ELi4ELi3EEENS5_18smem_ptr_flag_bitsILi16EEENSY_INS6_IJNSC_ILi8EEESJ_EEENS6_IJSJ_SD_EEEEEEEvNS5_8identityES16_S1G_vS1H_EENS_8epilogue10collective18CollectiveEpilogueINS1J_30Sm90PtrArrayTmaWarpSpecializedILi4ELi2ELi16ELb1ELb0ELi2EEEJSK_NS6_IJSI_NSC_ILi32EEEEEENS_6half_tEPNS6_IJSD_lSM_EEES1Q_S1S_NS1J_6fusion15FusionCallbacksIS1N_NS1T_17LinearCombinationIS1Q_fS1Q_fLNS_15FloatRoundStyleE2EEESK_S1P_JEEES16_NS17_IS19_S1B_NSY_INS6_IJSJ_S1C_EEENS6_IJSD_SJ_EEEEEEENS5_17SM75_U16x8_LDSM_TENS5_14SM90_TMA_STOREES22_NS5_17SM90_U16x8_STSM_TENS5_9Copy_AtomIJNS5_17SM90_U32x4_STSM_NES1Q_EEEvEEEvvEEEEvNT_6ParamsE,(.L_x_315 - _ZN7cutlass13device_kernelINS_4gemm6kernel13GemmUniversalINS1_17GroupProblemShapeIN4cute5tupleIJiiiEEEEENS1_10collective13CollectiveMmaINS1_39MainloopSm90ArrayTmaGmmaWarpSpecializedILi4ENS6_IJNS5_1CILi1EEESD_SD_EEENS1_43KernelPtrArrayTmaWarpSpecializedCooperativeEEENS6_IJNSC_ILi256EEENSC_ILi128EEENSC_ILi64EEEEEENS_10bfloat16_tEPNS6_IJlSD_NSC_ILi0EEEEEESL_SO_NS5_8TiledMMAINS5_8MMA_AtomIJNS5_4SM904GMMA28MMA_64x128x16_F32BF16BF16_SSILNSS_5MajorE0ELSU_0ELNSS_7ScaleInE1ELSV_1EEEEEENS5_6LayoutINS6_IJNSC_ILi2EEESD_SD_EEENS6_IJSD_SM_SM_EEEEENS6_IJNS5_10UnderscoreES13_S13_EEEEENS5_13SM90_TMA_LOADENS5_14ComposedLayoutINS5_7SwizzleILi3ELi4ELi3EEENS5_18smem_ptr_flag_bitsILi16EEENSY_INS6_IJNSC_ILi8EEESJ_EEENS6_IJSJ_SD_EEEEEEEvNS5_8identityES16_S1G_vS1H_EENS_8epilogue10collective18CollectiveEpilogueINS1J_30Sm90PtrArrayTmaWarpSpecializedILi4ELi2ELi16ELb1ELb0ELi2EEEJSK_NS6_IJSI_NSC_ILi32EEEEEENS_6half_tEPNS6_IJSD_lSM_EEES1Q_S1S_NS1J_6fusion15FusionCallbacksIS1N_NS1T_17LinearCombinationIS1Q_fS1Q_fLNS_15FloatRoundStyleE2EEESK_S1P_JEEES16_NS17_IS19_S1B_NSY_INS6_IJSJ_S1C_EEENS6_IJSD_SJ_EEEEEEENS5_17SM75_U16x8_LDSM_TENS5_14SM90_TMA_STOREES22_NS5_17SM90_U16x8_STSM_TENS5_9Copy_AtomIJNS5_17SM90_U32x4_STSM_NES1Q_EEEvEEEvvEEEEvNT_6ParamsE)
        .other          _ZN7cutlass13device_kernelINS_4gemm6kernel13GemmUniversalINS1_17GroupProblemShapeIN4cute5tupleIJiiiEEEEENS1_10collective13CollectiveMmaINS1_39MainloopSm90ArrayTmaGmmaWarpSpecializedILi4ENS6_IJNS5_1CILi1EEESD_SD_EEENS1_43KernelPtrArrayTmaWarpSpecializedCooperativeEEENS6_IJNSC_ILi256EEENSC_ILi128EEENSC_ILi64EEEEEENS_10bfloat16_tEPNS6_IJlSD_NSC_ILi0EEEEEESL_SO_NS5_8TiledMMAINS5_8MMA_AtomIJNS5_4SM904GMMA28MMA_64x128x16_F32BF16BF16_SSILNSS_5MajorE0ELSU_0ELNSS_7ScaleInE1ELSV_1EEEEEENS5_6LayoutINS6_IJNSC_ILi2EEESD_SD_EEENS6_IJSD_SM_SM_EEEEENS6_IJNS5_10UnderscoreES13_S13_EEEEENS5_13SM90_TMA_LOADENS5_14ComposedLayoutINS5_7SwizzleILi3ELi4ELi3EEENS5_18smem_ptr_flag_bitsILi16EEENSY_INS6_IJNSC_ILi8EEESJ_EEENS6_IJSJ_SD_EEEEEEEvNS5_8identityES16_S1G_vS1H_EENS_8epilogue10collective18CollectiveEpilogueINS1J_30Sm90PtrArrayTmaWarpSpecializedILi4ELi2ELi16ELb1ELb0ELi2EEEJSK_NS6_IJSI_NSC_ILi32EEEEEENS_6half_tEPNS6_IJSD_lSM_EEES1Q_S1S_NS1J_6fusion15FusionCallbacksIS1N_NS1T_17LinearCombinationIS1Q_fS1Q_fLNS_15FloatRoundStyleE2EEESK_S1P_JEEES16_NS17_IS19_S1B_NSY_INS6_IJSJ_S1C_EEENS6_IJSD_SJ_EEEEEEENS5_17SM75_U16x8_LDSM_TENS5_14SM90_TMA_STOREES22_NS5_17SM90_U16x8_STSM_TENS5_9Copy_AtomIJNS5_17SM90_U32x4_STSM_NES1Q_EEEvEEEvvEEEEvNT_6ParamsE,@"STO_CUDA_ENTRY STV_DEFAULT"
_ZN7cutlass13device_kernelINS_4gemm6kernel13GemmUniversalINS1_17GroupProblemShapeIN4cute5tupleIJiiiEEEEENS1_10collective13CollectiveMmaINS1_39MainloopSm90ArrayTmaGmmaWarpSpecializedILi4ENS6_IJNS5_1CILi1EEESD_SD_EEENS1_43KernelPtrArrayTmaWarpSpecializedCooperativeEEENS6_IJNSC_ILi256EEENSC_ILi128EEENSC_ILi64EEEEEENS_10bfloat16_tEPNS6_IJlSD_NSC_ILi0EEEEEESL_SO_NS5_8TiledMMAINS5_8MMA_AtomIJNS5_4SM904GMMA28MMA_64x128x16_F32BF16BF16_SSILNSS_5MajorE0ELSU_0ELNSS_7ScaleInE1ELSV_1EEEEEENS5_6LayoutINS6_IJNSC_ILi2EEESD_SD_EEENS6_IJSD_SM_SM_EEEEENS6_IJNS5_10UnderscoreES13_S13_EEEEENS5_13SM90_TMA_LOADENS5_14ComposedLayoutINS5_7SwizzleILi3ELi4ELi3EEENS5_18smem_ptr_flag_bitsILi16EEENSY_INS6_IJNSC_ILi8EEESJ_EEENS6_IJSJ_SD_EEEEEEEvNS5_8identityES16_S1G_vS1H_EENS_8epilogue10collective18CollectiveEpilogueINS1J_30Sm90PtrArrayTmaWarpSpecializedILi4ELi2ELi16ELb1ELb0ELi2EEEJSK_NS6_IJSI_NSC_ILi32EEEEEENS_6half_tEPNS6_IJSD_lSM_EEES1Q_S1S_NS1J_6fusion15FusionCallbacksIS1N_NS1T_17LinearCombinationIS1Q_fS1Q_fLNS_15FloatRoundStyleE2EEESK_S1P_JEEES16_NS17_IS19_S1B_NSY_INS6_IJSJ_S1C_EEENS6_IJSD_SJ_EEEEEEENS5_17SM75_U16x8_LDSM_TENS5_14SM90_TMA_STOREES22_NS5_17SM90_U16x8_STSM_TENS5_9Copy_AtomIJNS5_17SM90_U32x4_STSM_NES1Q_EEEvEEEvvEEEEvNT_6ParamsE:
[----:B------:R-:W1:Y:S08]  /*0000*/  LDC R1, c[0x0][0x28] ;  /* 0x00000a00ff017b82 */ /* 0x000e700000000800 */
[----:B------:R-:W2:Y:S01]  /*0010*/  LDC.64 R6, c[0x0][0x918] ;  /* 0x00024600ff067b82 */ /* 0x000ea20000000a00 */
[----:B------:R-:W-:Y:S01]  /*0020*/  ULDC.64 UR58, c[0x0][0x208] ;  /* 0x00008200003a7ab9 */ /* 0x000fe20000000a00 */
[----:B------:R-:W3:Y:S01]  /*0030*/  S2R R33, SR_TID.X ;  /* 0x0000000000217919 */ /* 0x000ee20000002100 */
[----:B------:R-:W-:Y:S01]  /*0040*/  ULDC UR4, c[0x0][0x910] ;  /* 0x0002440000047ab9 */ /* 0x000fe20000000800 */
[----:B------:R-:W-:Y:S01]  /*0050*/  ULDC.64 UR20, c[0x0][0x8d0] ;  /* 0x0002340000147ab9 */ /* 0x000fe20000000a00 */
[----:B------:R-:W-:Y:S01]  /*0060*/  ULDC.64 UR14, c[0x0][0x8c8] ;  /* 0x00023200000e7ab9 */ /* 0x000fe20000000a00 */
[----:B------:R-:W-:Y:S01]  /*0070*/  ULDC UR5, c[0x0][0x908] ;  /* 0x0002420000057ab9 */ /* 0x000fe20000000800 */
[----:B------:R-:W-:Y:S01]  /*0080*/  CS2R R8, SRZ ;  /* 0x0000000000087805 */ /* 0x000fe2000001ff00 */
[----:B------:R-:W-:Y:S01]  /*0090*/  S2UR UR40, SR_CTAID.X ;  /* 0x00000000002879c3 */ /* 0x000fe20000002500 */
[----:B------:R-:W-:Y:S01]  /*00a0*/  ULDC.64 UR22, c[0x0][0x8e8] ;  /* 0x00023a0000167ab9 */ /* 0x000fe20000000a00 */
[----:B------:R-:W-:Y:S01]  /*00b0*/  ULDC.64 UR16, c[0x0][0x8e0] ;  /* 0x0002380000107ab9 */ /* 0x000fe20000000a00 */
[----:B--2---:R-:W2:Y:S01]  /*00c0*/  LDG.E R2, desc[UR58][R6.64] ;  /* 0x0000003a06027981 */ /* 0x004ea2000c1e1900 */
[----:B------:R-:W-:-:S03]  /*00d0*/  IMAD.U32 R3, RZ, RZ, UR4 ;  /* 0x00000004ff037e24 */ /* 0x000fc6000f8e00ff */
[----:B------:R-:W4:Y:S01]  /*00e0*/  LDG.E R0, desc[UR58][R6.64+0x4] ;  /* 0x0000043a06007981 */ /* 0x000f22000c1e1900 */
[----:B---3--:R-:W-:-:S04]  /*00f0*/  LOP3.LUT R34, R33, 0x1f, RZ, 0xc0, !PT ;  /* 0x0000001f21227812 */ /* 0x008fc800078ec0ff */
[----:B------:R-:W-:Y:S01]  /*0100*/  ISETP.GE.AND P0, PT, R34, R3, PT ;  /* 0x000000032200720c */ /* 0x000fe20003f06270 */
[----:B------:R-:W3:Y:S01]  /*0110*/  S2UR UR4, SR_CTAID.Y ;  /* 0x00000000000479c3 */ /* 0x000ee20000002600 */
[----:B------:R-:W-:-:S04]  /*0120*/  UISETP.NE.U32.AND UP0, UPT, UR20, URZ, UPT ;  /* 0x0000003f1400728c */ /* 0x000fc8000bf05070 */
[----:B------:R-:W-:-:S07]  /*0130*/  UISETP.NE.AND.EX UP0, UPT, UR21, URZ, UPT, UP0 ;  /* 0x0000003f1500728c */ /* 0x000fce000bf05300 */
[----:B------:R-:W1:Y:S01]  /*0140*/  @!P0 LDC.64 R4, c[0x0][0x918] ;  /* 0x00024600ff048b82 */ /* 0x000e620000000a00 */
[----:B------:R-:W-:-:S03]  /*0150*/  UISETP.NE.AND UP3, UPT, UR5, 0x1, UPT ;  /* 0x000000010500788c */ /* 0x000fc6000bf65270 */
[----:B------:R-:W-:-:S08]  /*0160*/  @UP0 ULDC UR8, c[0x0][0x8dc] ;  /* 0x0002370000080ab9 */ /* 0x000fd00000000800 */
[----:B------:R-:W-:Y:S01]  /*0170*/  @UP3 ULDC UR12, c[0x0][0x10] ;  /* 0x00000400000c3ab9 */ /* 0x000fe20000000800 */
[----:B------:R-:W-:Y:S02]  /*0180*/  @UP3 UMOV UR5, URZ ;  /* 0x0000003f00053c82 */ /* 0x000fe40008000000 */
[----:B---3--:R-:W-:Y:S01]  /*0190*/  @UP3 UIMAD.WIDE.U32 UR12, UR40, UR12, UR4 ;  /* 0x0000000c280c32a5 */ /* 0x008fe2000f8e0004 */
[----:B------:R-:W-:Y:S01]  /*01a0*/  @UP3 UMOV UR9, URZ ;  /* 0x0000003f00093c82 */ /* 0x000fe20008000000 */
[----:B-1----:R-:W-:Y:S02]  /*01b0*/  @!P0 IMAD.WIDE.U32 R4, R34, 0xc, R4 ;  /* 0x0000000c22048825 */ /* 0x002fe400078e0004 */
[----:B------:R-:W-:-:S03]  /*01c0*/  @UP3 UIADD3 UR9, UR13, UR9, URZ ;  /* 0x000000090d093290 */ /* 0x000fc6000fffe03f */
[----:B------:R-:W-:Y:S01]  /*01d0*/  @UP3 UMOV UR10, UR12 ;  /* 0x0000000c000a3c82 */ /* 0x000fe20008000000 */
[----:B------:R1:W5:Y:S04]  /*01e0*/  @!P0 LDG.E R8, desc[UR58][R4.64] ;  /* 0x0000003a04088981 */ /* 0x000368000c1e1900 */
[----:B------:R1:W5:Y:S01]  /*01f0*/  @!P0 LDG.E R9, desc[UR58][R4.64+0x4] ;  /* 0x0000043a04098981 */ /* 0x000362000c1e1900 */
[----:B------:R-:W-:Y:S01]  /*0200*/  ISETP.NE.U32.AND P0, PT, RZ, UR22, PT ;  /* 0x00000016ff007c0c */ /* 0x000fe2000bf05070 */
[----:B------:R-:W-:Y:S01]  /*0210*/  @!UP3 ULDC UR5, c[0x0][0xc] ;  /* 0x000003000005bab9 */ /* 0x000fe20000000800 */
[----:B------:R-:W-:Y:S02]  /*0220*/  UMOV UR41, URZ ;  /* 0x0000003f00297c82 */ /* 0x000fe40008000000 */
[----:B------:R-:W-:Y:S01]  /*0230*/  ISETP.NE.AND.EX P0, PT, RZ, UR23, PT, P0 ;  /* 0x00000017ff007c0c */ /* 0x000fe2000bf05300 */
[----:B------:R-:W-:-:S07]  /*0240*/  @!UP3 UIMAD.WIDE.U32 UR4, UR5, UR4, UR40 ;  /* 0x000000040504b2a5 */ /* 0x000fce000f8e0028 */
[----:B------:R-:W-:Y:S01]  /*0250*/  @!UP3 UMOV UR9, UR5 ;  /* 0x000000050009bc82 */ /* 0x000fe20008000000 */
[----:B------:R-:W-:Y:S01]  /*0260*/  @!UP3 UMOV UR10, UR4 ;  /* 0x00000004000abc82 */ /* 0x000fe20008000000 */
[----:B--2---:R-:W-:-:S13]  /*0270*/  R2UR UR11, R2 ;  /* 0x00000000020b72ca */ /* 0x004fda00000e0000 */
[----:B------:R-:W-:-:S04]  /*0280*/  UIADD3 UR6, UP1, UR11, UR14, URZ ;  /* 0x0000000e0b067290 */ /* 0x000fc8000ff3e03f */
[----:B------:R-:W-:Y:S02]  /*0290*/  ULEA.HI.X.SX32 UR11, UR11, UR15, 0x1, UP1 ;  /* 0x0000000f0b0b7291 */ /* 0x000fe400088f0e3f */
[----:B------:R-:W-:Y:S01]  /*02a0*/  UIADD3 UR6, UP1, UR6, -0x1, URZ ;  /* 0xffffffff06067890 */ /* 0x000fe2000ff3e03f */
[----:B----4-:R-:W-:-:S03]  /*02b0*/  R2UR UR24, R0 ;  /* 0x00000000001872ca */ /* 0x010fc600000e0000 */
[----:B------:R-:W-:Y:S02]  /*02c0*/  UIADD3.X UR11, UR11, -0x1, URZ, UP1, !UPT ;  /* 0xffffffff0b0b7890 */ /* 0x000fe40008ffe43f */
[----:B------:R-:W-:-:S04]  /*02d0*/  @UP0 UIADD3 UR8, UP1, UR6, UR8, URZ ;  /* 0x0000000806080290 */ /* 0x000fc8000ff3e03f */
[----:B------:R-:W-:-:S04]  /*02e0*/  @UP0 UIADD3.X UR26, URZ, UR11, URZ, UP1, !UPT ;  /* 0x0000000b3f1a0290 */ /* 0x000fc80008ffe43f */
[----:B------:R-:W-:Y:S02]  /*02f0*/  @UP0 UIMAD.WIDE.U32 UR18, UR26, UR20, URZ ;  /* 0x000000141a1202a5 */ /* 0x000fe4000f8e003f */
[----:B------:R-:W-:Y:S02]  /*0300*/  @UP0 UIMAD.WIDE.U32 UR12, UR8, UR20, URZ ;  /* 0x00000014080c02a5 */ /* 0x000fe4000f8e003f */
[----:B------:R-:W-:Y:S02]  /*0310*/  @UP0 UIMAD.WIDE.U32 UR18, UP1, UR8, UR21, UR18 ;  /* 0x00000015081202a5 */ /* 0x000fe4000f820012 */
[----:B------:R-:W-:Y:S02]  /*0320*/  UIADD3 UR7, UP2, UR24, UR16, URZ ;  /* 0x0000001018077290 */ /* 0x000fe4000ff5e03f */
[----:B------:R-:W-:Y:S02]  /*0330*/  @UP0 UIADD3.X UR25, URZ, URZ, URZ, UP1, !UPT ;  /* 0x0000003f3f190290 */ /* 0x000fe40008ffe43f */
[----:B------:R-:W-:-:S02]  /*0340*/  @UP0 UIADD3 URZ, UP1, UR13, UR18, URZ ;  /* 0x000000120d3f0290 */ /* 0x000fc4000ff3e03f */
[----:B------:R-:W-:-:S03]  /*0350*/  ULEA.HI.X.SX32 UR8, UR24, UR17, 0x1, UP2 ;  /* 0x0000001118087291 */ /* 0x000fc600090f0e3f */
[----:B------:R-:W-:Y:S02]  /*0360*/  @UP0 UMOV UR24, UR19 ;  /* 0x0000001300180c82 */ /* 0x000fe40008000000 */
[----:B------:R-:W-:Y:S02]  /*0370*/  @UP0 UIMAD.WIDE.U32.X UR12, UR26, UR21, UR24, UP1 ;  /* 0x000000151a0c02a5 */ /* 0x000fe400088e0418 */
[----:B------:R-:W-:-:S04]  /*0380*/  UIADD3 UR19, UP1, UR7, -0x1, URZ ;  /* 0xffffffff07137890 */ /* 0x000fc8000ff3e03f */
[----:B------:R-:W-:Y:S01]  /*0390*/  UIADD3.X UR5, UR8, -0x1, URZ, UP1, !UPT ;  /* 0xffffffff08057890 */ /* 0x000fe20008ffe43f */
[----:B------:R-:W-:Y:S01]  /*03a0*/  @UP0 UMOV UR6, UR12 ;  /* 0x0000000c00060c82 */ /* 0x000fe20008000000 */
[----:B------:R-:W-:Y:S01]  /*03b0*/  @UP0 UMOV UR11, UR13 ;  /* 0x0000000d000b0c82 */ /* 0x000fe20008000000 */
[----:B-1----:R-:W-:Y:S09]  /*03c0*/  @!P0 BRA `(.L_x_0) ;  /* 0x00000000002c8947 */ /* 0x002ff20003800000 */
[----:B------:R-:W-:Y:S02]  /*03d0*/  ULDC UR7, c[0x0][0x8f4] ;  /* 0x00023d0000077ab9 */ /* 0x000fe40000000800 */
[----:B------:R-:W-:-:S04]  /*03e0*/  UIADD3 UR7, UP1, UR19, UR7, URZ ;  /* 0x0000000713077290 */ /* 0x000fc8000ff3e03f */
[----:B------:R-:W-:-:S04]  /*03f0*/  UIADD3.X UR8, URZ, UR5, URZ, UP1, !UPT ;  /* 0x000000053f087290 */ /* 0x000fc80008ffe43f */
[----:B------:R-:W-:-:S04]  /*0400*/  UIMAD.WIDE.U32 UR4, UR8, UR22, URZ ;  /* 0x00000016080472a5 */ /* 0x000fc8000f8e003f */
[----:B------:R-:W-:Y:S02]  /*0410*/  UIMAD.WIDE.U32 UR12, UP1, UR7, UR23, UR4 ;  /* 0x00000017070c72a5 */ /* 0x000fe4000f820004 */
[----:B------:R-:W-:Y:S02]  /*0420*/  UIMAD.WIDE.U32 UR4, UR7, UR22, URZ ;  /* 0x00000016070472a5 */ /* 0x000fe4000f8e003f */
[----:B------:R-:W-:Y:S02]  /*0430*/  UIADD3.X UR19, URZ, URZ, URZ, UP1, !UPT ;  /* 0x0000003f3f137290 */ /* 0x000fe40008ffe43f */
[----:B------:R-:W-:Y:S01]  /*0440*/  UIADD3 URZ, UP1, UR5, UR12, URZ ;  /* 0x0000000c053f7290 */ /* 0x000fe2000ff3e03f */
[----:B------:R-:W-:-:S03]  /*0450*/  UMOV UR18, UR13 ;  /* 0x0000000d00127c82 */ /* 0x000fc60008000000 */
[----:B------:R-:W-:-:S07]  /*0460*/  UIMAD.WIDE.U32.X UR4, UR8, UR23, UR18, UP1 ;  /* 0x00000017080472a5 */ /* 0x000fce00088e0412 */
[----:B------:R-:W-:-:S05]  /*0470*/  UMOV UR19, UR4 ;  /* 0x0000000400137c82 */ /* 0x000fca0008000000 */
.L_x_0:
[----:B------:R-:W-:Y:S01]  /*0480*/  ULDC UR8, c[0x0][0x934] ;  /* 0x00024d0000087ab9 */ /* 0x000fe20000000800 */
[----:B------:R-:W-:Y:S01]  /*0490*/  ULDC UR7, c[0x0][0x904] ;  /* 0x0002410000077ab9 */ /* 0x000fe20000000800 */
[----:B------:R-:W-:Y:S01]  /*04a0*/  ULDC UR4, c[0x0][0x938] ;  /* 0x00024e0000047ab9 */ /* 0x000fe20000000800 */
[----:B------:R-:W-:Y:S01]  /*04b0*/  USHF.L.U32 UR8, UR8, UR7, URZ ;  /* 0x0000000708087299 */ /* 0x000fe2000800063f */
[----:B------:R-:W-:Y:S01]  /*04c0*/  SHF.R.U32.HI R13, RZ, 0x5, R33 ;  /* 0x00000005ff0d7819 */ /* 0x000fe20000011621 */
[----:B------:R-:W-:Y:S01]  /*04d0*/  USHF.L.U32 UR7, UR4, UR7, URZ ;  /* 0x0000000704077299 */ /* 0x000fe2000800063f */
[----:B------:R-:W-:Y:S01]  /*04e0*/  ULDC UR18, c[0x0][0x8d8] ;  /* 0x0002360000127ab9 */ /* 0x000fe20000000800 */
[----:B------:R-:W-:Y:S02]  /*04f0*/  ULDC UR28, c[0x0][0x8f0] ;  /* 0x00023c00001c7ab9 */ /* 0x000fe40000000800 */
[----:B------:R-:W-:Y:S01]  /*0500*/  IMAD.U32 R10, RZ, RZ, UR8 ;  /* 0x00000008ff0a7e24 */ /* 0x000fe2000f8e00ff */
[----:B------:R-:W-:Y:S01]  /*0510*/  USHF.R.U64 UR11, UR6, UR18, UR11 ;  /* 0x00000012060b7299 */ /* 0x000fe2000800120b */
[----:B------:R-:W-:Y:S01]  /*0520*/  IMAD.U32 R11, RZ, RZ, UR7 ;  /* 0x00000007ff0b7e24 */ /* 0x000fe2000f8e00ff */
[----:B------:R-:W-:-:S02]  /*0530*/  USHF.R.U64 UR6, UR19, UR28, UR5 ;  /* 0x0000001c13067299 */ /* 0x000fc40008001205 */
[----:B------:R-:W-:Y:S01]  /*0540*/  IABS R0, R10 ;  /* 0x0000000a00007213 */ /* 0x000fe20000000000 */
[----:B------:R-:W-:Y:S01]  /*0550*/  UIADD3 UR11, UR11, -0x1, UR8 ;  /* 0xffffffff0b0b7890 */ /* 0x000fe2000fffe008 */
[----:B------:R-:W-:Y:S01]  /*0560*/  IABS R2, R11 ;  /* 0x0000000b00027213 */ /* 0x000fe20000000000 */
[----:B------:R-:W-:Y:S01]  /*0570*/  UIADD3 UR6, UR6, -0x1, UR7 ;  /* 0xffffffff06067890 */ /* 0x000fe2000fffe007 */
[----:B------:R-:W-:Y:S01]  /*0580*/  R2UR UR27, R0 ;  /* 0x00000000001b72ca */ /* 0x000fe200000e0000 */
[----:B------:R-:W-:Y:S01]  /*0590*/  UMOV UR4, URZ ;  /* 0x0000003f00047c82 */ /* 0x000fe20008000000 */
[----:B------:R-:W-:Y:S01]  /*05a0*/  UISETP.GE.AND UP5, UPT, UR11, URZ, UPT ;  /* 0x0000003f0b00728c */ /* 0x000fe2000bfa6270 */
[----:B------:R-:W-:Y:S01]  /*05b0*/  IMAD.MOV.U32 R0, RZ, RZ, R2 ;  /* 0x000000ffff007224 */ /* 0x000fe200078e0002 */
[----:B------:R-:W-:Y:S01]  /*05c0*/  UISETP.NE.AND UP4, UPT, UR8, URZ, UPT ;  /* 0x0000003f0800728c */ /* 0x000fe2000bf85270 */
[----:B------:R-:W-:-:S03]  /*05d0*/  UMOV UR54, 0x1 ;  /* 0x0000000100367882 */ /* 0x000fc60000000000 */
[----:B------:R-:W-:-:S05]  /*05e0*/  R2UR UR26, R0 ;  /* 0x00000000001a72ca */ /* 0x000fca00000e0000 */
[----:B------:R-:W1:Y:S08]  /*05f0*/  I2F.RP R0, UR27 ;  /* 0x0000001b00007d06 */ /* 0x000e700008209400 */
[----:B------:R-:W2:Y:S08]  /*0600*/  I2F.RP R4, UR26 ;  /* 0x0000001a00047d06 */ /* 0x000eb00008209400 */
[----:B-1----:R-:W1:Y:S08]  /*0610*/  MUFU.RCP R0, R0 ;  /* 0x0000000000007308 */ /* 0x002e700000001000 */
[----:B--2---:R-:W2:Y:S01]  /*0620*/  MUFU.RCP R4, R4 ;  /* 0x0000000400047308 */ /* 0x004ea20000001000 */
[----:B-1----:R-:W-:-:S02]  /*0630*/  VIADD R2, R0, 0xffffffe ;  /* 0x0ffffffe00027836 */ /* 0x002fc40000000000 */
[----:B------:R-:W-:-:S05]  /*0640*/  IMAD.U32 R0, RZ, RZ, UR11 ;  /* 0x0000000bff007e24 */ /* 0x000fca000f8e00ff */
[----:B------:R-:W1:Y:S01]  /*0650*/  F2I.FTZ.U32.TRUNC.NTZ R2, R2 ;  /* 0x0000000200027305 */ /* 0x000e62000021f000 */
[----:B------:R-:W-:Y:S01]  /*0660*/  IABS R0, R0 ;  /* 0x0000000000007213 */ /* 0x000fe20000000000 */
[----:B--2---:R-:W-:Y:S01]  /*0670*/  VIADD R5, R4, 0xffffffe ;  /* 0x0ffffffe04057836 */ /* 0x004fe20000000000 */
[----:B------:R-:W-:Y:S02]  /*0680*/  IABS R4, R10 ;  /* 0x0000000a00047213 */ /* 0x000fe40000000000 */
[----:B------:R-:W-:-:S03]  /*0690*/  R2UR UR31, R0 ;  /* 0x00000000001f72ca */ /* 0x000fc600000e0000 */
[----:B------:R-:W2:Y:S01]  /*06a0*/  F2I.FTZ.U32.TRUNC.NTZ R5, R5 ;  /* 0x0000000500057305 */ /* 0x000ea2000021f000 */
[----:B------:R-:W-:Y:S01]  /*06b0*/  IMAD.MOV R4, RZ, RZ, -R4 ;  /* 0x000000ffff047224 */ /* 0x000fe200078e0a04 */
[----:B-1----:R-:W-:Y:S01]  /*06c0*/  R2UR UR5, R2 ;  /* 0x00000000020572ca */ /* 0x002fe200000e0000 */
[----:B------:R-:W-:Y:S01]  /*06d0*/  IMAD.U32 R2, RZ, RZ, UR6 ;  /* 0x00000006ff027e24 */ /* 0x000fe2000f8e00ff */
[----:B--2---:R-:W-:-:S04]  /*06e0*/  R2UR UR13, R5 ;  /* 0x00000000050d72ca */ /* 0x004fc800000e0000 */
[----:B------:R-:W-:Y:S01]  /*06f0*/  IABS R5, R2 ;  /* 0x0000000200057213 */ /* 0x000fe20000000000 */
[----:B------:R-:W-:Y:S01]  /*0700*/  IMAD.MOV.U32 R2, RZ, RZ, R4 ;  /* 0x000000ffff027224 */ /* 0x000fe200078e0004 */
[----:B------:R-:W-:-:S05]  /*0710*/  IABS R4, R11 ;  /* 0x0000000b00047213 */ /* 0x000fca0000000000 */
[----:B------:R-:W-:Y:S01]  /*0720*/  UIADD3 UR12, URZ, -UR5, URZ ;  /* 0x800000053f0c7290 */ /* 0x000fe2000fffe03f */
[----:B------:R-:W-:Y:S01]  /*0730*/  IMAD.MOV.U32 R0, RZ, RZ, R5 ;  /* 0x000000ffff007224 */ /* 0x000fe200078e0005 */
[----:B------:R-:W-:Y:S02]  /*0740*/  IADD3 R4, RZ, -R4, RZ ;  /* 0x80000004ff047210 */ /* 0x000fe40007ffe0ff */
[----:B------:R-:W-:Y:S01]  /*0750*/  UIMAD UR12, UR12, UR27, URZ ;  /* 0x0000001b0c0c72a4 */ /* 0x000fe2000f8e023f */
[----:B------:R-:W-:Y:S02]  /*0760*/  R2UR UR29, R2 ;  /* 0x00000000021d72ca */ /* 0x000fe400000e0000 */
[----:B------:R-:W-:Y:S01]  /*0770*/  R2UR UR32, R0 ;  /* 0x00000000002072ca */ /* 0x000fe200000e0000 */
[----:B------:R-:W-:Y:S01]  /*0780*/  UIADD3 UR24, URZ, -UR13, URZ ;  /* 0x8000000d3f187290 */ /* 0x000fe2000fffe03f */
[----:B------:R-:W-:Y:S01]  /*0790*/  IMAD.MOV.U32 R0, RZ, RZ, R4 ;  /* 0x000000ffff007224 */ /* 0x000fe200078e0004 */
[----:B------:R-:W-:Y:S01]  /*07a0*/  UIMAD.WIDE.U32 UR4, UR5, UR12, UR4 ;  /* 0x0000000c050472a5 */ /* 0x000fe2000f8e0004 */
[----:B------:R-:W1:Y:S01]  /*07b0*/  SHFL.IDX PT, R2, R13, RZ, 0x1f ;  /* 0x00001fff0d027589 */ /* 0x000e6200000e0000 */
[----:B------:R-:W-:Y:S01]  /*07c0*/  UIMAD UR24, UR24, UR26, URZ ;  /* 0x0000001a181872a4 */ /* 0x000fe2000f8e023f */
[----:B------:R-:W-:Y:S01]  /*07d0*/  UMOV UR12, URZ ;  /* 0x0000003f000c7c82 */ /* 0x000fe20008000000 */
[----:B------:R-:W-:-:S02]  /*07e0*/  R2UR UR30, R0 ;  /* 0x00000000001e72ca */ /* 0x000fc400000e0000 */
[----:B------:R-:W-:Y:S01]  /*07f0*/  UIMAD.WIDE.U32 UR24, UR13, UR24, UR12 ;  /* 0x000000180d1872a5 */ /* 0x000fe2000f8e000c */
[----:B------:R-:W-:Y:S02]  /*0800*/  SHF.R.U32.HI R0, RZ, 0x7, R33 ;  /* 0x00000007ff007819 */ /* 0x000fe40000011621 */
[----:B------:R-:W-:Y:S02]  /*0810*/  UMOV UR13, UR5 ;  /* 0x00000005000d7c82 */ /* 0x000fe40008000000 */
[----:B------:R-:W-:Y:S02]  /*0820*/  UIMAD.WIDE.U32 UR4, UR13, UR31, URZ ;  /* 0x0000001f0d0472a5 */ /* 0x000fe4000f8e003f */
[----:B------:R-:W-:Y:S01]  /*0830*/  UMOV UR19, UR25 ;  /* 0x0000001900137c82 */ /* 0x000fe20008000000 */
[----:B------:R-:W2:Y:S01]  /*0840*/  SHFL.IDX PT, R0, R0, RZ, 0x1f ;  /* 0x00001fff00007589 */ /* 0x000ea200000e0000 */
[----:B------:R-:W-:Y:S02]  /*0850*/  UIMAD UR5, UR5, UR29, UR31 ;  /* 0x0000001d050572a4 */ /* 0x000fe4000f8e021f */
[----:B------:R-:W-:-:S02]  /*0860*/  UIMAD.WIDE.U32 UR24, UR19, UR32, URZ ;  /* 0x00000020131872a5 */ /* 0x000fc4000f8e003f */
[----:B------:R-:W-:Y:S02]  /*0870*/  UISETP.GT.U32.AND UP1, UPT, UR27, UR5, UPT ;  /* 0x000000051b00728c */ /* 0x000fe4000bf24070 */
[----:B------:R-:W-:Y:S02]  /*0880*/  UIMAD UR25, UR25, UR30, UR32 ;  /* 0x0000001e191972a4 */ /* 0x000fe4000f8e0220 */
[----:B------:R-:W-:Y:S02]  /*0890*/  ULOP3.LUT UR31, URZ, UR8, URZ, 0x33, !UPT ;  /* 0x000000083f1f7292 */ /* 0x000fe4000f8e333f */
[----:B------:R-:W-:Y:S01]  /*08a0*/  UISETP.GT.U32.AND UP2, UPT, UR26, UR25, UPT ;  /* 0x000000191a00728c */ /* 0x000fe2000bf44070 */
[----:B-1----:R-:W-:Y:S01]  /*08b0*/  R2UR UR33, R2 ;  /* 0x00000000022172ca */ /* 0x002fe200000e0000 */
[----:B------:R-:W-:-:S03]  /*08c0*/  ULOP3.LUT UR32, URZ, UR7, URZ, 0x33, !UPT ;  /* 0x000000073f207292 */ /* 0x000fc6000f8e333f */
[----:B------:R-:W-:-:S04]  /*08d0*/  @!UP1 UIADD3 UR5, UR5, -UR27, URZ ;  /* 0x8000001b05059290 */ /* 0x000fc8000fffe03f */
[----:B------:R-:W-:Y:S02]  /*08e0*/  UISETP.GT.U32.AND UP6, UPT, UR27, UR5, UPT ;  /* 0x000000051b00728c */ /* 0x000fe4000bfc4070 */
[----:B------:R-:W-:Y:S02]  /*08f0*/  @!UP2 UIADD3 UR25, UR25, -UR26, URZ ;  /* 0x8000001a1919a290 */ /* 0x000fe4000fffe03f */
[----:B------:R-:W-:Y:S01]  /*0900*/  UISETP.NE.AND UP2, UPT, UR7, URZ, UPT ;  /* 0x0000003f0700728c */ /* 0x000fe2000bf45270 */
[----:B--2---:R-:W-:Y:S01]  /*0910*/  R2UR UR12, R0 ;  /* 0x00000000000c72ca */ /* 0x004fe200000e0000 */
[----:B------:R-:W-:Y:S01]  /*0920*/  UISETP.GT.U32.AND UP1, UPT, UR26, UR25, UPT ;  /* 0x000000191a00728c */ /* 0x000fe2000bf24070 */
[----:B------:R-:W-:Y:S01]  /*0930*/  ISETP.NE.AND P1, PT, RZ, UR33, PT ;  /* 0x00000021ff007c0c */ /* 0x000fe2000bf25270 */
[----:B------:R-:W-:-:S03]  /*0940*/  USHF.R.S32.HI UR4, URZ, 0x1f, UR33 ;  /* 0x0000001f3f047899 */ /* 0x000fc60008011421 */
[----:B------:R-:W-:Y:S02]  /*0950*/  @!UP6 UIADD3 UR5, UR5, -UR27, URZ ;  /* 0x8000001b0505e290 */ /* 0x000fe4000fffe03f */
[----:B------:R-:W-:Y:S02]  /*0960*/  UISETP.GE.AND UP6, UPT, UR6, URZ, UPT ;  /* 0x0000003f0600728c */ /* 0x000fe4000bfc6270 */
[----:B------:R-:W-:Y:S02]  /*0970*/  @!UP5 UIADD3 UR5, -UR5, URZ, URZ ;  /* 0x0000003f0505d290 */ /* 0x000fe4000fffe13f */
[----:B------:R-:W-:Y:S02]  /*0980*/  @!UP1 UIADD3 UR25, UR25, -UR26, URZ ;  /* 0x8000001a19199290 */ /* 0x000fe4000fffe03f */
[----:B------:R-:W-:Y:S02]  /*0990*/  ULEA.HI UR4, UR4, UR33, URZ, 0x2 ;  /* 0x0000002104047291 */ /* 0x000fe4000f8f103f */
[----:B------:R-:W-:-:S02]  /*09a0*/  USEL UR5, UR31, UR5, !UP4 ;  /* 0x000000051f057287 */ /* 0x000fc4000e000000 */
[----:B------:R-:W-:Y:S02]  /*09b0*/  ULOP3.LUT UR4, UR4, 0xfffffffc, URZ, 0xc0, !UPT ;  /* 0xfffffffc04047892 */ /* 0x000fe4000f8ec03f */
[----:B------:R-:W-:Y:S02]  /*09c0*/  @!UP6 UIADD3 UR25, -UR25, URZ, URZ ;  /* 0x0000003f1919e290 */ /* 0x000fe4000fffe13f */
[----:B------:R-:W-:Y:S02]  /*09d0*/  UIADD3 UR5, UR11, -UR5, URZ ;  /* 0x800000050b057290 */ /* 0x000fe4000fffe03f */
[----:B------:R-:W-:Y:S02]  /*09e0*/  USEL UR25, UR32, UR25, !UP2 ;  /* 0x0000001920197287 */ /* 0x000fe4000d000000 */
[----:B------:R-:W-:Y:S02]  /*09f0*/  UIADD3 UR55, UR33, -UR4, URZ ;  /* 0x8000000421377290 */ /* 0x000fe4000fffe03f */
[----:B------:R-:W-:-:S02]  /*0a00*/  UIADD3 UR25, UR6, -UR25, URZ ;  /* 0x8000001906197290 */ /* 0x000fc4000fffe03f */
[----:B------:R-:W-:Y:S02]  /*0a10*/  UISETP.NE.AND UP1, UPT, UR12, URZ, UPT ;  /* 0x0000003f0c00728c */ /* 0x000fe4000bf25270 */
[----:B------:R-:W-:Y:S02]  /*0a20*/  UIMAD UR24, UR5, UR25, URZ ;  /* 0x00000019051872a4 */ /* 0x000fe4000f8e023f */
[----:B------:R-:W-:Y:S02]  /*0a30*/  USEL UR4, UR25, UR5, !UP3 ;  /* 0x0000000519047287 */ /* 0x000fe4000d800000 */
[----:B------:R-:W-:Y:S02]  /*0a40*/  USHF.R.S32.HI UR25, URZ, 0x1f, UR24 ;  /* 0x0000001f3f197899 */ /* 0x000fe40008011418 */
[----:B------:R-:W-:Y:S01]  /*0a50*/  USHF.R.S32.HI UR5, URZ, 0x1f, UR4 ;  /* 0x0000001f3f057899 */ /* 0x000fe20008011404 */
[----:B------:R-:W-:Y:S01]  /*0a60*/  IMAD.U32 R6, RZ, RZ, UR24 ;  /* 0x00000018ff067e24 */ /* 0x000fe2000f8e00ff */
[----:B------:R-:W-:Y:S01]  /*0a70*/  UISETP.EQ.AND UP5, UPT, UR55, 0x3, !UP1 ;  /* 0x000000033700788c */ /* 0x000fe2000cfa2270 */
[----:B------:R-:W-:-:S02]  /*0a80*/  IMAD.U32 R4, RZ, RZ, UR4 ;  /* 0x00000004ff047e24 */ /* 0x000fc4000f8e00ff */
[----:B------:R-:W-:Y:S01]  /*0a90*/  IMAD.U32 R7, RZ, RZ, UR25 ;  /* 0x00000019ff077e24 */ /* 0x000fe2000f8e00ff */
[----:B------:R-:W-:Y:S01]  /*0aa0*/  USEL UR54, UR54, 0x2, UP5 ;  /* 0x0000000236367887 */ /* 0x000fe2000a800000 */
[----:B------:R-:W-:Y:S01]  /*0ab0*/  IMAD.U32 R5, RZ, RZ, UR5 ;  /* 0x00000005ff057e24 */ /* 0x000fe2000f8e00ff */
[----:B------:R-:W-:Y:S10]  /*0ac0*/  @P1 BRA `(.L_x_1) ;  /* 0x0000000000841947 */ /* 0x000ff40003800000 */
[----:B------:R-:W-:Y:S01]  /*0ad0*/  ELECT P1, URZ, PT ;  /* 0x00000000003f782f */ /* 0x000fe20003820000 */
[----:B------:R-:W-:-:S12]  /*0ae0*/  BSSY B0, `(.L_x_1) ;  /* 0x000001f000007945 */ /* 0x000fd80003800000 */
[----:B------:R-:W-:Y:S05]  /*0af0*/  @!P1 BRA `(.L_x_2) ;  /* 0x0000000000749947 */ /* 0x000fea0003800000 */
[----:B------:R-:W1:Y:S01]  /*0b00*/  S2UR UR6, SR_CgaCtaId ;  /* 0x00000000000679c3 */ /* 0x000e620000008800 */
[----:B------:R-:W-:Y:S01]  /*0b10*/  UMOV UR4, 0x400 ;  /* 0x0000040000047882 */ /* 0x000fe20000000000 */
[----:B------:R-:W-:Y:S01]  /*0b20*/  UMOV UR5, 0x1 ;  /* 0x0000000100057882 */ /* 0x000fe20000000000 */
[----:B------:R-:W-:Y:S02]  /*0b30*/  UMOV UR24, 0x140 ;  /* 0x0000014000187882 */ /* 0x000fe40000000000 */
[----:B------:R-:W-:-:S04]  /*0b40*/  UIADD3 UR24, -UR24, 0x100000, URZ ;  /* 0x0010000018187890 */ /* 0x000fc8000fffe13f */
[----:B------:R-:W-:Y:S02]  /*0b50*/  USHF.L.U32 UR25, UR24, 0xb, URZ ;  /* 0x0000000b18197899 */ /* 0x000fe4000800063f */
[----:B------:R-:W-:Y:S02]  /*0b60*/  USHF.L.U32 UR24, UR24, 0x1, URZ ;  /* 0x0000000118187899 */ /* 0x000fe4000800063f */
[----:B-1----:R-:W-:Y:S02]  /*0b70*/  ULEA UR6, UR6, UR4, 0x18 ;  /* 0x0000000406067291 */ /* 0x002fe4000f8ec03f */
[----:B------:R-:W-:-:S04]  /*0b80*/  UIADD3 UR4, -UR5, 0x100000, URZ ;  /* 0x0010000005047890 */ /* 0x000fc8000fffe13f */
[----:B------:R-:W-:Y:S02]  /*0b90*/  USHF.L.U32 UR5, UR4, 0xb, URZ ;  /* 0x0000000b04057899 */ /* 0x000fe4000800063f */
[----:B------:R-:W-:Y:S01]  /*0ba0*/  USHF.L.U32 UR4, UR4, 0x1, URZ ;  /* 0x0000000104047899 */ /* 0x000fe2000800063f */
[----:B------:R-:W1:Y:S11]  /*0bb0*/  FENCE.VIEW.ASYNC.S ;  /* 0x00000000000073c6 */ /* 0x000e760000000000 */
[----:B-1----:R1:W2:Y:S01]  /*0bc0*/  SYNCS.EXCH.64 URZ, [UR6+0x38400], UR4 ;  /* 0x03840004063f75b2 */ /* 0x0022a20008000100 */
[----:B------:R1:W3:Y:S01]  /*0bd0*/  SYNCS.EXCH.64 URZ, [UR6+0x38440], UR24 ;  /* 0x03844018063f75b2 */ /* 0x0002e20008000100 */
[----:B------:R1:W4:Y:S01]  /*0be0*/  SYNCS.EXCH.64 URZ, [UR6+0x38408], UR4 ;  /* 0x03840804063f75b2 */ /* 0x0003220008000100 */
[----:B------:R1:W1:Y:S01]  /*0bf0*/  SYNCS.EXCH.64 URZ, [UR6+0x38448], UR24 ;  /* 0x03844818063f75b2 */ /* 0x0002620008000100 */
        /* <DEDUP_REMOVED lines=12> */
[----:B------:R-:W-:Y:S01]  /*0cc0*/  NOP ;  /* 0x0000000000007918 */ /* 0x000fe20000000000 */
.L_x_2:
[----:B-1----:R-:W-:Y:S05]  /*0cd0*/  BSYNC B0 ;  /* 0x0000000000007941 */ /* 0x002fea0003800000 */
.L_x_1:
[----:B------:R-:W1:Y:S01]  /*0ce0*/  SHFL.IDX PT, R0, R13, RZ, 0x1f ;  /* 0x00001fff0d007589 */ /* 0x000e6200000e0000 */
[----:B------:R-:W-:Y:S01]  /*0cf0*/  UIADD3 UR33, UR12, -0x1, URZ ;  /* 0xffffffff0c217890 */ /* 0x000fe2000fffe03f */
[----:B------:R-:W-:Y:S01]  /*0d00*/  NOP ;  /* 0x0000000000007918 */ /* 0x000fe20000000000 */
[----:B------:R-:W-:Y:S02]  /*0d10*/  UISETP.LT.U32.AND UP6, UPT, UR55, 0x2, !UP1 ;  /* 0x000000023700788c */ /* 0x000fe4000cfc1070 */
[----:B------:R-:W-:Y:S02]  /*0d20*/  UISETP.GE.U32.AND UP5, UPT, UR33, 0x2, UPT ;  /* 0x000000022100788c */ /* 0x000fe4000bfa6070 */
[----:B------:R-:W-:-:S04]  /*0d30*/  USEL UR53, URZ, 0x1, !UP6 ;  /* 0x000000013f357887 */ /* 0x000fc8000f000000 */
[----:B------:R-:W-:Y:S01]  /*0d40*/  USEL UR53, UR53, 0x2, UP5 ;  /* 0x0000000235357887 */ /* 0x000fe2000a800000 */
[----:B-1----:R-:W-:-:S13]  /*0d50*/  ISETP.NE.AND P1, PT, R0, RZ, PT ;  /* 0x000000ff0000720c */ /* 0x002fda0003f25270 */
[----:B------:R-:W-:Y:S05]  /*0d60*/  @P1 BRA `(.L_x_3) ;  /* 0x0000000000581947 */ /* 0x000fea0003800000 */
[----:B------:R-:W1:Y:S01]  /*0d70*/  S2UR UR5, SR_CgaCtaId ;  /* 0x00000000000579c3 */ /* 0x000e620000008800 */
[----:B------:R-:W-:Y:S01]  /*0d80*/  UMOV UR4, 0x400 ;  /* 0x0000040000047882 */ /* 0x000fe20000000000 */
[----:B------:R-:W-:Y:S01]  /*0d90*/  UMOV UR24, 0x1 ;  /* 0x0000000100187882 */ /* 0x000fe20000000000 */
[----:B------:R-:W-:Y:S01]  /*0da0*/  UMOV UR11, 0x100 ;  /* 0x00000100000b7882 */ /* 0x000fe20000000000 */
[----:B------:R-:W-:-:S04]  /*0db0*/  UIADD3 UR24, -UR24, 0x100000, URZ ;  /* 0x0010000018187890 */ /* 0x000fc8000fffe13f */
[----:B------:R-:W-:Y:S02]  /*0dc0*/  USHF.L.U32 UR25, UR24, 0xb, URZ ;  /* 0x0000000b18197899 */ /* 0x000fe4000800063f */
[----:B------:R-:W-:Y:S01]  /*0dd0*/  USHF.L.U32 UR24, UR24, 0x1, URZ ;  /* 0x0000000118187899 */ /* 0x000fe2000800063f */
[----:B------:R-:W-:Y:S01]  /*0de0*/  ELECT P1, URZ, PT ;  /* 0x00000000003f782f */ /* 0x000fe20003820000 */
[----:B-1----:R-:W-:Y:S02]  /*0df0*/  ULEA UR6, UR5, UR4, 0x18 ;  /* 0x0000000405067291 */ /* 0x002fe4000f8ec03f */
[----:B------:R-:W-:-:S04]  /*0e00*/  UIADD3 UR4, -UR11, 0x100000, URZ ;  /* 0x001000000b047890 */ /* 0x000fc8000fffe13f */
[----:B------:R-:W-:Y:S02]  /*0e10*/  USHF.L.U32 UR5, UR4, 0xb, URZ ;  /* 0x0000000b04057899 */ /* 0x000fe4000800063f */
[----:B------:R-:W-:Y:S01]  /*0e20*/  USHF.L.U32 UR4, UR4, 0x1, URZ ;  /* 0x0000000104047899 */ /* 0x000fe2000800063f */
[----:B------:R-:W1:Y:S03]  /*0e30*/  FENCE.VIEW.ASYNC.S ;  /* 0x00000000000073c6 */ /* 0x000e660000000000 */
[----:B-1----:R1:W1:Y:S08]  /*0e40*/  SYNCS.EXCH.64 URZ, [UR6+0x38480], UR24 ;  /* 0x03848018063f75b2 */ /* 0x0022700008000100 */
        /* <DEDUP_REMOVED lines=8> */
.L_x_3:
[----:B------:R-:W2:Y:S01]  /*0ed0*/  SHFL.IDX PT, R0, R13, RZ, 0x1f ;  /* 0x00001fff0d007589 */ /* 0x000ea200000e0000 */
[----:B------:R-:W-:Y:S01]  /*0ee0*/  UISETP.EQ.AND UP6, UPT, UR55, 0x2, !UP1 ;  /* 0x000000023700788c */ /* 0x000fe2000cfc2270 */
[----:B------:R-:W-:-:S03]  /*0ef0*/  NOP ;  /* 0x0000000000007918 */ /* 0x000fc60000000000 */
[----:B------:R-:W-:-:S04]  /*0f00*/  USEL UR52, URZ, 0x1, !UP6 ;  /* 0x000000013f347887 */ /* 0x000fc8000f000000 */
[----:B------:R-:W-:Y:S01]  /*0f10*/  USEL UR52, UR52, 0x2, UP5 ;  /* 0x0000000234347887 */ /* 0x000fe2000a800000 */
[----:B--2---:R-:W-:-:S13]  /*0f20*/  ISETP.NE.AND P1, PT, R0, RZ, PT ;  /* 0x000000ff0000720c */ /* 0x004fda0003f25270 */
[----:B------:R-:W-:Y:S05]  /*0f30*/  @P1 BRA `(.L_x_4) ;  /* 0x0000000000581947 */ /* 0x000fea0003800000 */
[----:B-1----:R-:W1:Y:S01]  /*0f40*/  S2UR UR5, SR_CgaCtaId ;  /* 0x00000000000579c3 */ /* 0x002e620000008800 */
[----:B------:R-:W-:Y:S01]  /*0f50*/  UMOV UR4, 0x400 ;  /* 0x0000040000047882 */ /* 0x000fe20000000000 */
[----:B------:R-:W-:Y:S01]  /*0f60*/  UMOV UR11, 0x20 ;  /* 0x00000020000b7882 */ /* 0x000fe20000000000 */
[----:B------:R-:W-:Y:S01]  /*0f70*/  UMOV UR24, 0x100 ;  /* 0x0000010000187882 */ /* 0x000fe20000000000 */
[----:B------:R-:W-:Y:S01]  /*0f80*/  ELECT P1, URZ, PT ;  /* 0x00000000003f782f */ /* 0x000fe20003820000 */
        /* <DEDUP_REMOVED lines=8> */
[----:B-1----:R2:W1:Y:S01]  /*1010*/  SYNCS.EXCH.64 URZ, [UR6+0x384c0], UR4 ;  /* 0x0384c004063f75b2 */ /* 0x0024620008000100 */
[----:B------:R2:W1:Y:S01]  /*1020*/  SYNCS.EXCH.64 URZ, [UR6+0x384e0], UR24 ;  /* 0x0384e018063f75b2 */ /* 0x0004620008000100 */
[----:B------:R2:W1:Y:S01]  /*1030*/  SYNCS.EXCH.64 URZ, [UR6+0x384c8], UR4 ;  /* 0x0384c804063f75b2 */ /* 0x0004620008000100 */
[----:B------:R2:W1:Y:S01]  /*1040*/  SYNCS.EXCH.64 URZ, [UR6+0x384e8], UR24 ;  /* 0x0384e818063f75b2 */ /* 0x0004620008000100 */
[----:B------:R2:W1:Y:S01]  /*1050*/  SYNCS.EXCH.64 URZ, [UR6+0x384d0], UR4 ;  /* 0x0384d004063f75b2 */ /* 0x0004620008000100 */
[----:B------:R2:W1:Y:S01]  /*1060*/  SYNCS.EXCH.64 URZ, [UR6+0x384f0], UR24 ;  /* 0x0384f018063f75b2 */ /* 0x0004620008000100 */
[----:B------:R2:W1:Y:S01]  /*1070*/  SYNCS.EXCH.64 URZ, [UR6+0x384d8], UR4 ;  /* 0x0384d804063f75b2 */ /* 0x0004620008000100 */
[----:B------:R2:W1:Y:S02]  /*1080*/  SYNCS.EXCH.64 URZ, [UR6+0x384f8], UR24 ;  /* 0x0384f818063f75b2 */ /* 0x0004640008000100 */
[----:B--2---:R-:W-:Y:S01]  /*1090*/  NOP ;  /* 0x0000000000007918 */ /* 0x004fe20000000000 */
.L_x_4:
[----:B------:R-:W2:Y:S01]  /*10a0*/  SHFL.IDX PT, R0, R13, RZ, 0x1f ;  /* 0x00001fff0d007589 */ /* 0x000ea200000e0000 */
[----:B------:R-:W-:Y:S01]  /*10b0*/  ELECT P1, URZ, PT ;  /* 0x00000000003f782f */ /* 0x000fe20003820000 */
[----:B------:R-:W3:Y:S01]  /*10c0*/  LDC.64 R14, c[0x0][0x8f8] ;  /* 0x00023e00ff0e7b82 */ /* 0x000ee20000000a00 */
[----:B-1----:R-:W-:Y:S01]  /*10d0*/  UMOV UR4, 0x20 ;  /* 0x0000002000047882 */ /* 0x002fe20000000000 */
[----:B------:R-:W-:Y:S01]  /*10e0*/  NOP ;  /* 0x0000000000007918 */ /* 0x000fe20000000000 */
[----:B------:R-:W-:Y:S01]  /*10f0*/  ULDC UR41, c[0x0][0xc] ;  /* 0x0000030000297ab9 */ /* 0x000fe20000000800 */
[----:B------:R-:W-:Y:S02]  /*1100*/  IMAD.MOV.U32 R16, RZ, RZ, -0x1 ;  /* 0xffffffffff107424 */ /* 0x000fe400078e00ff */
[----:B------:R-:W-:Y:S02]  /*1110*/  IMAD.MOV.U32 R17, RZ, RZ, -0x1 ;  /* 0xffffffffff117424 */ /* 0x000fe400078e00ff */
[----:B------:R-:W-:Y:S01]  /*1120*/  IMAD.MOV.U32 R18, RZ, RZ, -0x1 ;  /* 0xffffffffff127424 */ /* 0x000fe200078e00ff */
[----:B--2---:R-:W-:Y:S01]  /*1130*/  ISETP.NE.OR P1, PT, R0, RZ, !P1 ;  /* 0x000000ff0000720c */ /* 0x004fe20004f25670 */
[----:B------:R-:W-:-:S12]  /*1140*/  IMAD.U32 R0, RZ, RZ, UR9 ;  /* 0x00000009ff007e24 */ /* 0x000fd8000f8e00ff */
[----:B------:R-:W-:Y:S01]  /*1150*/  VOTEU.ALL UP5, P1 ;  /* 0x00000000003f7886 */ /* 0x000fe200008a0000 */
[----:B------:R-:W-:-:S04]  /*1160*/  VOTEU.ALL UP6, P1 ;  /* 0x00000000003f7886 */ /* 0x000fc800008c0000 */
[----:B------:R-:W1:Y:S01]  /*1170*/  @!UP5 S2UR UR11, SR_CgaCtaId ;  /* 0x00000000000bd9c3 */ /* 0x000e620000008800 */
[----:B------:R-:W-:Y:S01]  /*1180*/  @!UP5 UMOV UR6, 0x400 ;  /* 0x000004000006d882 */ /* 0x000fe20000000000 */
[----:B------:R-:W-:-:S04]  /*1190*/  @!UP5 UIADD3 UR4, -UR4, 0x100000, URZ ;  /* 0x001000000404d890 */ /* 0x000fc8000fffe13f */
[----:B------:R-:W-:Y:S02]  /*11a0*/  @!UP5 USHF.L.U32 UR5, UR4, 0xb, URZ ;  /* 0x0000000b0405d899 */ /* 0x000fe4000800063f */
[----:B------:R-:W-:Y:S02]  /*11b0*/  @!UP5 USHF.L.U32 UR4, UR4, 0x1, URZ ;  /* 0x000000010404d899 */ /* 0x000fe4000800063f */
[----:B-1----:R-:W-:Y:S01]  /*11c0*/  @!UP5 ULEA UR6, UR11, UR6, 0x18 ;  /* 0x000000060b06d291 */ /* 0x002fe2000f8ec03f */
[----:B------:R-:W-:Y:S01]  /*11d0*/  VOTEU.ALL UP5, P1 ;  /* 0x00000000003f7886 */ /* 0x000fe200008a0000 */
[----:B---3--:R-:W-:Y:S01]  /*11e0*/  ISETP.LE.U32.AND P1, PT, R14, UR10, PT ;  /* 0x0000000a0e007c0c */ /* 0x008fe2000bf23070 */
[----:B------:R-:W-:-:S03]  /*11f0*/  UMOV UR11, URZ ;  /* 0x0000003f000b7c82 */ /* 0x000fc60008000000 */
[----:B------:R-:W-:Y:S01]  /*1200*/  ISETP.GE.U32.AND.EX P1, PT, R0, R15, PT, P1 ;  /* 0x0000000f0000720c */ /* 0x000fe20003f26110 */
[----:B------:R-:W1:Y:S05]  /*1210*/  FENCE.VIEW.ASYNC.S ;  /* 0x00000000000073c6 */ /* 0x000e6a0000000000 */
[----:B-1----:R-:W4:Y:S01]  /*1220*/  @!UP5 SYNCS.EXCH.64 URZ, [UR6+0x38500], UR4 ;  /* 0x03850004063fd5b2 */ /* 0x002f220008000100 */
[----:B------:R1:W4:Y:S01]  /*1230*/  @!UP6 SYNCS.EXCH.64 URZ, [UR6+0x38508], UR4 ;  /* 0x03850804063fe5b2 */ /* 0x0003220008000100 */
[----:B------:R-:W-:Y:S01]  /*1240*/  NOP ;  /* 0x0000000000007918 */ /* 0x000fe20000000000 */
[----:B-1----:R-:W-:Y:S01]  /*1250*/  ULDC.U8 UR4, c[0x0][0x900] ;  /* 0x0002400000047ab9 */ /* 0x002fe20000000000 */
[----:B------:R-:W-:Y:S01]  /*1260*/  UMOV UR6, URZ ;  /* 0x0000003f00067c82 */ /* 0x000fe20008000000 */
[----:B----4-:R-:W-:Y:S01]  /*1270*/  BAR.SYNC.DEFER_BLOCKING 0x0 ;  /* 0x0000000000007b1d */ /* 0x010fe20000010000 */
[----:B------:R-:W-:-:S04]  /*1280*/  ISETP.NE.AND P2, PT, RZ, UR4, PT ;  /* 0x00000004ff007c0c */ /* 0x000fc8000bf45270 */
[----:B------:R-:W-:Y:S01]  /*1290*/  P2R R20, PR, RZ, 0x4 ;  /* 0x00000004ff147803 */ /* 0x000fe20000000000 */
[----:B------:R-:W-:Y:S01]  /*12a0*/  UMOV UR5, URZ ;  /* 0x0000003f00057c82 */ /* 0x000fe20008000000 */
[----:B------:R-:W-:-:S07]  /*12b0*/  UMOV UR4, URZ ;  /* 0x0000003f00047c82 */ /* 0x000fce0008000000 */
[----:B------:R-:W-:Y:S05]  /*12c0*/  @P2 BRA P1, `(.L_x_5) ;  /* 0x0000001400f42947 */ /* 0x000fea0000800000 */
[----:B------:R-:W-:Y:S01]  /*12d0*/  IMAD.U32 R15, RZ, RZ, UR9 ;  /* 0x00000009ff0f7e24 */ /* 0x000fe2000f8e00ff */
[----:B------:R-:W-:Y:S01]  /*12e0*/  ISETP.LE.U32.AND P1, PT, R6, UR10, PT ;  /* 0x0000000a06007c0c */ /* 0x000fe2000bf23070 */
[----:B------:R-:W-:Y:S01]  /*12f0*/  UMOV UR5, URZ ;  /* 0x0000003f00057c82 */ /* 0x000fe20008000000 */
[----:B------:R-:W-:Y:S01]  /*1300*/  UMOV UR4, URZ ;  /* 0x0000003f00047c82 */ /* 0x000fe20008000000 */
[----:B------:R-:W-:Y:S01]  /*1310*/  UMOV UR11, URZ ;  /* 0x0000003f000b7c82 */ /* 0x000fe20008000000 */
[----:B------:R-:W-:Y:S01]  /*1320*/  ISETP.GE.U32.AND.EX P1, PT, R15, R7, PT, P1 ;  /* 0x000000070f00720c */ /* 0x000fe20003f26110 */
[----:B------:R-:W-:-:S12]  /*1330*/  UMOV UR6, URZ ;  /* 0x0000003f00067c82 */ /* 0x000fd80008000000 */
[----:B------:R-:W-:Y:S05]  /*1340*/  @!P1 BRA `(.L_x_6) ;  /* 0x0000001000c09947 */ /* 0x000fea0003800000 */
[----:B------:R-:W-:Y:S01]  /*1350*/  IADD3 R2, R34, 0x20, RZ ;  /* 0x0000002022027810 */ /* 0x000fe20007ffe0ff */
[----:B------:R-:W-:Y:S02]  /*1360*/  IMAD.MOV.U32 R0, RZ, RZ, R34 ;  /* 0x000000ffff007224 */ /* 0x000fe400078e0022 */
[----:B-----5:R-:W-:Y:S01]  /*1370*/  IMAD.MOV.U32 R12, RZ, RZ, R8 ;  /* 0x000000ffff0c7224 */ /* 0x020fe200078e0008 */
[----:B------:R-:W-:Y:S01]  /*1380*/  ISETP.GE.AND P1, PT, R2, R3, PT ;  /* 0x000000030200720c */ /* 0x000fe20003f26270 */
[----:B------:R-:W-:-:S12]  /*1390*/  IMAD.MOV.U32 R17, RZ, RZ, R9 ;  /* 0x000000ffff117224 */ /* 0x000fd800078e0009 */
[----:B------:R-:W1:Y:S01]  /*13a0*/  @!P1 LDC.64 R14, c[0x0][0x918] ;  /* 0x00024600ff0e9b82 */ /* 0x000e620000000a00 */
[----:B------:R-:W-:Y:S01]  /*13b0*/  @!P1 VIADD R7, R0, 0x20 ;  /* 0x0000002000079836 */ /* 0x000fe20000000000 */
[----:B------:R-:W-:Y:S02]  /*13c0*/  UIADD3 UR16, UP5, UR16, -0x1, URZ ;  /* 0xffffffff10107890 */ /* 0x000fe4000ffbe03f */
[----:B------:R-:W-:Y:S01]  /*13d0*/  UIADD3 UR14, UP6, UR14, -0x1, URZ ;  /* 0xffffffff0e0e7890 */ /* 0x000fe2000ffde03f */
[----:B------:R-:W-:Y:S01]  /*13e0*/  BSSY B0, `(.L_x_7) ;  /* 0x000004f000007945 */ /* 0x000fe20003800000 */
[----:B------:R-:W-:Y:S01]  /*13f0*/  UIADD3.X UR17, UR17, -0x1, URZ, UP5, !UPT ;  /* 0xffffffff11117890 */ /* 0x000fe2000affe43f */
[----:B-1----:R-:W-:-:S05]  /*1400*/  @!P1 IMAD.WIDE R14, R7, 0xc, R14 ;  /* 0x0000000c070e9825 */ /* 0x002fca00078e020e */
[----:B------:R1:W5:Y:S04]  /*1410*/  @!P1 LDG.E R8, desc[UR58][R14.64] ;  /* 0x0000003a0e089981 */ /* 0x000368000c1e1900 */
[----:B------:R1:W5:Y:S01]  /*1420*/  @!P1 LDG.E R9, desc[UR58][R14.64+0x4] ;  /* 0x0000043a0e099981 */ /* 0x000362000c1e1900 */
[----:B------:R-:W-:Y:S01]  /*1430*/  ISETP.GE.AND P1, PT, R0, R3, PT ;  /* 0x000000030000720c */ /* 0x000fe20003f26270 */
[----:B------:R-:W-:Y:S01]  /*1440*/  UIADD3.X UR15, UR15, -0x1, URZ, UP6, !UPT ;  /* 0xffffffff0f0f7890 */ /* 0x000fe2000b7fe43f */
[----:B------:R-:W-:Y:S01]  /*1450*/  CS2R R6, SRZ ;  /* 0x0000000000067805 */ /* 0x000fe2000001ff00 */
[----:B------:R-:W-:Y:S01]  /*1460*/  UIADD3 UR4, UR8, -0x1, URZ ;  /* 0xffffffff08047890 */ /* 0x000fe2000fffe03f */
[----:B------:R-:W-:Y:S01]  /*1470*/  IMAD.MOV.U32 R27, RZ, RZ, 0x7fffffff ;  /* 0x7fffffffff1b7424 */ /* 0x000fe200078e00ff */
[----:B------:R-:W-:Y:S01]  /*1480*/  UIADD3 UR5, UR7, -0x1, URZ ;  /* 0xffffffff07057890 */ /* 0x000fe2000fffe03f */
[----:B------:R-:W-:-:S07]  /*1490*/  IMAD.MOV.U32 R29, RZ, RZ, RZ ;  /* 0x000000ffff1d7224 */ /* 0x000fce00078e00ff */
[----:B-1----:R-:W-:Y:S05]  /*14a0*/  @P1 BRA `(.L_x_8) ;  /* 0x0000000400081947 */ /* 0x002fea0003800000 */
[----:B------:R-:W-:Y:S02]  /*14b0*/  PLOP3.LUT P3, PT, PT, PT, UP0, 0x80, 0x0 ;  /* 0x000000000000781c */ /* 0x000fe40003f6f008 */
[C---:B------:R-:W-:Y:S02]  /*14c0*/  IADD3 R21, P2, R17.reuse, UR16, RZ ;  /* 0x0000001011157c10 */ /* 0x040fe4000ff5e0ff */
[C---:B------:R-:W-:Y:S02]  /*14d0*/  IADD3 R23, P1, R12.reuse, UR14, RZ ;  /* 0x0000000e0c177c10 */ /* 0x040fe4000ff3e0ff */
[----:B------:R-:W-:Y:S02]  /*14e0*/  LEA.HI.X.SX32 R22, R17, UR17, 0x1, P2 ;  /* 0x0000001111167c11 */ /* 0x000fe400090f0eff */
[----:B------:R-:W-:-:S05]  /*14f0*/  LEA.HI.X.SX32 R12, R12, UR15, 0x1, P1 ;  /* 0x0000000f0c0c7c11 */ /* 0x000fca00088f0eff */
[----:B------:R-:W-:Y:S05]  /*1500*/  @!P3 BRA `(.L_x_9) ;  /* 0x000000000030b947 */ /* 0x000fea0003800000 */
[----:B------:R-:W-:Y:S02]  /*1510*/  ULDC UR6, c[0x0][0x8dc] ;  /* 0x0002370000067ab9 */ /* 0x000fe40000000800 */
[----:B------:R-:W-:-:S05]  /*1520*/  IADD3 R17, P1, R23, UR6, RZ ;  /* 0x0000000617117c10 */ /* 0x000fca000ff3e0ff */
[----:B------:R-:W-:-:S04]  /*1530*/  IMAD.X R23, RZ, RZ, R12, P1 ;  /* 0x000000ffff177224 */ /* 0x000fc800008e060c */
[----:B------:R-:W-:-:S04]  /*1540*/  IMAD.WIDE.U32 R4, R23, UR20, RZ ;  /* 0x0000001417047c25 */ /* 0x000fc8000f8e00ff */
[----:B------:R-:W-:-:S04]  /*1550*/  IMAD.WIDE.U32 R14, P1, R17, UR21, R4 ;  /* 0x00000015110e7c25 */ /* 0x000fc8000f820004 */
[----:B------:R-:W-:-:S04]  /*1560*/  IMAD.WIDE.U32 R4, R17, UR20, RZ ;  /* 0x0000001411047c25 */ /* 0x000fc8000f8e00ff */
[----:B------:R-:W-:Y:S01]  /*1570*/  IMAD.X R19, RZ, RZ, RZ, P1 ;  /* 0x000000ffff137224 */ /* 0x000fe200008e06ff */
[----:B------:R-:W-:Y:S01]  /*1580*/  IADD3 RZ, P1, R5, R14, RZ ;  /* 0x0000000e05ff7210 */ /* 0x000fe20007f3e0ff */
[----:B------:R-:W-:-:S04]  /*1590*/  IMAD.MOV.U32 R18, RZ, RZ, R15 ;  /* 0x000000ffff127224 */ /* 0x000fc800078e000f */
[----:B------:R-:W-:-:S04]  /*15a0*/  IMAD.WIDE.U32.X R4, R23, UR21, R18, P1 ;  /* 0x0000001517047c25 */ /* 0x000fc800088e0412 */
[----:B------:R-:W-:Y:S01]  /*15b0*/  IMAD.MOV.U32 R23, RZ, RZ, R4 ;  /* 0x000000ffff177224 */ /* 0x000fe200078e0004 */
[----:B------:R-:W-:-:S07]  /*15c0*/  MOV R12, R5 ;  /* 0x00000005000c7202 */ /* 0x000fce0000000f00 */
.L_x_9:
        /* <DEDUP_REMOVED lines=11> */
[----:B------:R-:W-:Y:S02]  /*1680*/  IMAD.MOV.U32 R21, RZ, RZ, R4 ;  /* 0x000000ffff157224 */ /* 0x000fe400078e0004 */
[----:B------:R-:W-:-:S07]  /*1690*/  IMAD.MOV.U32 R22, RZ, RZ, R5 ;  /* 0x000000ffff167224 */ /* 0x000fce00078e0005 */
.L_x_10:
[----:B------:R-:W-:Y:S02]  /*16a0*/  SHF.R.U64 R4, R21, UR28, R22 ;  /* 0x0000001c15047c19 */ /* 0x000fe40008001216 */
[----:B------:R-:W-:-:S03]  /*16b0*/  SHF.R.U64 R5, R23, UR18, R12 ;  /* 0x0000001217057c19 */ /* 0x000fc6000800120c */
[----:B------:R-:W-:Y:S02]  /*16c0*/  VIADD R14, R4, UR5 ;  /* 0x00000005040e7c36 */ /* 0x000fe40008000000 */
[----:B------:R-:W-:-:S03]  /*16d0*/  VIADD R17, R5, UR4 ;  /* 0x0000000405117c36 */ /* 0x000fc60008000000 */
[----:B------:R-:W-:Y:S02]  /*16e0*/  IABS R12, R14 ;  /* 0x0000000e000c7213 */ /* 0x000fe40000000000 */
[----:B------:R-:W-:-:S03]  /*16f0*/  IABS R15, R17 ;  /* 0x00000011000f7213 */ /* 0x000fc60000000000 */
[----:B------:R-:W-:-:S04]  /*1700*/  IMAD.HI.U32 R5, R12, UR19, RZ ;  /* 0x000000130c057c27 */ /* 0x000fc8000f8e00ff */
[----:B------:R-:W-:-:S04]  /*1710*/  IMAD.HI.U32 R4, R15, UR13, RZ ;  /* 0x0000000d0f047c27 */ /* 0x000fc8000f8e00ff */
[----:B------:R-:W-:Y:S02]  /*1720*/  IMAD R5, R5, UR30, R12 ;  /* 0x0000001e05057c24 */ /* 0x000fe4000f8e020c */
[----:B------:R-:W-:Y:S02]  /*1730*/  IMAD R4, R4, UR29, R15 ;  /* 0x0000001d04047c24 */ /* 0x000fe4000f8e020f */
[----:B------:R-:W-:Y:S01]  /*1740*/  IMAD.U32 R15, RZ, RZ, UR31 ;  /* 0x0000001fff0f7e24 */ /* 0x000fe2000f8e00ff */
[----:B------:R-:W-:Y:S01]  /*1750*/  ISETP.LT.U32.AND P2, PT, R5, UR26, PT ;  /* 0x0000001a05007c0c */ /* 0x000fe2000bf41070 */
[----:B------:R-:W-:Y:S01]  /*1760*/  IMAD.U32 R12, RZ, RZ, UR32 ;  /* 0x00000020ff0c7e24 */ /* 0x000fe2000f8e00ff */
[----:B------:R-:W-:-:S11]  /*1770*/  ISETP.LT.U32.AND P1, PT, R4, UR27, PT ;  /* 0x0000001b04007c0c */ /* 0x000fd6000bf21070 */
[----:B------:R-:W-:Y:S01]  /*1780*/  @!P2 VIADD R5, R5, -UR26 ;  /* 0x8000001a0505ac36 */ /* 0x000fe20008000000 */
[----:B------:R-:W-:Y:S01]  /*1790*/  ISETP.GE.AND P2, PT, R17, RZ, PT ;  /* 0x000000ff1100720c */ /* 0x000fe20003f46270 */
[----:B------:R-:W-:Y:S01]  /*17a0*/  @!P1 VIADD R4, R4, -UR27 ;  /* 0x8000001b04049c36 */ /* 0x000fe20008000000 */
[----:B------:R-:W-:Y:S02]  /*17b0*/  ISETP.GE.AND P1, PT, R14, RZ, PT ;  /* 0x000000ff0e00720c */ /* 0x000fe40003f26270 */
[----:B------:R-:W-:Y:S02]  /*17c0*/  ISETP.LT.U32.AND P4, PT, R5, UR26, PT ;  /* 0x0000001a05007c0c */ /* 0x000fe4000bf81070 */
[----:B------:R-:W-:-:S11]  /*17d0*/  ISETP.LT.U32.AND P3, PT, R4, UR27, PT ;  /* 0x0000001b04007c0c */ /* 0x000fd6000bf61070 */
[----:B------:R-:W-:Y:S02]  /*17e0*/  @!P4 IADD3 R5, R5, -UR26, RZ ;  /* 0x8000001a0505cc10 */ /* 0x000fe4000fffe0ff */
[----:B------:R-:W-:Y:S01]  /*17f0*/  @!P3 VIADD R4, R4, -UR27 ;  /* 0x8000001b0404bc36 */ /* 0x000fe20008000000 */
[----:B------:R-:W-:Y:S02]  /*1800*/  PLOP3.LUT P3, PT, PT, PT, UP4, 0x80, 0x0 ;  /* 0x000000000000781c */ /* 0x000fe40003f6f048 */
[----:B------:R-:W-:Y:S01]  /*1810*/  @!P1 IMAD.MOV R5, RZ, RZ, -R5 ;  /* 0x000000ffff059224 */ /* 0x000fe200078e0a05 */
[----:B------:R-:W-:Y:S01]  /*1820*/  PLOP3.LUT P4, PT, PT, PT, UP2, 0x80, 0x0 ;  /* 0x000000000000781c */ /* 0x000fe20003f8f028 */
[----:B------:R-:W-:Y:S01]  /*1830*/  @!P2 IMAD.MOV R4, RZ, RZ, -R4 ;  /* 0x000000ffff04a224 */ /* 0x000fe200078e0a04 */
[----:B------:R-:W-:Y:S02]  /*1840*/  PLOP3.LUT P1, PT, PT, PT, UP3, 0x80, 0x0 ;  /* 0x000000000000781c */ /* 0x000fe40003f2f038 */
[----:B------:R-:W-:-:S02]  /*1850*/  SEL R5, R12, R5, !P4 ;  /* 0x000000050c057207 */ /* 0x000fc40006000000 */
[----:B------:R-:W-:-:S03]  /*1860*/  SEL R4, R15, R4, !P3 ;  /* 0x000000040f047207 */ /* 0x000fc60005800000 */
[----:B------:R-:W-:Y:S02]  /*1870*/  IMAD.IADD R5, R14, 0x1, -R5 ;  /* 0x000000010e057824 */ /* 0x000fe400078e0a05 */
[----:B------:R-:W-:-:S04]  /*1880*/  IMAD.IADD R12, R17, 0x1, -R4 ;  /* 0x00000001110c7824 */ /* 0x000fc800078e0a04 */
[----:B------:R-:W-:Y:S01]  /*1890*/  IMAD R27, R12, R5, RZ ;  /* 0x000000050c1b7224 */ /* 0x000fe200078e02ff */
[----:B------:R-:W-:-:S04]  /*18a0*/  SEL R4, R5, R12, !P1 ;  /* 0x0000000c05047207 */ /* 0x000fc80004800000 */
[----:B------:R-:W-:Y:S02]  /*18b0*/  SHF.R.S32.HI R5, RZ, 0x1f, R4 ;  /* 0x0000001fff057819 */ /* 0x000fe40000011404 */
[----:B------:R-:W-:-:S07]  /*18c0*/  SHF.R.S32.HI R29, RZ, 0x1f, R27 ;  /* 0x0000001fff1d7819 */ /* 0x000fce000001141b */
.L_x_8:
[----:B------:R-:W-:Y:S05]  /*18d0*/  BSYNC B0 ;  /* 0x0000000000007941 */ /* 0x000fea0003800000 */
.L_x_7:
[----:B------:R-:W1:Y:S01]  /*18e0*/  SHFL.UP PT, R14, R27, 0x1, RZ ;  /* 0x042000001b0e7989 */ /* 0x000e6200000e00ff */
[C---:B------:R-:W-:Y:S02]  /*18f0*/  ISETP.NE.AND P2, PT, R34.reuse, RZ, PT ;  /* 0x000000ff2200720c */ /* 0x040fe40003f45270 */
[C---:B------:R-:W-:Y:S01]  /*1900*/  ISETP.GE.U32.AND P3, PT, R34.reuse, 0x2, PT ;  /* 0x000000022200780c */ /* 0x040fe20003f66070 */
[----:B------:R-:W2:Y:S01]  /*1910*/  SHFL.UP PT, R12, R29, 0x1, RZ ;  /* 0x042000001d0c7989 */ /* 0x000ea200000e00ff */
[C---:B------:R-:W-:Y:S02]  /*1920*/  ISETP.GE.U32.AND P4, PT, R34.reuse, 0x4, PT ;  /* 0x000000042200780c */ /* 0x040fe40003f86070 */
[C---:B------:R-:W-:Y:S02]  /*1930*/  ISETP.GE.U32.AND P5, PT, R34.reuse, 0x8, PT ;  /* 0x000000082200780c */ /* 0x040fe40003fa6070 */
[----:B------:R-:W-:Y:S02]  /*1940*/  ISETP.GE.U32.AND P6, PT, R34, 0x10, PT ;  /* 0x000000102200780c */ /* 0x000fe40003fc6070 */
[----:B-1----:R-:W-:-:S02]  /*1950*/  SEL R14, R14, RZ, P2 ;  /* 0x000000ff0e0e7207 */ /* 0x002fc40001000000 */
[----:B--2---:R-:W-:Y:S02]  /*1960*/  SEL R12, R12, RZ, P2 ;  /* 0x000000ff0c0c7207 */ /* 0x004fe40001000000 */
[----:B------:R-:W-:-:S05]  /*1970*/  IADD3 R19, P1, R14, R27, RZ ;  /* 0x0000001b0e137210 */ /* 0x000fca0007f3e0ff */
[----:B------:R-:W-:Y:S01]  /*1980*/  IMAD.X R21, R12, 0x1, R29, P1 ;  /* 0x000000010c157824 */ /* 0x000fe200008e061d */
[----:B------:R-:W1:Y:S04]  /*1990*/  SHFL.UP PT, R14, R19, 0x2, RZ ;  /* 0x04400000130e7989 */ /* 0x000e6800000e00ff */
[----:B------:R-:W2:Y:S01]  /*19a0*/  SHFL.UP PT, R12, R21, 0x2, RZ ;  /* 0x04400000150c7989 */ /* 0x000ea200000e00ff */
[----:B-1----:R-:W-:-:S04]  /*19b0*/  SEL R14, R14, RZ, P3 ;  /* 0x000000ff0e0e7207 */ /* 0x002fc80001800000 */
[----:B------:R-:W-:Y:S02]  /*19c0*/  IADD3 R15, P1, R14, R19, RZ ;  /* 0x000000130e0f7210 */ /* 0x000fe40007f3e0ff */
[----:B--2---:R-:W-:-:S03]  /*19d0*/  SEL R12, R12, RZ, P3 ;  /* 0x000000ff0c0c7207 */ /* 0x004fc60001800000 */
[----:B------:R-:W1:Y:S02]  /*19e0*/  SHFL.UP PT, R14, R15, 0x4, RZ ;  /* 0x048000000f0e7989 */ /* 0x000e6400000e00ff */
[----:B------:R-:W-:-:S05]  /*19f0*/  IMAD.X R17, R12, 0x1, R21, P1 ;  /* 0x000000010c117824 */ /* 0x000fca00008e0615 */
        /* <DEDUP_REMOVED lines=15> */
[----:B--2---:R-:W-:-:S04]  /*1af0*/  SEL R12, R12, RZ, P6 ;  /* 0x000000ff0c0c7207 */ /* 0x004fc80003000000 */
[----:B------:R-:W-:Y:S02]  /*1b00*/  IADD3.X R19, R12, R17, RZ, P1, !PT ;  /* 0x000000110c137210 */ /* 0x000fe40000ffe4ff */
[----:B------:R-:W-:-:S04]  /*1b10*/  ISETP.GT.U32.AND P1, PT, R18, UR10, PT ;  /* 0x0000000a12007c0c */ /* 0x000fc8000bf24070 */
[----:B------:R-:W-:-:S13]  /*1b20*/  ISETP.GT.U32.AND.EX P1, PT, R19, UR9, PT, P1 ;  /* 0x0000000913007c0c */ /* 0x000fda000bf24110 */
[----:B------:R-:W-:-:S04]  /*1b30*/  VOTE.ANY R12, PT, P1 ;  /* 0x00000000000c7806 */ /* 0x000fc800008e0100 */
[----:B------:R-:W-:-:S13]  /*1b40*/  ISETP.NE.AND P1, PT, R12, RZ, PT ;  /* 0x000000ff0c00720c */ /* 0x000fda0003f25270 */
[----:B------:R-:W-:Y:S05]  /*1b50*/  @P1 BRA `(.L_x_11) ;  /* 0x00000008006c1947 */ /* 0x000fea0003800000 */
[----:B------:R-:W1:Y:S01]  /*1b60*/  LDC R3, c[0x0][0x910] ;  /* 0x00024400ff037b82 */ /* 0x000e620000000800 */
[----:B------:R-:W-:Y:S01]  /*1b70*/  ULDC UR13, c[0x0][0x8f4] ;  /* 0x00023d00000d7ab9 */ /* 0x000fe20000000800 */
[----:B------:R-:W-:Y:S01]  /*1b80*/  ULDC UR6, c[0x0][0x8dc] ;  /* 0x0002370000067ab9 */ /* 0x000fe20000000800 */
[----:B------:R-:W-:Y:S01]  /*1b90*/  ULDC UR22, c[0x0][0x8d8] ;  /* 0x0002360000167ab9 */ /* 0x000fe20000000800 */
[----:B------:R-:W-:Y:S01]  /*1ba0*/  ULDC UR23, c[0x0][0x8f0] ;  /* 0x00023c0000177ab9 */ /* 0x000fe20000000800 */
[----:B------:R-:W-:Y:S01]  /*1bb0*/  ULDC.64 UR18, c[0x0][0x8d0] ;  /* 0x0002340000127ab9 */ /* 0x000fe20000000a00 */
[----:B------:R-:W-:-:S05]  /*1bc0*/  ULDC.64 UR20, c[0x0][0x8e8] ;  /* 0x00023a0000147ab9 */ /* 0x000fca0000000a00 */
.L_x_16:
[----:B------:R-:W-:Y:S02]  /*1bd0*/  IMAD.MOV.U32 R0, RZ, RZ, R2 ;  /* 0x000000ffff007224 */ /* 0x000fe400078e0002 */
[----:B------:R-:W-:Y:S02]  /*1be0*/  VIADD R2, R2, 0x20 ;  /* 0x0000002002027836 */ /* 0x000fe40000000000 */
[----:B-----5:R-:W-:Y:S02]  /*1bf0*/  IMAD.MOV.U32 R12, RZ, RZ, R8 ;  /* 0x000000ffff0c7224 */ /* 0x020fe400078e0008 */
[----:B------:R-:W-:Y:S01]  /*1c00*/  IMAD.MOV.U32 R17, RZ, RZ, R9 ;  /* 0x000000ffff117224 */ /* 0x000fe200078e0009 */
[----:B-1----:R-:W-:-:S13]  /*1c10*/  ISETP.GE.AND P1, PT, R2, R3, PT ;  /* 0x000000030200720c */ /* 0x002fda0003f26270 */
[----:B------:R-:W1:Y:S01]  /*1c20*/  @!P1 LDC.64 R6, c[0x0][0x918] ;  /* 0x00024600ff069b82 */ /* 0x000e620000000a00 */
[----:B------:R-:W-:Y:S01]  /*1c30*/  @!P1 VIADD R15, R0, 0x20 ;  /* 0x00000020000f9836 */ /* 0x000fe20000000000 */
[----:B------:R-:W-:Y:S01]  /*1c40*/  BSSY B0, `(.L_x_12) ;  /* 0x0000065000007945 */ /* 0x000fe20003800000 */
[----:B------:R-:W-:Y:S02]  /*1c50*/  IMAD.MOV.U32 R27, RZ, RZ, 0x7fffffff ;  /* 0x7fffffffff1b7424 */ /* 0x000fe400078e00ff */
[----:B-1----:R-:W-:-:S05]  /*1c60*/  @!P1 IMAD.WIDE R14, R15, 0xc, R6 ;  /* 0x0000000c0f0e9825 */ /* 0x002fca00078e0206 */
[----:B------:R1:W5:Y:S04]  /*1c70*/  @!P1 LDG.E R8, desc[UR58][R14.64] ;  /* 0x0000003a0e089981 */ /* 0x000368000c1e1900 */
[----:B------:R1:W5:Y:S01]  /*1c80*/  @!P1 LDG.E R9, desc[UR58][R14.64+0x4] ;  /* 0x0000043a0e099981 */ /* 0x000362000c1e1900 */
[----:B------:R-:W-:Y:S01]  /*1c90*/  ISETP.GE.AND P1, PT, R0, R3, PT ;  /* 0x000000030000720c */ /* 0x000fe20003f26270 */
[----:B------:R-:W-:Y:S02]  /*1ca0*/  IMAD.MOV.U32 R29, RZ, RZ, RZ ;  /* 0x000000ffff1d7224 */ /* 0x000fe400078e00ff */
[----:B------:R1:W2:Y:S04]  /*1cb0*/  SHFL.IDX PT, R6, R19, 0x1f, 0x1f ;  /* 0x03e01f0013067f89 */ /* 0x0002a800000e0000 */
[----:B------:R1:W3:Y:S06]  /*1cc0*/  SHFL.IDX PT, R7, R18, 0x1f, 0x1f ;  /* 0x03e01f0012077f89 */ /* 0x0002ec00000e0000 */
[----:B------:R-:W-:Y:S05]  /*1cd0*/  @P1 BRA `(.L_x_13) ;  /* 0x00000004006c1947 */ /* 0x000fea0003800000 */
[----:B------:R-:W-:Y:S02]  /*1ce0*/  IABS R25, R11 ;  /* 0x0000000b00197213 */ /* 0x000fe40000000000 */
[C---:B------:R-:W-:Y:S02]  /*1cf0*/  IADD3 R21, P1, R12.reuse, UR14, RZ ;  /* 0x0000000e0c157c10 */ /* 0x040fe4000ff3e0ff */
[----:B------:R-:W4:Y:S02]  /*1d00*/  I2F.RP R4, R25 ;  /* 0x0000001900047306 */ /* 0x000f240000209400 */
[----:B------:R-:W-:Y:S02]  /*1d10*/  LEA.HI.X.SX32 R22, R12, UR15, 0x1, P1 ;  /* 0x0000000f0c167c11 */ /* 0x000fe400088f0eff */
[----:B------:R-:W-:-:S04]  /*1d20*/  IADD3 R12, P1, R17, UR16, RZ ;  /* 0x00000010110c7c10 */ /* 0x000fc8000ff3e0ff */
[----:B------:R-:W-:Y:S02]  /*1d30*/  LEA.HI.X.SX32 R17, R17, UR17, 0x1, P1 ;  /* 0x0000001111117c11 */ /* 0x000fe400088f0eff */
[----:B------:R-:W-:Y:S01]  /*1d40*/  PLOP3.LUT P1, PT, PT, PT, UP0, 0x80, 0x0 ;  /* 0x000000000000781c */ /* 0x000fe20003f2f008 */
[----:B----4-:R-:W4:Y:S02]  /*1d50*/  MUFU.RCP R4, R4 ;  /* 0x0000000400047308 */ /* 0x010f240000001000 */
[----:B----4-:R-:W-:-:S06]  /*1d60*/  VIADD R5, R4, 0xffffffe ;  /* 0x0ffffffe04057836 */ /* 0x010fcc0000000000 */
[----:B------:R-:W4:Y:S02]  /*1d70*/  F2I.FTZ.U32.TRUNC.NTZ R27, R5 ;  /* 0x00000005001b7305 */ /* 0x000f24000021f000 */
[----:B----4-:R-:W-:Y:S02]  /*1d80*/  IMAD.MOV R24, RZ, RZ, -R27 ;  /* 0x000000ffff187224 */ /* 0x010fe400078e0a1b */
[----:B------:R-:W-:Y:S05]  /*1d90*/  @!P1 BRA `(.L_x_14) ;  /* 0x00000000002c9947 */ /* 0x000fea0003800000 */
[----:B------:R-:W-:-:S05]  /*1da0*/  IADD3 R21, P1, R21, UR6, RZ ;  /* 0x0000000615157c10 */ /* 0x000fca000ff3e0ff */
[----:B------:R-:W-:-:S04]  /*1db0*/  IMAD.X R23, RZ, RZ, R22, P1 ;  /* 0x000000ffff177224 */ /* 0x000fc800008e0616 */
[----:B------:R-:W-:-:S04]  /*1dc0*/  IMAD.WIDE.U32 R4, R23, UR18, RZ ;  /* 0x0000001217047c25 */ /* 0x000fc8000f8e00ff */
[----:B-1----:R-:W-:-:S04]  /*1dd0*/  IMAD.WIDE.U32 R14, P1, R21, UR19, R4 ;  /* 0x00000013150e7c25 */ /* 0x002fc8000f820004 */
[----:B------:R-:W-:Y:S01]  /*1de0*/  IMAD.WIDE.U32 R4, R21, UR18, RZ ;  /* 0x0000001215047c25 */ /* 0x000fe2000f8e00ff */
[----:B------:R-:W-:-:S03]  /*1df0*/  IADD3.X R19, RZ, RZ, RZ, P1, !PT ;  /* 0x000000ffff137210 */ /* 0x000fc60000ffe4ff */
[----:B------:R-:W-:Y:S01]  /*1e00*/  IMAD.MOV.U32 R18, RZ, RZ, R15 ;  /* 0x000000ffff127224 */ /* 0x000fe200078e000f */
[----:B------:R-:W-:-:S05]  /*1e10*/  IADD3 RZ, P1, R5, R14, RZ ;  /* 0x0000000e05ff7210 */ /* 0x000fca0007f3e0ff */
[----:B------:R-:W-:-:S04]  /*1e20*/  IMAD.WIDE.U32.X R4, R23, UR19, R18, P1 ;  /* 0x0000001317047c25 */ /* 0x000fc800088e0412 */
[----:B------:R-:W-:Y:S02]  /*1e30*/  IMAD.MOV.U32 R21, RZ, RZ, R4 ;  /* 0x000000ffff157224 */ /* 0x000fe400078e0004 */
[----:B------:R-:W-:-:S07]  /*1e40*/  IMAD.MOV.U32 R22, RZ, RZ, R5 ;  /* 0x000000ffff167224 */ /* 0x000fce00078e0005 */
.L_x_14:
[----:B------:R-:W-:Y:S05]  /*1e50*/  @!P0 BRA `(.L_x_15) ;  /* 0x00000000002c8947 */ /* 0x000fea0003800000 */
[----:B------:R-:W-:-:S05]  /*1e60*/  IADD3 R23, P1, R12, UR13, RZ ;  /* 0x0000000d0c177c10 */ /* 0x000fca000ff3e0ff */
[----:B------:R-:W-:-:S04]  /*1e70*/  IMAD.X R17, RZ, RZ, R17, P1 ;  /* 0x000000ffff117224 */ /* 0x000fc800008e0611 */
[----:B------:R-:W-:-:S04]  /*1e80*/  IMAD.WIDE.U32 R4, R17, UR20, RZ ;  /* 0x0000001411047c25 */ /* 0x000fc8000f8e00ff */
[----:B-1----:R-:W-:-:S04]  /*1e90*/  IMAD.WIDE.U32 R14, P1, R23, UR21, R4 ;  /* 0x00000015170e7c25 */ /* 0x002fc8000f820004 */
[----:B------:R-:W-:-:S04]  /*1ea0*/  IMAD.WIDE.U32 R4, R23, UR20, RZ ;  /* 0x0000001417047c25 */ /* 0x000fc8000f8e00ff */
[----:B------:R-:W-:Y:S01]  /*1eb0*/  IMAD.X R19, RZ, RZ, RZ, P1 ;  /* 0x000000ffff137224 */ /* 0x000fe200008e06ff */
[----:B------:R-:W-:Y:S01]  /*1ec0*/  IADD3 RZ, P1, R5, R14, RZ ;  /* 0x0000000e05ff7210 */ /* 0x000fe20007f3e0ff */
[----:B------:R-:W-:-:S04]  /*1ed0*/  IMAD.MOV.U32 R18, RZ, RZ, R15 ;  /* 0x000000ffff127224 */ /* 0x000fc800078e000f */
[----:B------:R-:W-:-:S04]  /*1ee0*/  IMAD.WIDE.U32.X R4, R17, UR21, R18, P1 ;  /* 0x0000001511047c25 */ /* 0x000fc800088e0412 */
[----:B------:R-:W-:Y:S02]  /*1ef0*/  IMAD.MOV.U32 R12, RZ, RZ, R4 ;  /* 0x000000ffff0c7224 */ /* 0x000fe400078e0004 */
[----:B------:R-:W-:-:S07]  /*1f00*/  IMAD.MOV.U32 R17, RZ, RZ, R5 ;  /* 0x000000ffff117224 */ /* 0x000fce00078e0005 */
.L_x_15:
[----:B------:R-:W-:Y:S01]  /*1f10*/  SHF.R.U64 R12, R12, UR23, R17 ;  /* 0x000000170c0c7c19 */ /* 0x000fe20008001211 */
[----:B------:R-:W-:Y:S01]  /*1f20*/  IMAD.MOV.U32 R4, RZ, RZ, R24 ;  /* 0x000000ffff047224 */ /* 0x000fe200078e0018 */
[----:B------:R-:W-:Y:S02]  /*1f30*/  IABS R5, R11 ;  /* 0x0000000b00057213 */ /* 0x000fe40000000000 */
[-C--:B-1----:R-:W-:Y:S01]  /*1f40*/  IABS R18, R10.reuse ;  /* 0x0000000a00127213 */ /* 0x082fe20000000000 */
[----:B------:R-:W-:Y:S01]  /*1f50*/  VIADD R15, R12, UR5 ;  /* 0x000000050c0f7c36 */ /* 0x000fe20008000000 */
[----:B------:R-:W-:Y:S01]  /*1f60*/  IADD3 R17, RZ, -R5, RZ ;  /* 0x80000005ff117210 */ /* 0x000fe20007ffe0ff */
[----:B------:R-:W-:Y:S01]  /*1f70*/  IMAD R12, R4, R25, RZ ;  /* 0x00000019040c7224 */ /* 0x000fe200078e02ff */
[----:B------:R-:W-:Y:S01]  /*1f80*/  SHF.R.U64 R21, R21, UR22, R22 ;  /* 0x0000001615157c19 */ /* 0x000fe20008001216 */
[----:B------:R-:W-:Y:S01]  /*1f90*/  IMAD.MOV.U32 R4, RZ, RZ, RZ ;  /* 0x000000ffff047224 */ /* 0x000fe200078e00ff */
[----:B------:R-:W-:Y:S01]  /*1fa0*/  IABS R14, R15 ;  /* 0x0000000f000e7213 */ /* 0x000fe20000000000 */
[----:B------:R-:W-:Y:S01]  /*1fb0*/  IMAD.MOV.U32 R5, RZ, RZ, R27 ;  /* 0x000000ffff057224 */ /* 0x000fe200078e001b */
[----:B------:R-:W-:Y:S01]  /*1fc0*/  IABS R23, R10 ;  /* 0x0000000a00177213 */ /* 0x000fe20000000000 */
[----:B------:R-:W-:-:S04]  /*1fd0*/  IMAD.HI.U32 R4, R27, R12, R4 ;  /* 0x0000000c1b047227 */ /* 0x000fc800078e0004 */
[----:B------:R-:W-:Y:S02]  /*1fe0*/  IMAD.MOV.U32 R12, RZ, RZ, R17 ;  /* 0x000000ffff0c7224 */ /* 0x000fe400078e0011 */
[----:B------:R-:W1:Y:S01]  /*1ff0*/  I2F.RP R17, R18 ;  /* 0x0000001200117306 */ /* 0x000e620000209400 */
[----:B------:R-:W-:Y:S02]  /*2000*/  IMAD.MOV.U32 R5, RZ, RZ, R14 ;  /* 0x000000ffff057224 */ /* 0x000fe400078e000e */
[----:B------:R-:W-:Y:S02]  /*2010*/  VIADD R14, R21, UR4 ;  /* 0x00000004150e7c36 */ /* 0x000fe40008000000 */
[----:B------:R-:W-:-:S03]  /*2020*/  IMAD.HI.U32 R4, R4, R5, RZ ;  /* 0x0000000504047227 */ /* 0x000fc600078e00ff */
[----:B------:R-:W-:Y:S01]  /*2030*/  IABS R21, R14 ;  /* 0x0000000e00157213 */ /* 0x000fe20000000000 */
[----:B------:R-:W-:-:S05]  /*2040*/  IMAD R12, R4, R12, R5 ;  /* 0x0000000c040c7224 */ /* 0x000fca00078e0205 */
[----:B------:R-:W-:Y:S01]  /*2050*/  ISETP.GT.U32.AND P1, PT, R25, R12, PT ;  /* 0x0000000c1900720c */ /* 0x000fe20003f24070 */
[----:B-1----:R-:W1:-:S12]  /*2060*/  MUFU.RCP R17, R17 ;  /* 0x0000001100117308 */ /* 0x002e580000001000 */
[----:B------:R-:W-:Y:S02]  /*2070*/  @!P1 IMAD.IADD R12, R12, 0x1, -R25 ;  /* 0x000000010c0c9824 */ /* 0x000fe400078e0a19 */
[----:B-1----:R-:W-:Y:S02]  /*2080*/  VIADD R4, R17, 0xffffffe ;  /* 0x0ffffffe11047836 */ /* 0x002fe40000000000 */
[----:B------:R-:W-:Y:S02]  /*2090*/  IMAD.MOV R17, RZ, RZ, -R23 ;  /* 0x000000ffff117224 */ /* 0x000fe400078e0a17 */
[----:B------:R1:W4:Y:S02]  /*20a0*/  F2I.FTZ.U32.TRUNC.NTZ R5, R4 ;  /* 0x0000000400057305 */ /* 0x000324000021f000 */
[----:B-1----:R-:W-:Y:S02]  /*20b0*/  IMAD.MOV.U32 R4, RZ, RZ, RZ ;  /* 0x000000ffff047224 */ /* 0x002fe400078e00ff */
[----:B----4-:R-:W-:-:S04]  /*20c0*/  IMAD.MOV R19, RZ, RZ, -R5 ;  /* 0x000000ffff137224 */ /* 0x010fc800078e0a05 */
[----:B------:R-:W-:-:S04]  /*20d0*/  IMAD R19, R19, R18, RZ ;  /* 0x0000001213137224 */ /* 0x000fc800078e02ff */
[----:B------:R-:W-:Y:S01]  /*20e0*/  IMAD.HI.U32 R22, R5, R19, R4 ;  /* 0x0000001305167227 */ /* 0x000fe200078e0004 */
[----:B------:R-:W-:-:S05]  /*20f0*/  MOV R5, R21 ;  /* 0x0000001500057202 */ /* 0x000fca0000000f00 */
[----:B------:R-:W-:-:S04]  /*2100*/  IMAD.HI.U32 R4, R22, R5, RZ ;  /* 0x0000000516047227 */ /* 0x000fc800078e00ff */
[----:B------:R-:W-:-:S05]  /*2110*/  IMAD R5, R4, R17, R5 ;  /* 0x0000001104057224 */ /* 0x000fca00078e0205 */
[----:B------:R-:W-:-:S13]  /*2120*/  ISETP.GT.U32.AND P1, PT, R18, R5, PT ;  /* 0x000000051200720c */ /* 0x000fda0003f24070 */
[----:B------:R-:W-:Y:S01]  /*2130*/  @!P1 IMAD.IADD R5, R5, 0x1, -R18 ;  /* 0x0000000105059824 */ /* 0x000fe200078e0a12 */
[----:B------:R-:W-:-:S13]  /*2140*/  ISETP.GT.U32.AND P1, PT, R25, R12, PT ;  /* 0x0000000c1900720c */ /* 0x000fda0003f24070 */
[----:B------:R-:W-:Y:S01]  /*2150*/  @!P1 IMAD.IADD R12, R12, 0x1, -R25 ;  /* 0x000000010c0c9824 */ /* 0x000fe200078e0a19 */
[----:B------:R-:W-:-:S03]  /*2160*/  ISETP.GT.U32.AND P1, PT, R18, R5, PT ;  /* 0x000000051200720c */ /* 0x000fc60003f24070 */
[----:B------:R-:W-:-:S10]  /*2170*/  IMAD.MOV.U32 R4, RZ, RZ, R12 ;  /* 0x000000ffff047224 */ /* 0x000fd400078e000c */
[----:B------:R-:W-:Y:S01]  /*2180*/  @!P1 IMAD.IADD R5, R5, 0x1, -R18 ;  /* 0x0000000105059824 */ /* 0x000fe200078e0a12 */
[----:B------:R-:W-:-:S13]  /*2190*/  ISETP.GE.AND P1, PT, R15, RZ, PT ;  /* 0x000000ff0f00720c */ /* 0x000fda0003f26270 */
[----:B------:R-:W-:Y:S01]  /*21a0*/  @!P1 IMAD.MOV R4, RZ, RZ, -R4 ;  /* 0x000000ffff049224 */ /* 0x000fe200078e0a04 */
[----:B------:R-:W-:-:S13]  /*21b0*/  ISETP.GE.AND P1, PT, R14, RZ, PT ;  /* 0x000000ff0e00720c */ /* 0x000fda0003f26270 */
[----:B------:R-:W-:Y:S01]  /*21c0*/  @!P1 IMAD.MOV R5, RZ, RZ, -R5 ;  /* 0x000000ffff059224 */ /* 0x000fe200078e0a05 */
[----:B------:R-:W-:-:S13]  /*21d0*/  ISETP.NE.AND P1, PT, RZ, UR7, PT ;  /* 0x00000007ff007c0c */ /* 0x000fda000bf25270 */
[----:B------:R-:W-:Y:S02]  /*21e0*/  @!P1 LOP3.LUT R4, RZ, UR7, RZ, 0x33, !PT ;  /* 0x00000007ff049c12 */ /* 0x000fe4000f8e33ff */
[----:B------:R-:W-:-:S03]  /*21f0*/  ISETP.NE.AND P1, PT, RZ, UR8, PT ;  /* 0x00000008ff007c0c */ /* 0x000fc6000bf25270 */
[----:B------:R-:W-:-:S10]  /*2200*/  IMAD.IADD R4, R15, 0x1, -R4 ;  /* 0x000000010f047824 */ /* 0x000fd400078e0a04 */
[----:B------:R-:W-:Y:S02]  /*2210*/  @!P1 LOP3.LUT R5, RZ, UR8, RZ, 0x33, !PT ;  /* 0x00000008ff059c12 */ /* 0x000fe4000f8e33ff */
[----:B------:R-:W-:-:S03]  /*2220*/  PLOP3.LUT P1, PT, PT, PT, UP3, 0x80, 0x0 ;  /* 0x000000000000781c */ /* 0x000fc60003f2f038 */
[----:B------:R-:W-:-:S04]  /*2230*/  IMAD.IADD R5, R14, 0x1, -R5 ;  /* 0x000000010e057824 */ /* 0x000fc800078e0a05 */
[CC--:B------:R-:W-:Y:S01]  /*2240*/  IMAD R27, R4.reuse, R5.reuse, RZ ;  /* 0x00000005041b7224 */ /* 0x0c0fe200078e02ff */
[----:B------:R-:W-:-:S04]  /*2250*/  SEL R15, R4, R5, !P1 ;  /* 0x00000005040f7207 */ /* 0x000fc80004800000 */
[--C-:B------:R-:W-:Y:S01]  /*2260*/  SHF.R.S32.HI R5, RZ, 0x1f, R15.reuse ;  /* 0x0000001fff057819 */ /* 0x100fe2000001140f */
[----:B------:R-:W-:Y:S01]  /*2270*/  IMAD.MOV.U32 R4, RZ, RZ, R15 ;  /* 0x000000ffff047224 */ /* 0x000fe200078e000f */
[----:B------:R-:W-:-:S07]  /*2280*/  SHF.R.S32.HI R29, RZ, 0x1f, R27 ;  /* 0x0000001fff1d7819 */ /* 0x000fce000001141b */
.L_x_13:
[----:B------:R-:W-:Y:S05]  /*2290*/  BSYNC B0 ;  /* 0x0000000000007941 */ /* 0x000fea0003800000 */
.L_x_12:
[----:B-1----:R-:W1:Y:S04]  /*22a0*/  SHFL.UP PT, R14, R27, 0x1, RZ ;  /* 0x042000001b0e7989 */ /* 0x002e6800000e00ff */
[----:B------:R-:W4:Y:S01]  /*22b0*/  SHFL.UP PT, R12, R29, 0x1, RZ ;  /* 0x042000001d0c7989 */ /* 0x000f2200000e00ff */
[----:B-1----:R-:W-:Y:S02]  /*22c0*/  SEL R14, R14, RZ, P2 ;  /* 0x000000ff0e0e7207 */ /* 0x002fe40001000000 */
[----:B----4-:R-:W-:Y:S02]  /*22d0*/  SEL R12, R12, RZ, P2 ;  /* 0x000000ff0c0c7207 */ /* 0x010fe40001000000 */
[----:B------:R-:W-:-:S05]  /*22e0*/  IADD3 R17, P1, R14, R27, RZ ;  /* 0x0000001b0e117210 */ /* 0x000fca0007f3e0ff */
[----:B------:R-:W-:Y:S01]  /*22f0*/  IMAD.X R25, R12, 0x1, R29, P1 ;  /* 0x000000010c197824 */ /* 0x000fe200008e061d */
[----:B------:R-:W1:Y:S04]  /*2300*/  SHFL.UP PT, R14, R17, 0x2, RZ ;  /* 0x04400000110e7989 */ /* 0x000e6800000e00ff */
[----:B------:R-:W4:Y:S01]  /*2310*/  SHFL.UP PT, R12, R25, 0x2, RZ ;  /* 0x04400000190c7989 */ /* 0x000f2200000e00ff */
[----:B-1----:R-:W-:Y:S02]  /*2320*/  SEL R14, R14, RZ, P3 ;  /* 0x000000ff0e0e7207 */ /* 0x002fe40001800000 */
[----:B----4-:R-:W-:Y:S02]  /*2330*/  SEL R12, R12, RZ, P3 ;  /* 0x000000ff0c0c7207 */ /* 0x010fe40001800000 */
[----:B------:R-:W-:-:S04]  /*2340*/  IADD3 R19, P1, R14, R17, RZ ;  /* 0x000000110e137210 */ /* 0x000fc80007f3e0ff */
[----:B------:R-:W-:Y:S01]  /*2350*/  IADD3.X R23, R12, R25, RZ, P1, !PT ;  /* 0x000000190c177210 */ /* 0x000fe20000ffe4ff */
[----:B------:R-:W1:Y:S04]  /*2360*/  SHFL.UP PT, R14, R19, 0x4, RZ ;  /* 0x04800000130e7989 */ /* 0x000e6800000e00ff */
        /* <DEDUP_REMOVED lines=17> */
[----:B---3--:R-:W-:-:S05]  /*2480*/  IADD3 R18, P1, R14, R7, RZ ;  /* 0x000000070e127210 */ /* 0x008fca0007f3e0ff */
[----:B--2---:R-:W-:Y:S01]  /*2490*/  IMAD.X R19, R15, 0x1, R6, P1 ;  /* 0x000000010f137824 */ /* 0x004fe200008e0606 */
[----:B------:R-:W-:-:S04]  /*24a0*/  ISETP.GT.U32.AND P1, PT, R18, UR10, PT ;  /* 0x0000000a12007c0c */ /* 0x000fc8000bf24070 */
[----:B------:R-:W-:-:S13]  /*24b0*/  ISETP.GT.U32.AND.EX P1, PT, R19, UR9, PT, P1 ;  /* 0x0000000913007c0c */ /* 0x000fda000bf24110 */
[----:B------:R-:W-:-:S04]  /*24c0*/  VOTE.ANY R12, PT, P1 ;  /* 0x00000000000c7806 */ /* 0x000fc800008e0100 */
[----:B------:R-:W-:-:S13]  /*24d0*/  ISETP.NE.AND P1, PT, R12, RZ, PT ;  /* 0x000000ff0c00720c */ /* 0x000fda0003f25270 */
[----:B------:R-:W-:Y:S05]  /*24e0*/  @!P1 BRA `(.L_x_16) ;  /* 0xfffffff400b89947 */ /* 0x000fea000383ffff */
[----:B------:R-:W-:Y:S02]  /*24f0*/  IMAD.MOV.U32 R18, RZ, RZ, R14 ;  /* 0x000000ffff127224 */ /* 0x000fe400078e000e */
[----:B------:R-:W-:-:S07]  /*2500*/  IMAD.MOV.U32 R19, RZ, RZ, R15 ;  /* 0x000000ffff137224 */ /* 0x000fce00078e000f */
.L_x_11:
[----:B------:R-:W1:Y:S08]  /*2510*/  BREV R12, R12 ;  /* 0x0000000c000c7301 */ /* 0x000e700000000000 */
[----:B-1----:R-:W1:Y:S02]  /*2520*/  FLO.U32.SH R17, R12 ;  /* 0x0000000c00117300 */ /* 0x002e6400000e0400 */
[----:B-1----:R-:W1:Y:S02]  /*2530*/  SHFL.IDX PT, R0, R0, R17, 0x1f ;  /* 0x00001f1100007589 */ /* 0x002e6400000e0000 */
[----:B-1----:R-:W-:-:S13]  /*2540*/  R2UR UR6, R0 ;  /* 0x00000000000672ca */ /* 0x002fda00000e0000 */
[----:B------:R-:W-:-:S05]  /*2550*/  VIADD R2, R34, UR6 ;  /* 0x0000000622027c36 */ /* 0x000fca0008000000 */
[----:B------:R-:W-:-:S13]  /*2560*/  ISETP.GE.AND P1, PT, R2, R3, PT ;  /* 0x000000030200720c */ /* 0x000fda0003f26270 */
[----:B------:R-:W1:Y:S02]  /*2570*/  @!P1 LDC.64 R14, c[0x0][0x918] ;  /* 0x00024600ff0e9b82 */ /* 0x000e640000000a00 */
[----:B-1----:R-:W-:-:S05]  /*2580*/  @!P1 IMAD.WIDE R14, R2, 0xc, R14 ;  /* 0x0000000c020e9825 */ /* 0x002fca00078e020e */
[----:B-----5:R1:W5:Y:S04]  /*2590*/  @!P1 LDG.E R8, desc[UR58][R14.64] ;  /* 0x0000003a0e089981 */ /* 0x020368000c1e1900 */
[----:B------:R1:W5:Y:S01]  /*25a0*/  @!P1 LDG.E R9, desc[UR58][R14.64+0x4] ;  /* 0x0000043a0e099981 */ /* 0x000362000c1e1900 */
[----:B------:R-:W-:-:S03]  /*25b0*/  IADD3 R2, P1, P2, R18, R7, -R27 ;  /* 0x0000000712027210 */ /* 0x000fc60007a3e81b */
[----:B------:R-:W-:Y:S01]  /*25c0*/  SHFL.IDX PT, R7, R29, R17, 0x1f ;  /* 0x00001f111d077589 */ /* 0x000fe200000e0000 */
[----:B------:R-:W-:-:S03]  /*25d0*/  IADD3.X R18, R19, R6, ~R29, P1, P2 ;  /* 0x0000000613127210 */ /* 0x000fc60000fe4c1d */
[----:B------:R-:W2:Y:S04]  /*25e0*/  SHFL.IDX PT, R2, R2, R17, 0x1f ;  /* 0x00001f1102027589 */ /* 0x000ea800000e0000 */
[----:B------:R-:W3:Y:S04]  /*25f0*/  SHFL.IDX PT, R18, R18, R17, 0x1f ;  /* 0x00001f1112127589 */ /* 0x000ee800000e0000 */
[----:B------:R1:W4:Y:S04]  /*2600*/  SHFL.IDX PT, R6, R27, R17, 0x1f ;  /* 0x00001f111b067589 */ /* 0x00032800000e0000 */
[----:B------:R1:W1:Y:S04]  /*2610*/  SHFL.IDX PT, R5, R5, R17, 0x1f ;  /* 0x00001f1105057589 */ /* 0x00026800000e0000 */
[----:B------:R1:W1:Y:S01]  /*2620*/  SHFL.IDX PT, R4, R4, R17, 0x1f ;  /* 0x00001f1104047589 */ /* 0x00026200000e0000 */
[----:B--2---:R-:W-:-:S02]  /*2630*/  R2UR UR5, R2 ;  /* 0x00000000020572ca */ /* 0x004fc400000e0000 */
[----:B---3--:R-:W-:-:S15]  /*2640*/  R2UR UR4, R18 ;  /* 0x00000000120472ca */ /* 0x008fde00000e0000 */
.L_x_6:
[----:B------:R-:W-:Y:S01]  /*2650*/  ISETP.LE.AND P1, PT, R3, UR6, PT ;  /* 0x0000000603007c0c */ /* 0x000fe2000bf23270 */
[----:B-1----:R-:W-:Y:S02]  /*2660*/  IMAD.MOV.U32 R17, RZ, RZ, -0x1 ;  /* 0xffffffffff117424 */ /* 0x002fe400078e00ff */
[----:B------:R-:W-:-:S10]  /*2670*/  IMAD.MOV.U32 R18, RZ, RZ, -0x1 ;  /* 0xffffffffff127424 */ /* 0x000fd400078e00ff */
[----:B------:R-:W-:Y:S05]  /*2680*/  @P1 BRA `(.L_x_5) ;  /* 0x0000000400041947 */ /* 0x000fea0003800000 */
[----:B------:R-:W-:Y:S01]  /*2690*/  UIADD3 UR15, UP2, -UR5, UR10, URZ ;  /* 0x0000000a050f7290 */ /* 0x000fe2000ff5e13f */
[----:B------:R-:W1:Y:S01]  /*26a0*/  S2UR UR18, SR_CTAID.Y ;  /* 0x00000000001279c3 */ /* 0x000e620000002600 */
[----:B------:R-:W-:Y:S01]  /*26b0*/  ULDC UR17, c[0x0][0x8c0] ;  /* 0x0002300000117ab9 */ /* 0x000fe20000000800 */
[----:B------:R-:W-:Y:S01]  /*26c0*/  ULDC UR20, c[0x0][0x8b0] ;  /* 0x00022c0000147ab9 */ /* 0x000fe20000000800 */
[----:B------:R-:W-:Y:S01]  /*26d0*/  UIADD3.X UR11, ~UR4, UR9, URZ, UP2, !UPT ;  /* 0x00000009040b7290 */ /* 0x000fe200097fe53f */
[--C-:B------:R-:W-:Y:S01]  /*26e0*/  SHF.R.U32.HI R23, RZ, UR20, R5.reuse ;  /* 0x00000014ff177c19 */ /* 0x100fe20008011605 */
[----:B------:R-:W-:Y:S01]  /*26f0*/  ULDC UR19, c[0x0][0x904] ;  /* 0x0002410000137ab9 */ /* 0x000fe20000000800 */
[----:B------:R-:W-:Y:S01]  /*2700*/  ULDC UR13, c[0x0][0x8a8] ;  /* 0x00022a00000d7ab9 */ /* 0x000fe20000000800 */
[----:B------:R-:W-:Y:S01]  /*2710*/  USHF.R.U32.HI UR16, URZ, UR17, UR11 ;  /* 0x000000113f107299 */ /* 0x000fe2000801160b */
[----:B------:R-:W-:Y:S01]  /*2720*/  SHF.R.U64 R16, R4, UR20, R5 ;  /* 0x0000001404107c19 */ /* 0x000fe20008001205 */
[----:B------:R-:W-:-:S02]  /*2730*/  USHF.R.U64 UR15, UR15, UR17, UR11 ;  /* 0x000000110f0f7299 */ /* 0x000fc4000800120b */
[----:B------:R-:W-:Y:S02]  /*2740*/  USHF.R.U32.HI UR14, URZ, UR20, UR16 ;  /* 0x000000143f0e7299 */ /* 0x000fe40008011610 */
[----:B------:R-:W-:Y:S02]  /*2750*/  UIADD3 UR13, UR13, -0x1, URZ ;  /* 0xffffffff0d0d7890 */ /* 0x000fe4000fffe03f */
[----:B------:R-:W-:Y:S02]  /*2760*/  USHF.R.U32.HI UR21, URZ, UR19, UR14 ;  /* 0x000000133f157299 */ /* 0x000fe4000801160e */
[----:B------:R-:W-:Y:S02]  /*2770*/  USHF.R.U64 UR16, UR15, UR20, UR16 ;  /* 0x000000140f107299 */ /* 0x000fe40008001210 */
[----:B------:R-:W-:Y:S02]  /*2780*/  ULOP3.LUT UR15, UR15, UR13, URZ, 0xc0, !UPT ;  /* 0x0000000d0f0f7292 */ /* 0x000fe4000f8ec03f */
[----:B------:R-:W-:Y:S01]  /*2790*/  LOP3.LUT R0, R23, UR21, RZ, 0xfc, !PT ;  /* 0x0000001517007c12 */ /* 0x000fe2000f8efcff */
[----:B------:R-:W-:-:S02]  /*27a0*/  USHF.R.U64 UR14, UR16, UR19, UR14 ;  /* 0x00000013100e7299 */ /* 0x000fc4000800120e */
[----:B-1----:R-:W-:Y:S01]  /*27b0*/  USEL UR11, UR40, UR18, !UP3 ;  /* 0x00000012280b7287 */ /* 0x002fe2000d800000 */
[----:B------:R-:W-:-:S13]  /*27c0*/  ISETP.NE.U32.AND P1, PT, R0, RZ, PT ;  /* 0x000000ff0000720c */ /* 0x000fda0003f25070 */
[----:B------:R-:W-:Y:S05]  /*27d0*/  @!P1 BRA `(.L_x_17) ;  /* 0x0000000000149947 */ /* 0x000fea0003800000 */
[----:B------:R-:W-:-:S07]  /*27e0*/  MOV R12, 0x2800 ;  /* 0x00002800000c7802 */ /* 0x000fce0000000f00 */
[----:B----45:R-:W-:Y:S05]  /*27f0*/  CALL.REL.NOINC `($__internal_0_$__cuda_sm20_div_u64) ;  /* 0x000000cc00047944 */ /* 0x030fea0003c00000 */
[----:B------:R-:W-:-:S04]  /*2800*/  IMAD.MOV R12, RZ, RZ, -R0 ;  /* 0x000000ffff0c7224 */ /* 0x000fc800078e0a00 */
[----:B------:R-:W-:Y:S01]  /*2810*/  IMAD R12, R16, R12, UR14 ;  /* 0x0000000e100c7e24 */ /* 0x000fe2000f8e020c */
[----:B------:R-:W-:Y:S06]  /*2820*/  BRA `(.L_x_18) ;  /* 0x0000000000507947 */ /* 0x000fec0003800000 */
.L_x_17:
[----:B------:R-:W1:Y:S01]  /*2830*/  I2F.U32.RP R0, R16 ;  /* 0x0000001000007306 */ /* 0x000e620000209000 */
[----:B------:R-:W-:-:S07]  /*2840*/  ISETP.NE.U32.AND P3, PT, R16, RZ, PT ;  /* 0x000000ff1000720c */ /* 0x000fce0003f65070 */
[----:B-1----:R-:W1:Y:S02]  /*2850*/  MUFU.RCP R0, R0 ;  /* 0x0000000000007308 */ /* 0x002e640000001000 */
[----:B-1----:R-:W-:-:S06]  /*2860*/  IADD3 R2, R0, 0xffffffe, RZ ;  /* 0x0ffffffe00027810 */ /* 0x002fcc0007ffe0ff */
[----:B------:R1:W2:Y:S02]  /*2870*/  F2I.FTZ.U32.TRUNC.NTZ R3, R2 ;  /* 0x0000000200037305 */ /* 0x0002a4000021f000 */
[----:B-1----:R-:W-:Y:S02]  /*2880*/  IMAD.MOV.U32 R2, RZ, RZ, RZ ;  /* 0x000000ffff027224 */ /* 0x002fe400078e00ff */
[----:B--2---:R-:W-:-:S04]  /*2890*/  IMAD.MOV R15, RZ, RZ, -R3 ;  /* 0x000000ffff0f7224 */ /* 0x004fc800078e0a03 */
[----:B------:R-:W-:-:S04]  /*28a0*/  IMAD R15, R15, R16, RZ ;  /* 0x000000100f0f7224 */ /* 0x000fc800078e02ff */
[----:B------:R-:W-:-:S06]  /*28b0*/  IMAD.HI.U32 R3, R3, R15, R2 ;  /* 0x0000000f03037227 */ /* 0x000fcc00078e0002 */
[----:B------:R-:W-:-:S04]  /*28c0*/  IMAD.HI.U32 R0, R3, UR14, RZ ;  /* 0x0000000e03007c27 */ /* 0x000fc8000f8e00ff */
[----:B------:R-:W-:-:S04]  /*28d0*/  IMAD.MOV R3, RZ, RZ, -R0 ;  /* 0x000000ffff037224 */ /* 0x000fc800078e0a00 */
[----:B------:R-:W-:-:S05]  /*28e0*/  IMAD R3, R16, R3, UR14 ;  /* 0x0000000e10037e24 */ /* 0x000fca000f8e0203 */
[----:B------:R-:W-:-:S13]  /*28f0*/  ISETP.GE.U32.AND P1, PT, R3, R16, PT ;  /* 0x000000100300720c */ /* 0x000fda0003f26070 */
[----:B------:R-:W-:Y:S02]  /*2900*/  @P1 IMAD.IADD R3, R3, 0x1, -R16 ;  /* 0x0000000103031824 */ /* 0x000fe400078e0a10 */
[----:B------:R-:W-:-:S03]  /*2910*/  @P1 VIADD R0, R0, 0x1 ;  /* 0x0000000100001836 */ /* 0x000fc60000000000 */
[----:B------:R-:W-:-:S13]  /*2920*/  ISETP.GE.U32.AND P2, PT, R3, R16, PT ;  /* 0x000000100300720c */ /* 0x000fda0003f46070 */
[----:B------:R-:W-:Y:S01]  /*2930*/  @P2 VIADD R0, R0, 0x1 ;  /* 0x0000000100002836 */ /* 0x000fe20000000000 */
[----:B------:R-:W-:-:S05]  /*2940*/  @!P3 LOP3.LUT R0, RZ, R16, RZ, 0x33, !PT ;  /* 0x00000010ff00b212 */ /* 0x000fca00078e33ff */
[----:B------:R-:W-:-:S04]  /*2950*/  IMAD.MOV R12, RZ, RZ, -R0 ;  /* 0x000000ffff0c7224 */ /* 0x000fc800078e0a00 */
[----:B------:R-:W-:-:S07]  /*2960*/  IMAD R12, R16, R12, UR14 ;  /* 0x0000000e100c7e24 */ /* 0x000fce000f8e020c */
.L_x_18:
[----:B------:R-:W1:Y:S01]  /*2970*/  LDC R15, c[0x0][0x8a8] ;  /* 0x00022a00ff0f7b82 */ /* 0x000e620000000800 */
[----:B------:R-:W-:Y:S01]  /*2980*/  ULDC UR14, c[0x0][0x904] ;  /* 0x00024100000e7ab9 */ /* 0x000fe20000000800 */
[----:B------:R-:W-:Y:S01]  /*2990*/  UMOV UR13, 0xffffffff ;  /* 0xffffffff000d7882 */ /* 0x000fe20000000000 */
[----:B------:R-:W-:Y:S01]  /*29a0*/  PLOP3.LUT P1, PT, PT, PT, UP3, 0x80, 0x0 ;  /* 0x000000000000781c */ /* 0x000fe20003f2f038 */
[----:B------:R-:W-:-:S04]  /*29b0*/  USHF.L.U32 UR13, UR13, UR14, URZ ;  /* 0x0000000e0d0d7299 */ /* 0x000fc8000800063f */
[----:B------:R-:W2:Y:S02]  /*29c0*/  LDC R17, c[0x0][0x8b8] ;  /* 0x00022e00ff117b82 */ /* 0x000ea40000000800 */
[----:B------:R-:W-:Y:S01]  /*29d0*/  LOP3.LUT R2, RZ, UR13, RZ, 0x33, !PT ;  /* 0x0000000dff027c12 */ /* 0x000fe2000f8e33ff */
[----:B------:R-:W-:Y:S02]  /*29e0*/  UMOV UR13, 0x1 ;  /* 0x00000001000d7882 */ /* 0x000fe40000000000 */
[----:B------:R-:W-:Y:S01]  /*29f0*/  USHF.L.U32 UR13, UR13, UR14, URZ ;  /* 0x0000000e0d0d7299 */ /* 0x000fe2000800063f */
[----:B------:R-:W-:Y:S02]  /*2a00*/  LOP3.LUT R3, R2, UR16, RZ, 0xc0, !PT ;  /* 0x0000001002037c12 */ /* 0x000fe4000f8ec0ff */
[----:B------:R-:W-:Y:S02]  /*2a10*/  @P1 IMAD.U32 R18, RZ, RZ, UR6 ;  /* 0x00000006ff121e24 */ /* 0x000fe4000f8e00ff */
[----:B------:R-:W-:-:S02]  /*2a20*/  @!P1 IMAD.U32 R18, RZ, RZ, UR6 ;  /* 0x00000006ff129e24 */ /* 0x000fc4000f8e00ff */
[----:B------:R-:W-:Y:S02]  /*2a30*/  IMAD R0, R0, UR13, R3 ;  /* 0x0000000d00007c24 */ /* 0x000fe4000f8e0203 */
[----:B-1----:R-:W-:-:S04]  /*2a40*/  IMAD R12, R12, R15, UR15 ;  /* 0x0000000f0c0c7e24 */ /* 0x002fc8000f8e020f */
[----:B------:R-:W-:Y:S02]  /*2a50*/  @P1 IMAD.MOV.U32 R16, RZ, RZ, R12 ;  /* 0x000000ffff101224 */ /* 0x000fe400078e000c */
[----:B--2---:R-:W-:Y:S01]  /*2a60*/  IMAD R17, R0, R17, UR11 ;  /* 0x0000000b00117e24 */ /* 0x004fe2000f8e0211 */
[----:B------:R-:W-:-:S04]  /*2a70*/  UMOV UR11, 0x1 ;  /* 0x00000001000b7882 */ /* 0x000fc80000000000 */
[----:B------:R-:W-:Y:S01]  /*2a80*/  @!P1 MOV R16, R17 ;  /* 0x0000001100109202 */ /* 0x000fe20000000f00 */
[----:B------:R-:W-:-:S07]  /*2a90*/  @!P1 IMAD.MOV.U32 R17, RZ, RZ, R12 ;  /* 0x000000ffff119224 */ /* 0x000fce00078e000c */
.L_x_5:
[----:B------:R-:W-:-:S13]  /*2aa0*/  ISETP.NE.AND P1, PT, RZ, UR11, PT ;  /* 0x0000000bff007c0c */ /* 0x000fda000bf25270 */
[----:B------:R-:W-:Y:S05]  /*2ab0*/  @!P1 EXIT ;  /* 0x000000000000994d */ /* 0x000fea0003800000 */
[----:B------:R-:W1:Y:S02]  /*2ac0*/  LDC.64 R14, c[0x0][0x290] ;  /* 0x0000a400ff0e7b82 */ /* 0x000e640000000a00 */
[----:B-1----:R-:W-:-:S05]  /*2ad0*/  IMAD.WIDE R14, R18, 0xc, R14 ;  /* 0x0000000c120e7825 */ /* 0x002fca00078e020e */
[----:B------:R1:W5:Y:S04]  /*2ae0*/  LDG.E R2, desc[UR58][R14.64] ;  /* 0x0000003a0e027981 */ /* 0x000368000c1e1900 */
[----:B------:R1:W5:Y:S04]  /*2af0*/  LDG.E R0, desc[UR58][R14.64+0x4] ;  /* 0x0000043a0e007981 */ /* 0x000368000c1e1900 */
[----:B------:R1:W5:Y:S01]  /*2b00*/  LDG.E R19, desc[UR58][R14.64+0x8] ;  /* 0x0000083a0e137981 */ /* 0x000362000c1e1900 */
[----:B------:R-:W-:Y:S01]  /*2b10*/  PLOP3.LUT P1, PT, PT, PT, UP1, 0x80, 0x0 ;  /* 0x000000000000781c */ /* 0x000fe20003f2f018 */
[----:B------:R-:W2:Y:S01]  /*2b20*/  S2UR UR42, SR_CgaCtaId ;  /* 0x00000000002a79c3 */ /* 0x000ea20000008800 */
[----:B------:R-:W-:-:S11]  /*2b30*/  SHF.R.S32.HI R3, RZ, 0x1f, R18 ;  /* 0x0000001fff037819 */ /* 0x000fd60000011412 */
[----:B-1----:R-:W-:Y:S05]  /*2b40*/  @!P1 BRA `(.L_x_19) ;  /* 0x0000005800bc9947 */ /* 0x002fea0003800000 */
[----:B------:R-:W-:-:S06]  /*2b50*/  UISETP.GT.U32.AND UP0, UPT, UR33, 0x1, UPT ;  /* 0x000000012100788c */ /* 0x000fcc000bf04070 */
[----:B------:R-:W-:-:S13]  /*2b60*/  PLOP3.LUT P0, PT, PT, PT, UP0, 0x80, 0x0 ;  /* 0x000000000000781c */ /* 0x000fda0003f0f008 */
[----:B--2---:R-:W-:Y:S05]  /*2b70*/  @P0 EXIT ;  /* 0x000000000000094d */ /* 0x004fea0003800000 */
.L_x_20:
[----:B------:R-:W-:-:S08]  /*2b80*/  NOP ;  /* 0x0000000000007918 */ /* 0x000fd00000000000 */
[----:B------:R-:W1:Y:S02]  /*2b90*/  USETMAXREG.TRY_ALLOC.CTAPOOL UP0, 0xe8 ;  /* 0x000000e8000079c8 */ /* 0x000e640008000600 */
[----:B-1----:R-:W-:-:S13]  /*2ba0*/  PLOP3.LUT P0, PT, PT, PT, UP0, 0x80, 0x0 ;  /* 0x000000000000781c */ /* 0x002fda0003f0f008 */
[----:B------:R-:W-:Y:S05]  /*2bb0*/  @!P0 BRA `(.L_x_20) ;  /* 0xfffffffc00f08947 */ /* 0x000fea000383ffff */
[----:B------:R-:W1:Y:S01]  /*2bc0*/  SHFL.IDX PT, R13, R13, RZ, 0x1f ;  /* 0x00001fff0d0d7589 */ /* 0x000e6200000e0000 */
[----:B------:R-:W2:Y:S01]  /*2bd0*/  S2UR UR4, SR_CTAID.Y ;  /* 0x00000000000479c3 */ /* 0x000ea20000002600 */
[----:B------:R-:W-:Y:S01]  /*2be0*/  UMOV UR60, URZ ;  /* 0x0000003f003c7c82 */ /* 0x000fe20008000000 */
[----:B------:R-:W-:Y:S01]  /*2bf0*/  UMOV UR61, URZ ;  /* 0x0000003f003d7c82 */ /* 0x000fe20008000000 */
[----:B-1----:R-:W-:Y:S01]  /*2c00*/  LOP3.LUT P0, RZ, R13, 0x3, RZ, 0xc0, !PT ;  /* 0x000000030dff7812 */ /* 0x002fe2000780c0ff */
[----:B--2---:R-:W-:-:S12]  /*2c10*/  UIMAD UR4, UR4, UR41, UR40 ;  /* 0x00000029040472a4 */ /* 0x004fd8000f8e0228 */
[----:B------:R-:W-:Y:S05]  /*2c20*/  @P0 BRA `(.L_x_21) ;  /* 0x0000000000a40947 */ /* 0x000fea0003800000 */
[----:B------:R-:W-:Y:S01]  /*2c30*/  ELECT P0, URZ, PT ;  /* 0x00000000003f782f */ /* 0x000fe20003800000 */
[----:B------:R-:W-:-:S12]  /*2c40*/  BSSY B0, `(.L_x_22) ;  /* 0x0000020000007945 */ /* 0x000fd80003800000 */
[----:B------:R-:W-:Y:S05]  /*2c50*/  @!P0 BRA `(.L_x_23) ;  /* 0x0000000000788947 */ /* 0x000fea0003800000 */
[----:B------:R-:W1:Y:S01]  /*2c60*/  S2UR UR6, SR_CgaCtaId ;  /* 0x00000000000679c3 */ /* 0x000e620000008800 */
[----:B------:R-:W-:Y:S01]  /*2c70*/  UISETP.NE.AND UP0, UPT, UR12, 0x1, UPT ;  /* 0x000000010c00788c */ /* 0x000fe2000bf05270 */
[----:B------:R-:W-:-:S06]  /*2c80*/  UMOV UR5, 0x400 ;  /* 0x0000040000057882 */ /* 0x000fcc0000000000 */
[----:B------:R-:W2:Y:S08]  /*2c90*/  LDC.64 R4, c[0x0][0x700] ;  /* 0x0001c000ff047b82 */ /* 0x000eb00000000a00 */
[----:B----4-:R-:W2:Y:S08]  /*2ca0*/  LDC.64 R6, c[0x0][0x708] ;  /* 0x0001c200ff067b82 */ /* 0x010eb00000000a00 */
[----:B-----5:R-:W3:Y:S01]  /*2cb0*/  LDC.64 R8, c[0x0][0x710] ;  /* 0x0001c400ff087b82 */ /* 0x020ee20000000a00 */
[----:B-1----:R-:W-:-:S04]  /*2cc0*/  ULEA UR5, UR6, UR5, 0x18 ;  /* 0x0000000506057291 */ /* 0x002fc8000f8ec03f */
[----:B------:R-:W-:Y:S02]  /*2cd0*/  UIADD3 UR6, UR5, 0x80, URZ ;  /* 0x0000008005067890 */ /* 0x000fe4000fffe03f */
[----:B------:R-:W-:Y:S01]  /*2ce0*/  @!UP0 UIADD3 UR6, UR5, URZ, URZ ;  /* 0x0000003f05068290 */ /* 0x000fe2000fffe03f */
[----:B------:R-:W3:Y:S08]  /*2cf0*/  LDC.64 R10, c[0x0][0x718] ;  /* 0x0001c600ff0a7b82 */ /* 0x000ef00000000a00 */
[----:B------:R-:W1:Y:S01]  /*2d00*/  LDC.64 R12, c[0x0][0x720] ;  /* 0x0001c800ff0c7b82 */ /* 0x000e620000000a00 */
[----:B--2---:R2:W-:Y:S07]  /*2d10*/  STS.128 [UR6+0x38780], R4 ;  /* 0x03878004ff007988 */ /* 0x0045ee0008000c06 */
[----:B------:R-:W1:Y:S08]  /*2d20*/  LDC.64 R14, c[0x0][0x728] ;  /* 0x0001ca00ff0e7b82 */ /* 0x000e700000000a00 */
[----:B------:R-:W4:Y:S01]  /*2d30*/  LDC.64 R20, c[0x0][0x730] ;  /* 0x0001cc00ff147b82 */ /* 0x000f220000000a00 */
[----:B---3--:R2:W-:Y:S07]  /*2d40*/  STS.128 [UR6+0x38790], R8 ;  /* 0x03879008ff007988 */ /* 0x0085ee0008000c06 */
[----:B------:R-:W4:Y:S08]  /*2d50*/  LDC.64 R22, c[0x0][0x738] ;  /* 0x0001ce00ff167b82 */ /* 0x000f300000000a00 */
[----:B------:R-:W3:Y:S01]  /*2d60*/  LDC.64 R24, c[0x0][0x740] ;  /* 0x0001d000ff187b82 */ /* 0x000ee20000000a00 */
[----:B-1----:R2:W-:Y:S07]  /*2d70*/  STS.128 [UR6+0x387a0], R12 ;  /* 0x0387a00cff007988 */ /* 0x0025ee0008000c06 */
[----:B------:R-:W3:Y:S08]  /*2d80*/  LDC.64 R26, c[0x0][0x748] ;  /* 0x0001d200ff1a7b82 */ /* 0x000ef00000000a00 */
[----:B------:R-:W1:Y:S01]  /*2d90*/  LDC.64 R28, c[0x0][0x750] ;  /* 0x0001d400ff1c7b82 */ /* 0x000e620000000a00 */
[----:B----4-:R2:W-:Y:S07]  /*2da0*/  STS.128 [UR6+0x387b0], R20 ;  /* 0x0387b014ff007988 */ /* 0x0105ee0008000c06 */
[----:B------:R-:W1:Y:S08]  /*2db0*/  LDC.64 R30, c[0x0][0x758] ;  /* 0x0001d600ff1e7b82 */ /* 0x000e700000000a00 */
[----:B------:R-:W4:Y:S01]  /*2dc0*/  LDC.64 R36, c[0x0][0x760] ;  /* 0x0001d800ff247b82 */ /* 0x000f220000000a00 */
[----:B---3--:R2:W-:Y:S07]  /*2dd0*/  STS.128 [UR6+0x387c0], R24 ;  /* 0x0387c018ff007988 */ /* 0x0085ee0008000c06 */
[----:B------:R-:W4:Y:S08]  /*2de0*/  LDC.64 R38, c[0x0][0x768] ;  /* 0x0001da00ff267b82 */ /* 0x000f300000000a00 */
[----:B------:R-:W3:Y:S01]  /*2df0*/  LDC.64 R40, c[0x0][0x770] ;  /* 0x0001dc00ff287b82 */ /* 0x000ee20000000a00 */
[----:B-1----:R2:W-:Y:S07]  /*2e00*/  STS.128 [UR6+0x387d0], R28 ;  /* 0x0387d01cff007988 */ /* 0x0025ee0008000c06 */
[----:B------:R-:W3:Y:S01]  /*2e10*/  LDC.64 R42, c[0x0][0x778] ;  /* 0x0001de00ff2a7b82 */ /* 0x000ee20000000a00 */
[----:B----4-:R2:W-:Y:S04]  /*2e20*/  STS.128 [UR6+0x387e0], R36 ;  /* 0x0387e024ff007988 */ /* 0x0105e80008000c06 */
[----:B---3--:R2:W-:Y:S02]  /*2e30*/  STS.128 [UR6+0x387f0], R40 ;  /* 0x0387f028ff007988 */ /* 0x0085e40008000c06 */
.L_x_23:
[----:B------:R-:W-:Y:S05]  /*2e40*/  BSYNC B0 ;  /* 0x0000000000007941 */ /* 0x000fea0003800000 */
.L_x_22:
[----:B------:R-:W-:Y:S01]  /*2e50*/  UISETP.NE.AND UP0, UPT, UR12, 0x1, UPT ;  /* 0x000000010c00788c */ /* 0x000fe2000bf05270 */
[----:B------:R-:W-:Y:S01]  /*2e60*/  NOP ;  /* 0x0000000000007918 */ /* 0x000fe20000000000 */
[----:B------:R-:W-:Y:S01]  /*2e70*/  ULDC UR5, c[0x0][0x884] ;  /* 0x0002210000057ab9 */ /* 0x000fe20000000800 */
[----:B------:R-:W-:Y:S01]  /*2e80*/  ULDC.64 UR60, c[0x0][0x800] ;  /* 0x00020000003c7ab9 */ /* 0x000fe20000000a00 */
[----:B------:R-:W-:-:S04]  /*2e90*/  USEL UR5, UR5, URZ, UP0 ;  /* 0x0000003f05057287 */ /* 0x000fc80008000000 */
[----:B------:R-:W-:-:S04]  /*2ea0*/  UIADD3 UR5, UR4, UR5, URZ ;  /* 0x0000000504057290 */ /* 0x000fc8000fffe03f */
[----:B------:R-:W-:-:S12]  /*2eb0*/  UIMAD.WIDE UR60, UR5, 0x80, UR60 ;  /* 0x00000080053c78a5 */ /* 0x000fd8000f8e023c */
.L_x_21:
[----:B------:R-:W-:-:S13]  /*2ec0*/  ISETP.NE.AND P0, PT, RZ, UR55, PT ;  /* 0x00000037ff007c0c */ /* 0x000fda000bf05270 */
[----:B------:R-:W-:Y:S05]  /*2ed0*/  @P0 BRA `(.L_x_24) ;  /* 0x00000004001c0947 */ /* 0x000fea0003800000 */
[----:B------:R-:W-:Y:S01]  /*2ee0*/  ELECT P0, URZ, PT ;  /* 0x00000000003f782f */ /* 0x000fe20003800000 */
[----:B------:R-:W-:-:S12]  /*2ef0*/  BSSY B0, `(.L_x_25) ;  /* 0x0000030000007945 */ /* 0x000fd80003800000 */
[----:B------:R-:W-:Y:S05]  /*2f00*/  @!P0 BRA `(.L_x_26) ;  /* 0x0000000000b88947 */ /* 0x000fea0003800000 */
[C---:B--2---:R-:W-:Y:S01]  /*2f10*/  IMAD.SHL.U32 R4, R18.reuse, 0x8, RZ ;  /* 0x0000000812047824 */ /* 0x044fe200078e00ff */
[----:B------:R-:W-:Y:S01]  /*2f20*/  ULDC.64 UR4, c[0x0][0x820] ;  /* 0x0002080000047ab9 */ /* 0x000fe20000000a00 */
[----:B------:R-:W-:-:S03]  /*2f30*/  SHF.L.U64.HI R3, R18, 0x3, R3 ;  /* 0x0000000312037819 */ /* 0x000fc60000010203 */
[----:B----4-:R-:W-:-:S04]  /*2f40*/  IADD3 R6, P0, R4, UR4, RZ ;  /* 0x0000000404067c10 */ /* 0x010fc8000ff1e0ff */
[----:B------:R-:W-:Y:S01]  /*2f50*/  IADD3.X R7, R3, UR5, RZ, P0, !PT ;  /* 0x0000000503077c10 */ /* 0x000fe200087fe4ff */
[----:B------:R-:W-:-:S05]  /*2f60*/  ULDC.64 UR4, c[0x0][0x818] ;  /* 0x0002060000047ab9 */ /* 0x000fca0000000a00 */
[----:B------:R-:W2:Y:S01]  /*2f70*/  LDG.E.64 R6, desc[UR58][R6.64] ;  /* 0x0000003a06067981 */ /* 0x000ea2000c1e1b00 */
[----:B------:R-:W-:-:S04]  /*2f80*/  IADD3 R4, P0, R4, UR4, RZ ;  /* 0x0000000404047c10 */ /* 0x000fc8000ff1e0ff */
[----:B------:R-:W-:-:S06]  /*2f90*/  IADD3.X R5, R3, UR5, RZ, P0, !PT ;  /* 0x0000000503057c10 */ /* 0x000fcc00087fe4ff */
[----:B------:R-:W3:Y:S01]  /*2fa0*/  LDG.E.64 R4, desc[UR58][R4.64] ;  /* 0x0000003a04047981 */ /* 0x000ee2000c1e1b00 */
[----:B------:R-:W1:Y:S01]  /*2fb0*/  S2UR UR5, SR_CgaCtaId ;  /* 0x00000000000579c3 */ /* 0x000e620000008800 */
[----:B------:R-:W-:Y:S01]  /*2fc0*/  UISETP.NE.AND UP0, UPT, UR12, 0x1, UPT ;  /* 0x000000010c00788c */ /* 0x000fe2000bf05270 */
[----:B-----5:R-:W-:Y:S01]  /*2fd0*/  VIADD R9, R0, 0xffffffff ;  /* 0xffffffff00097836 */ /* 0x020fe20000000000 */
[----:B------:R-:W-:Y:S01]  /*2fe0*/  UMOV UR4, 0x400 ;  /* 0x0000040000047882 */ /* 0x000fe20000000000 */
[----:B------:R-:W-:Y:S01]  /*2ff0*/  CS2R R10, SRZ ;  /* 0x00000000000a7805 */ /* 0x000fe2000001ff00 */
[----:B-1----:R-:W-:-:S04]  /*3000*/  ULEA UR4, UR5, UR4, 0x18 ;  /* 0x0000000405047291 */ /* 0x002fc8000f8ec03f */
[----:B------:R-:W-:-:S03]  /*3010*/  UIADD3 UR5, UR4, 0x80, URZ ;  /* 0x0000008004057890 */ /* 0x000fc6000fffe03f */
[----:B------:R-:W-:-:S04]  /*3020*/  @!UP0 UIADD3 UR5, UR4, URZ, URZ ;  /* 0x0000003f04058290 */ /* 0x000fc8000fffe03f */
[----:B------:R-:W-:-:S05]  /*3030*/  UIADD3 UR4, UR5, 0x38780, URZ ;  /* 0x0003878005047890 */ /* 0x000fca000fffe03f */
[----:B------:R-:W1:Y:S01]  /*3040*/  LDS R3, [UR5+0x3879c] ;  /* 0x03879c05ff037984 */ /* 0x000e620008000800 */
[----:B------:R-:W-:-:S03]  /*3050*/  IMAD.U32 R14, RZ, RZ, UR4 ;  /* 0x00000004ff0e7e24 */ /* 0x000fc6000f8e00ff */
[----:B------:R-:W-:Y:S02]  /*3060*/  STS [UR5+0x387b0], RZ ;  /* 0x0387b0ffff007988 */ /* 0x000fe40008000805 */
[----:B------:R-:W-:-:S05]  /*3070*/  SHF.R.U64 R14, R14, 0x4, RZ ;  /* 0x000000040e0e7819 */ /* 0x000fca00000012ff */
[----:B------:R-:W-:Y:S04]  /*3080*/  STS [UR5+0x38790], R14 ;  /* 0x0387900eff007988 */ /* 0x000fe80008000805 */
[----:B------:R-:W-:Y:S01]  /*3090*/  STS [UR5+0x38794], R14 ;  /* 0x0387940eff007988 */ /* 0x000fe20008000805 */
[C---:B--2---:R-:W-:Y:S01]  /*30a0*/  SHF.L.U64.HI R13, R6.reuse, 0x1, R7 ;  /* 0x00000001060d7819 */ /* 0x044fe20000010207 */
[----:B------:R-:W-:-:S03]  /*30b0*/  IMAD.SHL.U32 R6, R6, 0x2, RZ ;  /* 0x0000000206067824 */ /* 0x000fc600078e00ff */
[----:B------:R-:W-:Y:S02]  /*30c0*/  LOP3.LUT R13, R13, 0x1fffffff, RZ, 0xc0, !PT ;  /* 0x1fffffff0d0d7812 */ /* 0x000fe400078ec0ff */
[----:B------:R-:W-:Y:S02]  /*30d0*/  LOP3.LUT R0, R6, 0xfffffffe, RZ, 0xc0, !PT ;  /* 0xfffffffe06007812 */ /* 0x000fe400078ec0ff */
[--C-:B------:R-:W-:Y:S02]  /*30e0*/  SHF.R.U32.HI R8, RZ, 0x4, R13.reuse ;  /* 0x00000004ff087819 */ /* 0x100fe4000001160d */
[----:B------:R-:W-:Y:S01]  /*30f0*/  SHF.R.U64 R0, R0, 0x4, R13 ;  /* 0x0000000400007819 */ /* 0x000fe2000000120d */
[----:B---3--:R-:W-:Y:S01]  /*3100*/  STS.64 [UR5+0x38780], R4 ;  /* 0x03878004ff007988 */ /* 0x008fe20008000a05 */
[----:B-1----:R-:W-:-:S03]  /*3110*/  LOP3.LUT R3, R3, 0xf, R8, 0xb8, !PT ;  /* 0x0000000f03037812 */ /* 0x002fc600078eb808 */
[----:B------:R-:W-:Y:S04]  /*3120*/  STS [UR5+0x3878c], R0 ;  /* 0x03878c00ff007988 */ /* 0x000fe80008000805 */
[----:B------:R-:W-:Y:S04]  /*3130*/  STS [UR5+0x3879c], R3 ;  /* 0x03879c03ff007988 */ /* 0x000fe80008000805 */
[----:B------:R-:W1:Y:S02]  /*3140*/  LDS R7, [UR5+0x3879c] ;  /* 0x03879c05ff077984 */ /* 0x000e640008000800 */
[----:B-1----:R-:W-:-:S05]  /*3150*/  LOP3.LUT R7, R7, 0xf0, RZ, 0xb8, !PT ;  /* 0x000000f007077812 */ /* 0x002fca00078eb8ff */
[----:B------:R-:W-:Y:S04]  /*3160*/  STS [UR5+0x3879c], R7 ;  /* 0x03879c07ff007988 */ /* 0x000fe80008000805 */
[----:B------:R-:W1:Y:S02]  /*3170*/  LDS R8, [UR5+0x3879c] ;  /* 0x03879c05ff087984 */ /* 0x000e640008000800 */
[----:B-1----:R-:W-:Y:S01]  /*3180*/  LOP3.LUT R15, R8, 0xf00, RZ, 0xb8, !PT ;  /* 0x00000f00080f7812 */ /* 0x002fe200078eb8ff */
[----:B------:R-:W-:-:S04]  /*3190*/  VIADD R8, R2, 0xffffffff ;  /* 0xffffffff02087836 */ /* 0x000fc80000000000 */
[----:B------:R-:W-:Y:S04]  /*31a0*/  STS.64 [UR5+0x38798], R14 ;  /* 0x0387980eff007988 */ /* 0x000fe80008000a05 */
[----:B------:R-:W1:Y:S04]  /*31b0*/  LDS R12, [UR5+0x3879c] ;  /* 0x03879c05ff0c7984 */ /* 0x000e680008000800 */
[----:B------:R3:W-:Y:S01]  /*31c0*/  STS.128 [UR5+0x387a0], R8 ;  /* 0x0387a008ff007988 */ /* 0x0007e20008000c05 */
[----:B-1----:R-:W-:-:S05]  /*31d0*/  LOP3.LUT R12, R12, 0xf000, RZ, 0xb8, !PT ;  /* 0x0000f0000c0c7812 */ /* 0x002fca00078eb8ff */
[----:B------:R3:W-:Y:S02]  /*31e0*/  STS [UR5+0x3879c], R12 ;  /* 0x03879c0cff007988 */ /* 0x0007e40008000805 */
.L_x_26:
[----:B------:R-:W-:Y:S05]  /*31f0*/  BSYNC B0 ;  /* 0x0000000000007941 */ /* 0x000fea0003800000 */
.L_x_25:
[----:B------:R-:W-:Y:S01]  /*3200*/  ELECT P0, URZ, PT ;  /* 0x00000000003f782f */ /* 0x000fe20003800000 */
[----:B------:R-:W-:Y:S01]  /*3210*/  NOP ;  /* 0x0000000000007918 */ /* 0x000fe20000000000 */
[----:B------:R-:W-:Y:S11]  /*3220*/  BSSY B0, `(.L_x_27) ;  /* 0x0000004000007945 */ /* 0x000ff60003800000 */
[----:B------:R-:W-:Y:S05]  /*3230*/  @!P0 BRA `(.L_x_28) ;  /* 0x0000000000088947 */ /* 0x000fea0003800000 */
[----:B------:R0:W-:Y:S01]  /*3240*/  UTMACMDFLUSH ;  /* 0x00000000000079b7 */ /* 0x0001e20000000000 */
[----:B------:R-:W-:-:S04]  /*3250*/  DEPBAR.LE SB0, 0x0 ;  /* 0x000080000000791a */ /* 0x000fc80000000000 */
.L_x_28:
[----:B------:R-:W-:Y:S05]  /*3260*/  BSYNC B0 ;  /* 0x0000000000007941 */ /* 0x000fea0003800000 */
.L_x_27:
[----:B------:R-:W1:Y:S01]  /*3270*/  S2UR UR5, SR_CgaCtaId ;  /* 0x00000000000579c3 */ /* 0x000e620000008800 */
[----:B-----5:R-:W2:Y:S01]  /*3280*/  S2R R0, SR_LANEID ;  /* 0x0000000000007919 */ /* 0x020ea20000000000 */
[----:B------:R-:W-:Y:S01]  /*3290*/  UISETP.NE.AND UP0, UPT, UR12, 0x1, UPT ;  /* 0x000000010c00788c */ /* 0x000fe2000bf05270 */
[----:B------:R-:W-:Y:S02]  /*32a0*/  UMOV UR4, 0x400 ;  /* 0x0000040000047882 */ /* 0x000fe40000000000 */
[----:B-1----:R-:W-:-:S04]  /*32b0*/  ULEA UR4, UR5, UR4, 0x18 ;  /* 0x0000000405047291 */ /* 0x002fc8000f8ec03f */
[----:B------:R-:W-:-:S04]  /*32c0*/  UIADD3 UR5, UR4, 0x80, URZ ;  /* 0x0000008004057890 */ /* 0x000fc8000fffe03f */
[----:B------:R-:W-:Y:S01]  /*32d0*/  @!UP0 UIADD3 UR5, UR4, URZ, URZ ;  /* 0x0000003f04058290 */ /* 0x000fe2000fffe03f */
[----:B--2---:R-:W-:-:S05]  /*32e0*/  IMAD.SHL.U32 R0, R0, 0x4, RZ ;  /* 0x0000000400007824 */ /* 0x004fca00078e00ff */
[----:B------:R-:W-:Y:S01]  /*32f0*/  IMAD.U32 R3, RZ, RZ, UR5 ;  /* 0x00000005ff037e24 */ /* 0x000fe2000f8e00ff */
[----:B------:R-:W-:-:S04]  /*3300*/  IADD3 R2, P0, R0, UR60, RZ ;  /* 0x0000003c00027c10 */ /* 0x000fc8000ff1e0ff */
[----:B------:R-:W-:Y:S01]  /*3310*/  IADD3 R4, R0, 0x38780, R3 ;  /* 0x0003878000047810 */ /* 0x000fe20007ffe003 */
[----:B------:R-:W-:-:S04]  /*3320*/  IMAD.X R3, RZ, RZ, UR61, P0 ;  /* 0x0000003dff037e24 */ /* 0x000fc800080e06ff */
[----:B------:R-:W1:Y:S04]  /*3330*/  LDS R5, [R4] ;  /* 0x0000000004057984 */ /* 0x000e680000000800 */
[----:B-1----:R1:W5:Y:S02]  /*3340*/  ATOMG.E.EXCH.STRONG.GPU PT, RZ, [R2], R5 ;  /* 0x0000000502ff73a8 */ /* 0x00236400041ee100 */
.L_x_24:
[----:B-----5:R-:W-:Y:S01]  /*3350*/  SHF.R.S32.HI R0, RZ, 0x1f, R33 ;  /* 0x0000001fff007819 */ /* 0x020fe20000011421 */
[----:B------:R-:W3:Y:S01]  /*3360*/  S2UR UR43, SR_CgaCtaId ;  /* 0x00000000002b79c3 */ /* 0x000ee20000008800 */
[----:B------:R-:W-:Y:S01]  /*3370*/  UISETP.NE.AND UP0, UPT, UR12, 0x1, UPT ;  /* 0x000000010c00788c */ /* 0x000fe2000bf05270 */
[----:B------:R-:W-:Y:S01]  /*3380*/  IMAD.MOV.U32 R154, RZ, RZ, RZ ;  /* 0x000000ffff9a7224 */ /* 0x000fe200078e00ff */
[----:B------:R-:W-:Y:S01]  /*3390*/  LEA.HI R0, R0, R33, RZ, 0x8 ;  /* 0x0000002100007211 */ /* 0x000fe200078f40ff */
[----:B------:R-:W-:Y:S01]  /*33a0*/  UMOV UR47, 0x400 ;  /* 0x00000400002f7882 */ /* 0x000fe20000000000 */
[----:B------:R-:W-:Y:S02]  /*33b0*/  ULOP3.LUT UR51, UR53, 0x1, URZ, 0xfc, !UPT ;  /* 0x0000000135337892 */ /* 0x000fe4000f8efc3f */
[----:B------:R-:W-:Y:S01]  /*33c0*/  LOP3.LUT R0, R0, 0xffffff00, RZ, 0xc0, !PT ;  /* 0xffffff0000007812 */ /* 0x000fe200078ec0ff */
[----:B------:R-:W-:Y:S02]  /*33d0*/  ULOP3.LUT UR50, UR54, 0x1, URZ, 0xfc, !UPT ;  /* 0x0000000136327892 */ /* 0x000fe4000f8efc3f */
[----:B------:R-:W-:-:S02]  /*33e0*/  ULOP3.LUT UR48, UR52, 0x1, URZ, 0xfc, !UPT ;  /* 0x0000000134307892 */ /* 0x000fc4000f8efc3f */
[----:B------:R-:W-:Y:S01]  /*33f0*/  IMAD.IADD R0, R33, 0x1, -R0 ;  /* 0x0000000121007824 */ /* 0x000fe200078e0a00 */
[----:B------:R-:W-:Y:S01]  /*3400*/  UMOV UR36, URZ ;  /* 0x0000003f00247c82 */ /* 0x000fe20008000000 */
[----:B------:R-:W-:Y:S01]  /*3410*/  UMOV UR56, URZ ;  /* 0x0000003f00387c82 */ /* 0x000fe20008000000 */
[----:B------:R-:W-:Y:S01]  /*3420*/  UMOV UR37, URZ ;  /* 0x0000003f00257c82 */ /* 0x000fe20008000000 */
[C---:B------:R-:W-:Y:S01]  /*3430*/  VIADD R152, R0.reuse, 0x1f ;  /* 0x0000001f00987836 */ /* 0x040fe20000000000 */
[----:B-1----:R-:W-:Y:S01]  /*3440*/  SHF.R.S32.HI R3, RZ, 0x1f, R0 ;  /* 0x0000001fff037819 */ /* 0x002fe20000011400 */
[----:B------:R-:W-:Y:S01]  /*3450*/  UMOV UR38, URZ ;  /* 0x0000003f00267c82 */ /* 0x000fe20008000000 */
[-C--:B------:R-:W-:Y:S01]  /*3460*/  LEA.HI R2, R0, R0.reuse, RZ, 0x1 ;  /* 0x0000000000027211 */ /* 0x080fe200078f08ff */
[----:B------:R-:W-:Y:S01]  /*3470*/  UMOV UR39, URZ ;  /* 0x0000003f00277c82 */ /* 0x000fe20008000000 */
[----:B--2---:R-:W-:Y:S02]  /*3480*/  LEA.HI R4, R3, R0, RZ, 0x5 ;  /* 0x0000000003047211 */ /* 0x004fe400078f28ff */
[----:B------:R-:W-:Y:S01]  /*3490*/  SHF.R.S32.HI R2, RZ, 0x1, R2 ;  /* 0x00000001ff027819 */ /* 0x000fe20000011402 */
[----:B---3--:R-:W-:Y:S01]  /*34a0*/  ULEA UR47, UR43, UR47, 0x18 ;  /* 0x0000002f2b2f7291 */ /* 0x008fe2000f8ec03f */
[----:B------:R-:W-:-:S02]  /*34b0*/  SHF.R.S32.HI R4, RZ, 0x5, R4 ;  /* 0x00000005ff047819 */ /* 0x000fc40000011404 */
[----:B------:R-:W-:Y:S01]  /*34c0*/  LEA.HI R7, R3, R0, RZ, 0x4 ;  /* 0x0000000003077211 */ /* 0x000fe200078f20ff */
[----:B------:R-:W-:Y:S01]  /*34d0*/  UIADD3 UR49, UR47, 0x80, URZ ;  /* 0x000000802f317890 */ /* 0x000fe2000fffe03f */
[----:B------:R-:W-:Y:S01]  /*34e0*/  SHF.L.U32 R5, R0, 0x6, RZ ;  /* 0x0000000600057819 */ /* 0x000fe200000006ff */
[----:B----4-:R-:W-:Y:S01]  /*34f0*/  IMAD.SHL.U32 R6, R4, 0x10, RZ ;  /* 0x0000001004067824 */ /* 0x010fe200078e00ff */
[----:B------:R-:W-:Y:S01]  /*3500*/  SHF.R.S32.HI R8, RZ, 0x4, R7 ;  /* 0x00000004ff087819 */ /* 0x000fe20000011407 */
[----:B------:R-:W-:Y:S01]  /*3510*/  IMAD.SHL.U32 R4, R2, 0x80, RZ ;  /* 0x0000008002047824 */ /* 0x000fe200078e00ff */
[----:B------:R-:W-:Y:S01]  /*3520*/  LOP3.LUT R5, R5, 0x40, RZ, 0xc0, !PT ;  /* 0x0000004005057812 */ /* 0x000fe200078ec0ff */
[----:B------:R-:W-:Y:S01]  /*3530*/  @!UP0 UIADD3 UR49, UR47, URZ, URZ ;  /* 0x0000003f2f318290 */ /* 0x000fe2000fffe03f */
[----:B------:R-:W-:Y:S02]  /*3540*/  LEA.HI R9, R7, R8, RZ, 0x1 ;  /* 0x0000000807097211 */ /* 0x000fe400078f08ff */
[----:B------:R-:W-:Y:S01]  /*3550*/  LOP3.LUT R4, R4, 0x180, RZ, 0xc0, !PT ;  /* 0x0000018004047812 */ /* 0x000fe200078ec0ff */
[----:B------:R-:W-:Y:S01]  /*3560*/  UIADD3 UR49, UR49, 0x38780, URZ ;  /* 0x0003878031317890 */ /* 0x000fe2000fffe03f */
[----:B------:R-:W-:-:S02]  /*3570*/  LOP3.LUT R7, R5, 0x30, R6, 0xf8, !PT ;  /* 0x0000003005077812 */ /* 0x000fc400078ef806 */
[-C--:B------:R-:W-:Y:S02]  /*3580*/  LEA.HI R2, R3, R0.reuse, RZ, 0x3 ;  /* 0x0000000003027211 */ /* 0x080fe400078f18ff */
[----:B------:R-:W-:Y:S02]  /*3590*/  LOP3.LUT R9, R9, 0x7ffffe, RZ, 0xc0, !PT ;  /* 0x007ffffe09097812 */ /* 0x000fe400078ec0ff */
[----:B------:R-:W-:Y:S02]  /*35a0*/  LOP3.LUT R5, R4, R5, RZ, 0xfc, !PT ;  /* 0x0000000504057212 */ /* 0x000fe400078efcff */
[----:B------:R-:W-:Y:S01]  /*35b0*/  LEA.HI R22, R3, R0, RZ, 0x7 ;  /* 0x0000000003167211 */ /* 0x000fe200078f38ff */
[----:B------:R-:W-:Y:S01]  /*35c0*/  IMAD.IADD R9, R8, 0x1, -R9 ;  /* 0x0000000108097824 */ /* 0x000fe200078e0a09 */
[----:B------:R-:W-:Y:S02]  /*35d0*/  LOP3.LUT R7, R7, 0x8, R2, 0xf8, !PT ;  /* 0x0000000807077812 */ /* 0x000fe400078ef802 */
[----:B------:R-:W-:-:S02]  /*35e0*/  SHF.R.U32.HI R5, RZ, 0x3, R5 ;  /* 0x00000003ff057819 */ /* 0x000fc40000011605 */
[----:B------:R-:W-:Y:S02]  /*35f0*/  SHF.R.S32.HI R22, RZ, 0x7, R22 ;  /* 0x00000007ff167819 */ /* 0x000fe40000011416 */
[----:B------:R-:W-:Y:S01]  /*3600*/  LOP3.LUT R5, R5, R7, R4, 0x1e, !PT ;  /* 0x0000000705057212 */ /* 0x000fe200078e1e04 */
[----:B------:R-:W-:Y:S02]  /*3610*/  IMAD.MOV.U32 R4, RZ, RZ, 0x1 ;  /* 0x00000001ff047424 */ /* 0x000fe400078e00ff */
[----:B------:R-:W-:-:S04]  /*3620*/  IMAD R2, R22, 0x4, R9 ;  /* 0x0000000416027824 */ /* 0x000fc800078e0209 */
[----:B------:R-:W-:-:S07]  /*3630*/  IMAD.U32 R23, R2, 0x200, R5 ;  /* 0x0000020002177824 */ /* 0x000fce00078e0005 */
.L_x_109:
[----:B-1-34-:R-:W1:Y:S02]  /*3640*/  LDC.64 R2, c[0x0][0x290] ;  /* 0x0000a400ff027b82 */ /* 0x01ae640000000a00 */
[----:B-1----:R-:W-:-:S05]  /*3650*/  IMAD.WIDE R2, R18, 0xc, R2 ;  /* 0x0000000c12027825 */ /* 0x002fca00078e0202 */
[----:B------:R-:W2:Y:S01]  /*3660*/  LDG.E R153, desc[UR58][R2.64+0x8] ;  /* 0x0000083a02997981 */ /* 0x000ea2000c1e1900 */
[----:B------:R-:W-:Y:S01]  /*3670*/  UMOV UR12, URZ ;  /* 0x0000003f000c7c82 */ /* 0x000fe20008000000 */
[----:B------:R-:W-:Y:S01]  /*3680*/  UMOV UR9, UR37 ;  /* 0x0000002500097c82 */ /* 0x000fe20008000000 */
[--C-:B------:R-:W-:Y:S01]  /*3690*/  IMAD.MOV.U32 R155, RZ, RZ, R18.reuse ;  /* 0x000000ffff9b7224 */ /* 0x100fe200078e0012 */
[----:B-----5:R-:W1:Y:S01]  /*36a0*/  SHFL.IDX PT, R0, R22, RZ, 0x1f ;  /* 0x00001fff16007589 */ /* 0x020e6200000e0000 */
[----:B------:R-:W-:Y:S02]  /*36b0*/  SHF.R.S32.HI R19, RZ, 0x1f, R18 ;  /* 0x0000001fff137819 */ /* 0x000fe40000011412 */
[----:B------:R-:W-:Y:S02]  /*36c0*/  CS2R R86, SRZ ;  /* 0x0000000000567805 */ /* 0x000fe4000001ff00 */
[----:B------:R-:W-:Y:S02]  /*36d0*/  CS2R R88, SRZ ;  /* 0x0000000000587805 */ /* 0x000fe4000001ff00 */
[----:B------:R-:W-:-:S02]  /*36e0*/  CS2R R90, SRZ ;  /* 0x00000000005a7805 */ /* 0x000fc4000001ff00 */
[----:B------:R-:W-:Y:S02]  /*36f0*/  CS2R R92, SRZ ;  /* 0x00000000005c7805 */ /* 0x000fe4000001ff00 */
[----:B------:R-:W-:Y:S02]  /*3700*/  CS2R R94, SRZ ;  /* 0x00000000005e7805 */ /* 0x000fe4000001ff00 */
[----:B------:R-:W-:Y:S02]  /*3710*/  CS2R R96, SRZ ;  /* 0x0000000000607805 */ /* 0x000fe4000001ff00 */
        /* <DEDUP_REMOVED lines=16> */
[----:B-1----:R-:W-:Y:S01]  /*3820*/  R2UR UR4, R0 ;  /* 0x00000000000472ca */ /* 0x002fe200000e0000 */
[----:B------:R-:W-:Y:S01]  /*3830*/  IMAD.U32 R0, RZ, RZ, UR38 ;  /* 0x00000026ff007e24 */ /* 0x000fe2000f8e00ff */
        /* <DEDUP_REMOVED lines=10> */
[----:B------:R-:W-:Y:S01]  /*38e0*/  CS2R R150, SRZ ;  /* 0x0000000000967805 */ /* 0x000fe2000001ff00 */
[----:B------:R-:W-:Y:S01]  /*38f0*/  ULEA.HI UR5, UR4, UR4, URZ, 0x1 ;  /* 0x0000000404057291 */ /* 0x000fe2000f8f083f */
[----:B------:R-:W-:Y:S02]  /*3900*/  CS2R R24, SRZ ;  /* 0x0000000000187805 */ /* 0x000fe4000001ff00 */
[----:B------:R-:W-:Y:S02]  /*3910*/  CS2R R26, SRZ ;  /* 0x00000000001a7805 */ /* 0x000fe4000001ff00 */
[----:B------:R-:W-:Y:S01]  /*3920*/  CS2R R28, SRZ ;  /* 0x00000000001c7805 */ /* 0x000fe2000001ff00 */
[----:B------:R-:W-:Y:S01]  /*3930*/  ULOP3.LUT UR5, UR5, 0x1e, URZ, 0xc0, !UPT ;  /* 0x0000001e05057892 */ /* 0x000fe2000f8ec03f */
[----:B------:R-:W-:Y:S02]  /*3940*/  CS2R R30, SRZ ;  /* 0x00000000001e7805 */ /* 0x000fe4000001ff00 */
[----:B------:R-:W-:-:S02]  /*3950*/  CS2R R32, SRZ ;  /* 0x0000000000207805 */ /* 0x000fc4000001ff00 */
[----:B------:R-:W-:Y:S01]  /*3960*/  CS2R R34, SRZ ;  /* 0x0000000000227805 */ /* 0x000fe2000001ff00 */
[----:B------:R-:W-:Y:S01]  /*3970*/  UIADD3 UR5, UR4, -UR5, URZ ;  /* 0x8000000504057290 */ /* 0x000fe2000fffe03f */
        /* <DEDUP_REMOVED lines=25> */
[C---:B--2---:R-:W-:Y:S02]  /*3b10*/  R2UR UR6, R153.reuse ;  /* 0x00000000990672ca */ /* 0x044fe400000e0000 */
[----:B------:R-:W-:-:S11]  /*3b20*/  ISETP.GE.AND P0, PT, R153, 0x1, PT ;  /* 0x000000019900780c */ /* 0x000fd60003f06270 */
[----:B------:R-:W-:Y:S02]  /*3b30*/  UIADD3 UR4, UR6, 0x3f, URZ ;  /* 0x0000003f06047890 */ /* 0x000fe4000fffe03f */
[----:B------:R-:W-:Y:S02]  /*3b40*/  ULEA UR6, UR5, UR47, 0xd ;  /* 0x0000002f05067291 */ /* 0x000fe4000f8e683f */
[----:B------:R-:W-:Y:S02]  /*3b50*/  USHF.R.S32.HI UR5, URZ, 0x1f, UR4 ;  /* 0x0000001f3f057899 */ /* 0x000fe40008011404 */
[----:B------:R-:W-:Y:S02]  /*3b60*/  USHF.R.U32.HI UR6, URZ, 0x4, UR6 ;  /* 0x000000043f067899 */ /* 0x000fe40008011606 */
[----:B------:R-:W-:Y:S02]  /*3b70*/  ULEA.HI UR5, UR5, UR4, URZ, 0x6 ;  /* 0x0000000405057291 */ /* 0x000fe4000f8f303f */
[----:B------:R-:W-:-:S02]  /*3b80*/  ULOP3.LUT UR8, UR6, 0x3fff, URZ, 0xc0, !UPT ;  /* 0x00003fff06087892 */ /* 0x000fc4000f8ec03f */
[----:B------:R-:W-:Y:S01]  /*3b90*/  USHF.R.S32.HI UR10, URZ, 0x6, UR5 ;  /* 0x000000063f0a7899 */ /* 0x000fe20008011405 */
[----:B------:R-:W-:Y:S11]  /*3ba0*/  @!P0 BRA `(.L_x_29) ;  /* 0x00000004002c8947 */ /* 0x000ff60003800000 */
[----:B------:R-:W-:-:S06]  /*3bb0*/  UISETP.NE.AND UP0, UPT, UR51, 0x3, UPT ;  /* 0x000000033300788c */ /* 0x000fcc000bf05270 */
[----:B------:R-:W-:-:S13]  /*3bc0*/  PLOP3.LUT P1, PT, PT, PT, UP0, 0x80, 0x0 ;  /* 0x000000000000781c */ /* 0x000fda0003f2f008 */
[----:B------:R-:W-:Y:S05]  /*3bd0*/  @!P1 BRA `(.L_x_30) ;  /* 0x0000000000049947 */ /* 0x000fea0003800000 */
[----:B------:R-:W-:Y:S01]  /*3be0*/  BPT.TRAP 0x1 ;  /* 0x000000040000795c */ /* 0x000fe20000300000 */
.L_x_30:
[----:B------:R-:W-:Y:S01]  /*3bf0*/  ULEA UR4, UR37, UR47, 0x3 ;  /* 0x0000002f25047291 */ /* 0x000fe2000f8e183f */
[----:B------:R-:W-:-:S04]  /*3c00*/  MOV R0, UR38 ;  /* 0x0000002600007c02 */ /* 0x000fc80008000f00 */
[----:B------:R-:W-:-:S04]  /*3c10*/  SHF.L.U32 R0, R0, 0x1f, RZ ;  /* 0x0000001f00007819 */ /* 0x000fc800000006ff */
[----:B------:R1:W2:Y:S01]  /*3c20*/  SYNCS.PHASECHK.TRANS64.TRYWAIT P0, [UR4+0x38480], R0 ;  /* 0x03848000ff0075a7 */ /* 0x0002a20008000144 */
[----:B------:R-:W-:Y:S05]  /*3c30*/  @!P1 BRA `(.L_x_31) ;  /* 0x0000000000049947 */ /* 0x000fea0003800000 */
[----:B------:R-:W-:Y:S01]  /*3c40*/  BPT.TRAP 0x1 ;  /* 0x000000040000795c */ /* 0x000fe20000300000 */
.L_x_31:
[----:B--2---:R-:W-:Y:S05]  /*3c50*/  @P0 BRA `(.L_x_32) ;  /* 0x0000000000080947 */ /* 0x004fea0003800000 */
[----:B------:R-:W2:Y:S02]  /*3c60*/  SYNCS.PHASECHK.TRANS64.TRYWAIT P0, [UR4+0x38480], R0 ;  /* 0x03848000ff0075a7 */ /* 0x000ea40008000144 */
[----:B--2---:R-:W-:Y:S05]  /*3c70*/  @!P0 BRA `(.L_x_33) ;  /* 0x000000a400f88947 */ /* 0x004fea0003800000 */
.L_x_32:
[----:B------:R-:W-:Y:S01]  /*3c80*/  UIADD3 UR4, UR47, 0x20000, URZ ;  /* 0x000200002f047890 */ /* 0x000fe2000fffe03f */
[----:B------:R-:W-:Y:S01]  /*3c90*/  WARPGROUP.ARRIVE ;  /* 0x00000000000079c5 */ /* 0x000fe20000000000 */
[----:B------:R-:W-:Y:S02]  /*3ca0*/  ULOP3.LUT UR9, UR8, 0x10000, URZ, 0xfc, !UPT ;  /* 0x0001000008097892 */ /* 0x000fe4000f8efc3f */
[----:B------:R-:W-:Y:S02]  /*3cb0*/  USHF.R.U32.HI UR4, URZ, 0x4, UR4 ;  /* 0x000000043f047899 */ /* 0x000fe40008011604 */
[----:B------:R-:W-:Y:S02]  /*3cc0*/  ULEA UR9, UR37, UR9, 0xb ;  /* 0x0000000925097291 */ /* 0x000fe4000f8e583f */
[----:B------:R-:W-:Y:S01]  /*3cd0*/  ULOP3.LUT UR4, UR4, 0x3fff, URZ, 0xc0, !UPT ;  /* 0x00003fff04047892 */ /* 0x000fe2000f8ec03f */
[----:B------:R-:W-:Y:S01]  /*3ce0*/  UMOV UR5, 0x40000040 ;  /* 0x4000004000057882 */ /* 0x000fe20000000000 */
[----:B------:R-:W-:-:S02]  /*3cf0*/  UMOV UR7, 0x40000040 ;  /* 0x4000004000077882 */ /* 0x000fc40000000000 */
[----:B------:R-:W-:Y:S01]  /*3d00*/  ULOP3.LUT UR4, UR4, 0x10000, URZ, 0xfc, !UPT ;  /* 0x0001000004047892 */ /* 0x000fe2000f8efc3f */
[----:B------:R-:W-:-:S03]  /*3d10*/  UMOV UR12, 0x1 ;  /* 0x00000001000c7882 */ /* 0x000fc60000000000 */
[----:B------:R-:W-:-:S03]  /*3d20*/  ULEA UR11, UR37, UR4, 0xa ;  /* 0x00000004250b7291 */ /* 0x000fc6000f8e503f */
[----:B------:R-:W-:-:S04]  /*3d30*/  UMOV UR4, UR9 ;  /* 0x0000000900047c82 */ /* 0x000fc80008000000 */
[----:B------:R-:W-:Y:S02]  /*3d40*/  UMOV UR6, UR11 ;  /* 0x0000000b00067c82 */ /* 0x000fe40008000000 */
[----:B------:R-:W-:Y:S01]  /*3d50*/  HGMMA.64x128x16.F32.BF16 R88, gdesc[UR4], RZ, !UPT, gsb0 ;  /* 0x01e00000045879f0 */ /* 0x000fe2000c0018ff */
[----:B------:R-:W-:Y:S01]  /*3d60*/  UIADD3 UR4, UR9, 0x400, URZ ;  /* 0x0000040009047890 */ /* 0x000fe2000fffe03f */
[----:B------:R-:W-:Y:S01]  /*3d70*/  UMOV UR5, 0x40000040 ;  /* 0x4000004000057882 */ /* 0x000fe20000000000 */
[----:B------:R-:W-:Y:S02]  /*3d80*/  WARPGROUP.DEPBAR.LE gsb0, 0x0 ;  /* 0x00008000000079c5 */ /* 0x000fe40000010000 */
[----:B------:R-:W-:-:S07]  /*3d90*/  WARPGROUP.ARRIVE ;  /* 0x00000000000079c5 */ /* 0x000fce0000000000 */
[----:B------:R-:W-:Y:S01]  /*3da0*/  HGMMA.64x128x16.F32.BF16 R24, gdesc[UR4], RZ, !UPT, gsb0 ;  /* 0x01e00000041879f0 */ /* 0x000fe2000c0018ff */
[----:B------:R-:W-:Y:S02]  /*3db0*/  UIADD3 UR4, UR9, 0x2, URZ ;  /* 0x0000000209047890 */ /* 0x000fe4000fffe03f */
[----:B------:R-:W-:Y:S01]  /*3dc0*/  UIADD3 UR6, UR11, 0x2, URZ ;  /* 0x000000020b067890 */ /* 0x000fe2000fffe03f */
[----:B------:R-:W-:Y:S01]  /*3dd0*/  UMOV UR5, 0x40000040 ;  /* 0x4000004000057882 */ /* 0x000fe20000000000 */
[----:B------:R-:W-:Y:S01]  /*3de0*/  UMOV UR7, 0x40000040 ;  /* 0x4000004000077882 */ /* 0x000fe20000000000 */
[----:B------:R-:W-:Y:S02]  /*3df0*/  WARPGROUP.DEPBAR.LE gsb0, 0x0 ;  /* 0x00008000000079c5 */ /* 0x000fe40000010000 */
[----:B------:R-:W-:-:S06]  /*3e00*/  WARPGROUP.ARRIVE ;  /* 0x00000000000079c5 */ /* 0x000fcc0000000000 */
[----:B------:R-:W-:Y:S01]  /*3e10*/  HGMMA.64x128x16.F32.BF16 R88, gdesc[UR4], R88, gsb0 ;  /* 0x01e00000045879f0 */ /* 0x000fe20008001858 */
[----:B------:R-:W-:Y:S01]  /*3e20*/  UIADD3 UR4, UR9, 0x402, URZ ;  /* 0x0000040209047890 */ /* 0x000fe2000fffe03f */
[----:B------:R-:W-:Y:S01]  /*3e30*/  UMOV UR5, 0x40000040 ;  /* 0x4000004000057882 */ /* 0x000fe20000000000 */
[----:B------:R-:W-:Y:S02]  /*3e40*/  WARPGROUP.DEPBAR.LE gsb0, 0x0 ;  /* 0x00008000000079c5 */ /* 0x000fe40000010000 */
[----:B------:R-:W-:-:S07]  /*3e50*/  WARPGROUP.ARRIVE ;  /* 0x00000000000079c5 */ /* 0x000fce0000000000 */
[----:B------:R-:W-:Y:S01]  /*3e60*/  HGMMA.64x128x16.F32.BF16 R24, gdesc[UR4], R24, gsb0 ;  /* 0x01e00000041879f0 */ /* 0x000fe20008001818 */
        /* <DEDUP_REMOVED lines=21> */
[----:B------:R-:W-:-:S04]  /*3fc0*/  UIADD3 UR9, UR37, 0x1, URZ ;  /* 0x0000000125097890 */ /* 0x000fc8000fffe03f */
[----:B------:R-:W-:-:S04]  /*3fd0*/  UISETP.NE.AND UP0, UPT, UR9, 0x4, UPT ;  /* 0x000000040900788c */ /* 0x000fc8000bf05270 */
[----:B------:R-:W-:Y:S01]  /*3fe0*/  USEL UR9, UR9, URZ, UP0 ;  /* 0x0000003f09097287 */ /* 0x000fe20008000000 */
[----:B------:R-:W-:Y:S02]  /*3ff0*/  WARPGROUP.DEPBAR.LE gsb0, 0x0 ;  /* 0x00008000000079c5 */ /* 0x000fe40000010000 */
[----:B------:R-:W-:-:S06]  /*4000*/  WARPGROUP.ARRIVE ;  /* 0x00000000000079c5 */ /* 0x000fcc0000000000 */
[----:B------:R-:W-:Y:S01]  /*4010*/  HGMMA.64x128x16.F32.BF16 R24, gdesc[UR4], R24, gsb0 ;  /* 0x01e00000041879f0 */ /* 0x000fe20008001818 */
[----:B------:R-:W-:-:S04]  /*4020*/  USEL UR4, URZ, 0x1, UP0 ;  /* 0x000000013f047887 */ /* 0x000fc80008000000 */
[----:B------:R-:W-:-:S06]  /*4030*/  ULOP3.LUT UR4, UR38, UR4, URZ, 0x3c, !UPT ;  /* 0x0000000426047292 */ /* 0x000fcc000f8e3c3f */
[----:B-12---:R-:W-:Y:S01]  /*4040*/  IMAD.U32 R0, RZ, RZ, UR4 ;  /* 0x00000004ff007e24 */ /* 0x006fe2000f8e00ff */
[----:B------:R-:W-:-:S06]  /*4050*/  WARPGROUP.DEPBAR.LE gsb0, 0x0 ;  /* 0x00008000000079c5 */ /* 0x000fcc0000010000 */
.L_x_29:
[----:B------:R-:W-:-:S04]  /*4060*/  UISETP.LT.AND UP0, UPT, UR10, 0x1, UPT ;  /* 0x000000010a00788c */ /* 0x000fc8000bf01270 */
[----:B------:R-:W-:-:S04]  /*4070*/  USEL UR4, UR10, 0x1, UP0 ;  /* 0x000000010a047887 */ /* 0x000fc80008000000 */
[----:B------:R-:W-:-:S04]  /*4080*/  UIADD3 UR10, UR10, -UR4, URZ ;  /* 0x800000040a0a7290 */ /* 0x000fc8000fffe03f */
[----:B------:R-:W-:-:S06]  /*4090*/  UISETP.GE.AND UP0, UPT, UR10, 0x1, UPT ;  /* 0x000000010a00788c */ /* 0x000fcc000bf06270 */
[----:B------:R-:W-:-:S13]  /*40a0*/  PLOP3.LUT P0, PT, PT, PT, UP0, 0x80, 0x0 ;  /* 0x000000000000781c */ /* 0x000fda0003f0f008 */
[----:B------:R-:W-:Y:S05]  /*40b0*/  @!P0 BRA `(.L_x_34) ;  /* 0x00000004006c8947 */ /* 0x000fea0003800000 */
[----:B------:R-:W-:Y:S01]  /*40c0*/  IMAD.U32 R2, RZ, RZ, UR10 ;  /* 0x0000000aff027e24 */ /* 0x000fe2000f8e00ff */
[----:B------:R-:W-:-:S06]  /*40d0*/  UMOV UR11, UR37 ;  /* 0x00000025000b7c82 */ /* 0x000fcc0008000000 */
.L_x_41:
[----:B------:R-:W-:-:S06]  /*40e0*/  UISETP.NE.AND UP0, UPT, UR51, 0x3, UPT ;  /* 0x000000033300788c */ /* 0x000fcc000bf05270 */
[----:B------:R-:W-:-:S13]  /*40f0*/  PLOP3.LUT P1, PT, PT, PT, UP0, 0x80, 0x0 ;  /* 0x000000000000781c */ /* 0x000fda0003f2f008 */
[----:B-12---:R-:W-:Y:S05]  /*4100*/  @!P1 BRA `(.L_x_35) ;  /* 0x0000000000049947 */ /* 0x006fea0003800000 */
[----:B------:R-:W-:Y:S01]  /*4110*/  BPT.TRAP 0x1 ;  /* 0x000000040000795c */ /* 0x000fe20000300000 */
.L_x_35:
[----:B------:R-:W-:Y:S01]  /*4120*/  ULEA UR4, UR9, UR47, 0x3 ;  /* 0x0000002f09047291 */ /* 0x000fe2000f8e183f */
[----:B------:R-:W-:-:S08]  /*4130*/  SHF.L.U32 R3, R0, 0x1f, RZ ;  /* 0x0000001f00037819 */ /* 0x000fd000000006ff */
[----:B------:R1:W2:Y:S01]  /*4140*/  SYNCS.PHASECHK.TRANS64.TRYWAIT P0, [UR4+0x38480], R3 ;  /* 0x03848003ff0075a7 */ /* 0x0002a20008000144 */
[----:B------:R-:W-:Y:S05]  /*4150*/  @!P1 BRA `(.L_x_36) ;  /* 0x0000000000049947 */ /* 0x000fea0003800000 */
[----:B------:R-:W-:Y:S01]  /*4160*/  BPT.TRAP 0x1 ;  /* 0x000000040000795c */ /* 0x000fe20000300000 */
.L_x_36:
[----:B--2---:R-:W-:Y:S05]  /*4170*/  @P0 BRA `(.L_x_37) ;  /* 0x0000000000080947 */ /* 0x004fea0003800000 */
[----:B------:R-:W2:Y:S02]  /*4180*/  SYNCS.PHASECHK.TRANS64.TRYWAIT P0, [UR4+0x38480], R3 ;  /* 0x03848003ff0075a7 */ /* 0x000ea40008000144 */
[----:B--2---:R-:W-:Y:S05]  /*4190*/  @!P0 BRA `(.L_x_38) ;  /* 0x000000a000c88947 */ /* 0x004fea0003800000 */
.L_x_37:
[----:B------:R-:W-:Y:S01]  /*41a0*/  UIADD3 UR4, UR47, 0x20000, URZ ;  /* 0x000200002f047890 */ /* 0x000fe2000fffe03f */
[----:B------:R-:W-:Y:S01]  /*41b0*/  WARPGROUP.ARRIVE ;  /* 0x00000000000079c5 */ /* 0x000fe20000000000 */
[----:B------:R-:W-:Y:S02]  /*41c0*/  ULOP3.LUT UR13, UR8, 0x10000, URZ, 0xfc, !UPT ;  /* 0x00010000080d7892 */ /* 0x000fe4000f8efc3f */
[----:B------:R-:W-:Y:S02]  /*41d0*/  USHF.R.U32.HI UR4, URZ, 0x4, UR4 ;  /* 0x000000043f047899 */ /* 0x000fe40008011604 */
[----:B------:R-:W-:Y:S02]  /*41e0*/  UISETP.NE.U32.AND UP0, UPT, UR12, URZ, UPT ;  /* 0x0000003f0c00728c */ /* 0x000fe4000bf05070 */
[----:B------:R-:W-:Y:S02]  /*41f0*/  ULOP3.LUT UR4, UR4, 0x3fff, URZ, 0xc0, !UPT ;  /* 0x00003fff04047892 */ /* 0x000fe4000f8ec03f */
[----:B------:R-:W-:-:S02]  /*4200*/  ULEA UR13, UR9, UR13, 0xb ;  /* 0x0000000d090d7291 */ /* 0x000fc4000f8e583f */
[----:B------:R-:W-:Y:S01]  /*4210*/  ULOP3.LUT UR4, UR4, 0x10000, URZ, 0xfc, !UPT ;  /* 0x0001000004047892 */ /* 0x000fe2000f8efc3f */
[----:B------:R-:W-:Y:S01]  /*4220*/  UMOV UR5, 0x40000040 ;  /* 0x4000004000057882 */ /* 0x000fe20000000000 */
[----:B------:R-:W-:Y:S02]  /*4230*/  UMOV UR7, 0x40000040 ;  /* 0x4000004000077882 */ /* 0x000fe40000000000 */
[----:B------:R-:W-:-:S03]  /*4240*/  ULEA UR14, UR9, UR4, 0xa ;  /* 0x00000004090e7291 */ /* 0x000fc6000f8e503f */
[----:B------:R-:W-:-:S04]  /*4250*/  UMOV UR4, UR13 ;  /* 0x0000000d00047c82 */ /* 0x000fc80008000000 */
[----:B------:R-:W-:Y:S02]  /*4260*/  UMOV UR6, UR14 ;  /* 0x0000000e00067c82 */ /* 0x000fe40008000000 */
[----:B------:R-:W-:Y:S01]  /*4270*/  HGMMA.64x128x16.F32.BF16 R88, gdesc[UR4], R88, UP0, gsb0 ;  /* 0x01e00000045879f0 */ /* 0x000fe2000b801858 */
[----:B------:R-:W-:Y:S01]  /*4280*/  UIADD3 UR4, UR13, 0x400, URZ ;  /* 0x000004000d047890 */ /* 0x000fe2000fffe03f */
[----:B------:R-:W-:Y:S01]  /*4290*/  UMOV UR5, 0x40000040 ;  /* 0x4000004000057882 */ /* 0x000fe20000000000 */
[----:B------:R-:W-:Y:S02]  /*42a0*/  WARPGROUP.DEPBAR.LE gsb0, 0x0 ;  /* 0x00008000000079c5 */ /* 0x000fe40000010000 */
[----:B------:R-:W-:-:S07]  /*42b0*/  WARPGROUP.ARRIVE ;  /* 0x00000000000079c5 */ /* 0x000fce0000000000 */
[----:B------:R-:W-:Y:S01]  /*42c0*/  HGMMA.64x128x16.F32.BF16 R24, gdesc[UR4], R24, UP0, gsb0 ;  /* 0x01e00000041879f0 */ /* 0x000fe2000b801818 */
[----:B------:R-:W-:Y:S02]  /*42d0*/  UIADD3 UR4, UR13, 0x2, URZ ;  /* 0x000000020d047890 */ /* 0x000fe4000fffe03f */
[----:B------:R-:W-:Y:S01]  /*42e0*/  UIADD3 UR6, UR14, 0x2, URZ ;  /* 0x000000020e067890 */ /* 0x000fe2000fffe03f */
[----:B------:R-:W-:Y:S01]  /*42f0*/  UMOV UR5, 0x40000040 ;  /* 0x4000004000057882 */ /* 0x000fe20000000000 */
[----:B------:R-:W-:Y:S01]  /*4300*/  UMOV UR7, 0x40000040 ;  /* 0x4000004000077882 */ /* 0x000fe20000000000 */
[----:B------:R-:W-:Y:S02]  /*4310*/  WARPGROUP.DEPBAR.LE gsb0, 0x0 ;  /* 0x00008000000079c5 */ /* 0x000fe40000010000 */
[----:B------:R-:W-:-:S06]  /*4320*/  WARPGROUP.ARRIVE ;  /* 0x00000000000079c5 */ /* 0x000fcc0000000000 */
        /* <DEDUP_REMOVED lines=29> */
[----:B------:R-:W-:Y:S03]  /*4500*/  HGMMA.64x128x16.F32.BF16 R24, gdesc[UR4], R24, UP0, gsb0 ;  /* 0x01e00000041879f0 */ /* 0x000fe6000b801818 */
[----:B------:R-:W-:Y:S02]  /*4510*/  WARPGROUP.DEPBAR.LE gsb0, 0x0 ;  /* 0x00008000000079c5 */ /* 0x000fe40000010000 */
[----:B------:R-:W-:Y:S05]  /*4520*/  @!P1 BRA `(.L_x_39) ;  /* 0x0000000000049947 */ /* 0x000fea0003800000 */
[----:B------:R-:W-:Y:S01]  /*4530*/  BPT.TRAP 0x1 ;  /* 0x000000040000795c */ /* 0x000fe20000300000 */
.L_x_39:
[----:B------:R-:W-:Y:S02]  /*4540*/  UISETP.GT.U32.AND UP0, UPT, UR53, 0x1, UPT ;  /* 0x000000013500788c */ /* 0x000fe4000bf04070 */
[----:B------:R-:W-:-:S04]  /*4550*/  ULEA UR4, UR11, UR47, 0x3 ;  /* 0x0000002f0b047291 */ /* 0x000fc8000f8e183f */
[----:B------:R-:W-:Y:S01]  /*4560*/  UIADD3 UR4, UR4, 0x384a0, URZ ;  /* 0x000384a004047890 */ /* 0x000fe2000fffe03f */
[----:B------:R-:W-:-:S03]  /*4570*/  PLOP3.LUT P0, PT, PT, PT, UP0, 0x80, 0x0 ;  /* 0x000000000000781c */ /* 0x000fc60003f0f008 */
[----:B------:R-:W-:-:S09]  /*4580*/  UPRMT UR4, URZ, 0x654, UR4 ;  /* 0x000006543f047896 */ /* 0x000fd20008000004 */
[----:B------:R-:W-:Y:S01]  /*4590*/  SYNCS.ARRIVE.TRANS64.RED.A1T0 RZ, [UR4], RZ ;  /* 0x000000ffffff79a7 */ /* 0x000fe20008100404 */
[----:B------:R-:W-:Y:S05]  /*45a0*/  @P0 BRA `(.L_x_40) ;  /* 0x0000000000040947 */ /* 0x000fea0003800000 */
[----:B------:R-:W-:Y:S01]  /*45b0*/  BPT.TRAP 0x1 ;  /* 0x000000040000795c */ /* 0x000fe20000300000 */
.L_x_40:
[----:B------:R-:W-:Y:S01]  /*45c0*/  UIADD3 UR9, UR9, 0x1, URZ ;  /* 0x0000000109097890 */ /* 0x000fe2000fffe03f */
[C---:B------:R-:W-:Y:S01]  /*45d0*/  ISETP.GT.AND P0, PT, R2.reuse, 0x1, PT ;  /* 0x000000010200780c */ /* 0x040fe20003f04270 */
[----:B------:R-:W-:Y:S01]  /*45e0*/  UIADD3 UR11, UR11, 0x1, URZ ;  /* 0x000000010b0b7890 */ /* 0x000fe2000fffe03f */
[----:B------:R-:W-:Y:S01]  /*45f0*/  VIADD R2, R2, 0xffffffff ;  /* 0xffffffff02027836 */ /* 0x000fe20000000000 */
[----:B------:R-:W-:Y:S02]  /*4600*/  UISETP.NE.AND UP0, UPT, UR9, 0x4, UPT ;  /* 0x000000040900788c */ /* 0x000fe4000bf05270 */
[----:B------:R-:W-:Y:S02]  /*4610*/  UISETP.NE.AND UP1, UPT, UR11, 0x4, UPT ;  /* 0x000000040b00788c */ /* 0x000fe4000bf25270 */
[----:B------:R-:W-:Y:S02]  /*4620*/  USEL UR4, URZ, 0x1, UP0 ;  /* 0x000000013f047887 */ /* 0x000fe40008000000 */
[----:B------:R-:W-:-:S02]  /*4630*/  USEL UR9, UR9, URZ, UP0 ;  /* 0x0000003f09097287 */ /* 0x000fc40008000000 */
[----:B------:R-:W-:Y:S02]  /*4640*/  USEL UR11, UR11, URZ, UP1 ;  /* 0x0000003f0b0b7287 */ /* 0x000fe40008800000 */
[----:B------:R-:W-:Y:S01]  /*4650*/  LOP3.LUT R0, R0, UR4, RZ, 0x3c, !PT ;  /* 0x0000000400007c12 */ /* 0x000fe2000f8e3cff */
[----:B------:R-:W-:Y:S09]  /*4660*/  @P0 BRA `(.L_x_41) ;  /* 0xfffffff8009c0947 */ /* 0x000ff2000383ffff */
.L_x_34:
[----:B------:R-:W-:-:S13]  /*4670*/  ISETP.GE.AND P0, PT, R153, 0x1, PT ;  /* 0x000000019900780c */ /* 0x000fda0003f06270 */
[----:B------:R-:W-:Y:S05]  /*4680*/  @!P0 BRA `(.L_x_42) ;  /* 0x0000000000388947 */ /* 0x000fea0003800000 */
[----:B------:R-:W-:-:S06]  /*4690*/  UISETP.NE.AND UP0, UPT, UR51, 0x3, UPT ;  /* 0x000000033300788c */ /* 0x000fcc000bf05270 */
[----:B------:R-:W-:-:S13]  /*46a0*/  PLOP3.LUT P0, PT, PT, PT, UP0, 0x80, 0x0 ;  /* 0x000000000000781c */ /* 0x000fda0003f0f008 */
[----:B------:R-:W-:Y:S05]  /*46b0*/  @!P0 BRA `(.L_x_43) ;  /* 0x0000000000048947 */ /* 0x000fea0003800000 */
[----:B------:R-:W-:Y:S01]  /*46c0*/  BPT.TRAP 0x1 ;  /* 0x000000040000795c */ /* 0x000fe20000300000 */
.L_x_43:
[----:B------:R-:W-:Y:S02]  /*46d0*/  UIADD3 UR10, UR10, UR37, URZ ;  /* 0x000000250a0a7290 */ /* 0x000fe4000fffe03f */
[----:B------:R-:W-:Y:S02]  /*46e0*/  UISETP.GT.U32.AND UP0, UPT, UR53, 0x1, UPT ;  /* 0x000000013500788c */ /* 0x000fe4000bf04070 */
[----:B------:R-:W-:-:S04]  /*46f0*/  USHF.L.U32 UR10, UR10, 0x3, URZ ;  /* 0x000000030a0a7899 */ /* 0x000fc8000800063f */
[----:B------:R-:W-:Y:S01]  /*4700*/  ULOP3.LUT UR10, UR10, 0x18, URZ, 0xc0, !UPT ;  /* 0x000000180a0a7892 */ /* 0x000fe2000f8ec03f */
[----:B------:R-:W-:-:S03]  /*4710*/  PLOP3.LUT P0, PT, PT, PT, UP0, 0x80, 0x0 ;  /* 0x000000000000781c */ /* 0x000fc60003f0f008 */
[----:B------:R-:W-:-:S04]  /*4720*/  UIADD3 UR10, UR47, 0x384a0, UR10 ;  /* 0x000384a02f0a7890 */ /* 0x000fc8000fffe00a */
[----:B------:R-:W-:-:S09]  /*4730*/  UPRMT UR10, URZ, 0x654, UR10 ;  /* 0x000006543f0a7896 */ /* 0x000fd2000800000a */
[----:B------:R-:W-:Y:S01]  /*4740*/  SYNCS.ARRIVE.TRANS64.RED.A1T0 RZ, [UR10], RZ ;  /* 0x000000ffffff79a7 */ /* 0x000fe2000810040a */
[----:B------:R-:W-:Y:S05]  /*4750*/  @P0 BRA `(.L_x_42) ;  /* 0x0000000000040947 */ /* 0x000fea0003800000 */
[----:B------:R-:W-:Y:S01]  /*4760*/  BPT.TRAP 0x1 ;  /* 0x000000040000795c */ /* 0x000fe20000300000 */
.L_x_42:
[----:B------:R-:W-:Y:S01]  /*4770*/  R2UR UR45, R16 ;  /* 0x00000000102d72ca */ /* 0x000fe200000e0000 */
[----:B------:R-:W-:Y:S01]  /*4780*/  UIADD3 UR4, UR47, 0x30000, URZ ;  /* 0x000300002f047890 */ /* 0x000fe2000fffe03f */
[----:B------:R-:W-:Y:S02]  /*4790*/  R2UR UR46, R17 ;  /* 0x00000000112e72ca */ /* 0x000fe400000e0000 */
[----:B------:R-:W-:Y:S01]  /*47a0*/  LOP3.LUT P0, RZ, R4, 0xff, RZ, 0xc0, !PT ;  /* 0x000000ff04ff7812 */ /* 0x000fe2000780c0ff */
[----:B------:R-:W-:-:S06]  /*47b0*/  ULOP3.LUT UP0, URZ, UR4, 0x3ff, URZ, 0xc0, !UPT ;  /* 0x000003ff043f7892 */ /* 0x000fcc000f80c03f */
[----:B------:R-:W-:Y:S02]  /*47c0*/  PLOP3.LUT P1, PT, PT, PT, UP0, 0x80, 0x0 ;  /* 0x000000000000781c */ /* 0x000fe40003f2f008 */
[----:B------:R-:W-:Y:S02]  /*47d0*/  USHF.L.U32 UR45, UR45, 0x8, URZ ;  /* 0x000000082d2d7899 */ /* 0x000fe4000800063f */
[----:B------:R-:W-:Y:S02]  /*47e0*/  USHF.L.U32 UR46, UR46, 0x7, URZ ;  /* 0x000000072e2e7899 */ /* 0x000fe4000800063f */
[----:B------:R-:W-:Y:S10]  /*47f0*/  @!P0 BRA `(.L_x_44) ;  /* 0x00000000000c8947 */ /* 0x000ff40003800000 */
[----:B------:R-:W-:-:S04]  /*4800*/  DEPBAR {5,4,3,2,1,0} ;  /* 0x0000003f0000791a */ /* 0x000fc80000000000 */
[----:B------:R3:W-:Y:S02]  /*4810*/  UTMACCTL.IV [UR60] ;  /* 0x000000003c0079b9 */ /* 0x0007e40008000000 */
[----:B---3--:R-:W-:Y:S01]  /*4820*/  NOP ;  /* 0x0000000000007918 */ /* 0x008fe20000000000 */
.L_x_44:
[----:B------:R-:W-:Y:S05]  /*4830*/  @!P1 BRA `(.L_x_45) ;  /* 0x00000000007c9947 */ /* 0x000fea0003800000 */
[----:B------:R-:W-:Y:S01]  /*4840*/  MOV R2, 0x0 ;  /* 0x0000000000027802 */ /* 0x000fe20000000f00 */
[----:B------:R-:W-:Y:S01]  /*4850*/  ULDC.64 UR4, c[0x4][0x68] ;  /* 0x01001a0000047ab9 */ /* 0x000fe20000000a00 */
[----:B------:R-:W-:Y:S01]  /*4860*/  ULDC.64 UR6, c[0x4][0x8] ;  /* 0x0100020000067ab9 */ /* 0x000fe20000000a00 */
[----:B------:R-:W-:Y:S01]  /*4870*/  IMAD.U32 R4, RZ, RZ, UR4 ;  /* 0x00000004ff047e24 */ /* 0x000fe2000f8e00ff */
[----:B------:R3:W4:Y:S01]  /*4880*/  LDC.64 R14, c[0x4][R2] ;  /* 0x01000000020e7b82 */ /* 0x0007220000000a00 */
[----:B------:R-:W-:Y:S01]  /*4890*/  IMAD.U32 R5, RZ, RZ, UR5 ;  /* 0x00000005ff057e24 */ /* 0x000fe2000f8e00ff */
[----:B------:R-:W-:Y:S01]  /*48a0*/  ULDC.64 UR4, c[0x4][0x70] ;  /* 0x01001c0000047ab9 */ /* 0x000fe20000000a00 */
[----:B------:R-:W-:Y:S01]  /*48b0*/  IMAD.U32 R10, RZ, RZ, UR6 ;  /* 0x00000006ff0a7e24 */ /* 0x000fe2000f8e00ff */
[----:B------:R-:W-:Y:S01]  /*48c0*/  MOV R12, 0x1 ;  /* 0x00000001000c7802 */ /* 0x000fe20000000f00 */
[----:B--2---:R-:W-:Y:S02]  /*48d0*/  IMAD.U32 R6, RZ, RZ, UR4 ;  /* 0x00000004ff067e24 */ /* 0x004fe4000f8e00ff */
[----:B------:R-:W-:-:S02]  /*48e0*/  IMAD.U32 R7, RZ, RZ, UR5 ;  /* 0x00000005ff077e24 */ /* 0x000fc4000f8e00ff */
[----:B------:R-:W-:Y:S02]  /*48f0*/  IMAD.U32 R11, RZ, RZ, UR7 ;  /* 0x00000007ff0b7e24 */ /* 0x000fe4000f8e00ff */
[----:B------:R-:W-:Y:S02]  /*4900*/  IMAD.MOV.U32 R8, RZ, RZ, 0x70 ;  /* 0x00000070ff087424 */ /* 0x000fe400078e00ff */
[----:B---3--:R-:W-:-:S07]  /*4910*/  IMAD.MOV.U32 R13, RZ, RZ, RZ ;  /* 0x000000ffff0d7224 */ /* 0x008fce00078e00ff */
[----:B------:R-:W-:-:S07]  /*4920*/  LEPC R20, `(.L_x_46) ;  /* 0x000000001014794e */ /* 0x000fce0000000000 */
[----:B-1--4-:R-:W-:Y:S05]  /*4930*/  CALL.ABS.NOINC R14 ;  /* 0x000000000e007343 */ /* 0x012fea0003c00000 */
.L_x_46:
[----:B------:R-:W1:Y:S01]  /*4940*/  LDC.64 R2, c[0x4][R2] ;  /* 0x0100000002027b82 */ /* 0x000e620000000a00 */
[----:B------:R-:W-:Y:S01]  /*4950*/  ULDC.64 UR4, c[0x4][0x68] ;  /* 0x01001a0000047ab9 */ /* 0x000fe20000000a00 */
[----:B------:R-:W-:Y:S01]  /*4960*/  ULDC.64 UR6, c[0x4][0x8] ;  /* 0x0100020000067ab9 */ /* 0x000fe20000000a00 */
[----:B------:R-:W-:Y:S02]  /*4970*/  IMAD.U32 R4, RZ, RZ, UR4 ;  /* 0x00000004ff047e24 */ /* 0x000fe4000f8e00ff */
[----:B------:R-:W-:Y:S01]  /*4980*/  IMAD.U32 R5, RZ, RZ, UR5 ;  /* 0x00000005ff057e24 */ /* 0x000fe2000f8e00ff */
[----:B------:R-:W-:Y:S01]  /*4990*/  ULDC.64 UR4, c[0x4][0x70] ;  /* 0x01001c0000047ab9 */ /* 0x000fe20000000a00 */
[----:B------:R-:W-:Y:S02]  /*49a0*/  IMAD.U32 R10, RZ, RZ, UR6 ;  /* 0x00000006ff0a7e24 */ /* 0x000fe4000f8e00ff */
[----:B------:R-:W-:Y:S02]  /*49b0*/  IMAD.U32 R6, RZ, RZ, UR4 ;  /* 0x00000004ff067e24 */ /* 0x000fe4000f8e00ff */
[----:B------:R-:W-:-:S02]  /*49c0*/  IMAD.U32 R7, RZ, RZ, UR5 ;  /* 0x00000005ff077e24 */ /* 0x000fc4000f8e00ff */
[----:B------:R-:W-:Y:S02]  /*49d0*/  IMAD.U32 R11, RZ, RZ, UR7 ;  /* 0x00000007ff0b7e24 */ /* 0x000fe4000f8e00ff */
[----:B------:R-:W-:Y:S02]  /*49e0*/  IMAD.MOV.U32 R8, RZ, RZ, 0x70 ;  /* 0x00000070ff087424 */ /* 0x000fe400078e00ff */
[----:B------:R-:W-:Y:S02]  /*49f0*/  IMAD.MOV.U32 R12, RZ, RZ, 0x1 ;  /* 0x00000001ff0c7424 */ /* 0x000fe400078e00ff */
[----:B------:R-:W-:-:S07]  /*4a00*/  IMAD.MOV.U32 R13, RZ, RZ, RZ ;  /* 0x000000ffff0d7224 */ /* 0x000fce00078e00ff */
[----:B------:R-:W-:-:S07]  /*4a10*/  LEPC R20, `(.L_x_45) ;  /* 0x000000001014794e */ /* 0x000fce0000000000 */
[----:B-1----:R-:W-:Y:S05]  /*4a20*/  CALL.ABS.NOINC R2 ;  /* 0x0000000002007343 */ /* 0x002fea0003c00000 */
.L_x_45:
[----:B------:R-:W-:Y:S02]  /*4a30*/  ULDC.64 UR4, c[0x0][0x590] ;  /* 0x0001640000047ab9 */ /* 0x000fe40000000a00 */
[----:B------:R-:W-:-:S04]  /*4a40*/  ISETP.NE.U32.AND P0, PT, RZ, UR4, PT ;  /* 0x00000004ff007c0c */ /* 0x000fc8000bf05070 */
[----:B------:R-:W-:-:S13]  /*4a50*/  ISETP.NE.AND.EX P0, PT, RZ, UR5, PT, P0 ;  /* 0x00000005ff007c0c */ /* 0x000fda000bf05300 */
[----:B------:R-:W-:Y:S05]  /*4a60*/  @!P0 BRA `(.L_x_47) ;  /* 0x0000000000148947 */ /* 0x000fea0003800000 */
[----:B------:R-:W-:-:S04]  /*4a70*/  LEA R2, P0, R18, UR4, 0x3 ;  /* 0x0000000412027c11 */ /* 0x000fc8000f8018ff */
[----:B-12---:R-:W-:-:S06]  /*4a80*/  LEA.HI.X R3, R18, UR5, R19, 0x3, P0 ;  /* 0x0000000512037c11 */ /* 0x006fcc00080f1c13 */
[----:B------:R-:W2:Y:S04]  /*4a90*/  LDG.E.64 R2, desc[UR58][R2.64] ;  /* 0x0000003a02027981 */ /* 0x000ea8000c1e1b00 */
[----:B--2---:R1:W5:Y:S01]  /*4aa0*/  LD.E R0, desc[UR58][R2.64] ;  /* 0x0000003a02007980 */ /* 0x004362000c101900 */
[----:B------:R-:W-:Y:S05]  /*4ab0*/  BRA `(.L_x_48) ;  /* 0x0000000000307947 */ /* 0x000fea0003800000 */
.L_x_47:
[----:B------:R-:W-:Y:S02]  /*4ac0*/  ULDC.64 UR4, c[0x0][0x588] ;  /* 0x0001620000047ab9 */ /* 0x000fe40000000a00 */
[----:B------:R-:W-:-:S04]  /*4ad0*/  ISETP.NE.U32.AND P0, PT, RZ, UR4, PT ;  /* 0x00000004ff007c0c */ /* 0x000fc8000bf05070 */
[----:B------:R-:W-:-:S13]  /*4ae0*/  ISETP.NE.AND.EX P0, PT, RZ, UR5, PT, P0 ;  /* 0x00000005ff007c0c */ /* 0x000fda000bf05300 */
[----:B------:R-:W-:Y:S05]  /*4af0*/  @!P0 BRA `(.L_x_49) ;  /* 0x0000000000188947 */ /* 0x000fea0003800000 */
[----:B-12---:R-:W1:Y:S01]  /*4b00*/  LDC.64 R2, c[0x0][0x588] ;  /* 0x00016200ff027b82 */ /* 0x006e620000000a00 */
[----:B------:R-:W-:Y:S02]  /*4b10*/  ULDC UR4, c[0x0][0x598] ;  /* 0x0001660000047ab9 */ /* 0x000fe40000000800 */
[----:B------:R-:W-:-:S04]  /*4b20*/  IMAD R5, R18, UR4, RZ ;  /* 0x0000000412057c24 */ /* 0x000fc8000f8e02ff */
[----:B-1----:R-:W-:-:S05]  /*4b30*/  IMAD.WIDE R2, R5, 0x4, R2 ;  /* 0x0000000405027825 */ /* 0x002fca00078e0202 */
[----:B------:R2:W5:Y:S01]  /*4b40*/  LDG.E R0, desc[UR58][R2.64] ;  /* 0x0000003a02007981 */ /* 0x000562000c1e1900 */
[----:B------:R-:W-:Y:S05]  /*4b50*/  BRA `(.L_x_48) ;  /* 0x0000000000087947 */ /* 0x000fea0003800000 */
.L_x_49:
[----:B------:R-:W-:Y:S02]  /*4b60*/  ULDC UR4, c[0x0][0x580] ;  /* 0x0001600000047ab9 */ /* 0x000fe40000000800 */
[----:B------:R-:W-:-:S07]  /*4b70*/  MOV R0, UR4 ;  /* 0x0000000400007c02 */ /* 0x000fce0008000f00 */
.L_x_48:
[----:B------:R-:W-:Y:S02]  /*4b80*/  ULDC.64 UR4, c[0x0][0x5b8] ;  /* 0x00016e0000047ab9 */ /* 0x000fe40000000a00 */
[----:B------:R-:W-:-:S04]  /*4b90*/  ISETP.NE.U32.AND P0, PT, RZ, UR4, PT ;  /* 0x00000004ff007c0c */ /* 0x000fc8000bf05070 */
[----:B------:R-:W-:-:S13]  /*4ba0*/  ISETP.NE.AND.EX P0, PT, RZ, UR5, PT, P0 ;  /* 0x00000005ff007c0c */ /* 0x000fda000bf05300 */
[----:B------:R-:W-:Y:S05]  /*4bb0*/  @!P0 BRA `(.L_x_50) ;  /* 0x0000000000148947 */ /* 0x000fea0003800000 */
[----:B------:R-:W-:-:S04]  /*4bc0*/  LEA R4, P0, R18, UR4, 0x3 ;  /* 0x0000000412047c11 */ /* 0x000fc8000f8018ff */
[----:B------:R-:W-:-:S05]  /*4bd0*/  LEA.HI.X R5, R18, UR5, R19, 0x3, P0 ;  /* 0x0000000512057c11 */ /* 0x000fca00080f1c13 */
[----:B-12---:R-:W2:Y:S04]  /*4be0*/  LDG.E.64 R2, desc[UR58][R4.64] ;  /* 0x0000003a04027981 */ /* 0x006ea8000c1e1b00 */
[----:B--2---:R2:W5:Y:S01]  /*4bf0*/  LD.E R2, desc[UR58][R2.64] ;  /* 0x0000003a02027980 */ /* 0x004562000c101900 */
[----:B------:R-:W-:Y:S05]  /*4c00*/  BRA `(.L_x_51) ;  /* 0x0000000000307947 */ /* 0x000fea0003800000 */
.L_x_50:
[----:B------:R-:W-:Y:S02]  /*4c10*/  ULDC.64 UR4, c[0x0][0x5b0] ;  /* 0x00016c0000047ab9 */ /* 0x000fe40000000a00 */
[----:B------:R-:W-:-:S04]  /*4c20*/  ISETP.NE.U32.AND P0, PT, RZ, UR4, PT ;  /* 0x00000004ff007c0c */ /* 0x000fc8000bf05070 */
[----:B------:R-:W-:-:S13]  /*4c30*/  ISETP.NE.AND.EX P0, PT, RZ, UR5, PT, P0 ;  /* 0x00000005ff007c0c */ /* 0x000fda000bf05300 */
[----:B------:R-:W-:Y:S05]  /*4c40*/  @!P0 BRA `(.L_x_52) ;  /* 0x0000000000188947 */ /* 0x000fea0003800000 */
[----:B-12---:R-:W1:Y:S01]  /*4c50*/  LDC.64 R2, c[0x0][0x5b0] ;  /* 0x00016c00ff027b82 */ /* 0x006e620000000a00 */
[----:B------:R-:W-:Y:S02]  /*4c60*/  ULDC UR4, c[0x0][0x5c0] ;  /* 0x0001700000047ab9 */ /* 0x000fe40000000800 */
[----:B------:R-:W-:-:S04]  /*4c70*/  IMAD R5, R18, UR4, RZ ;  /* 0x0000000412057c24 */ /* 0x000fc8000f8e02ff */
[----:B-1----:R-:W-:-:S06]  /*4c80*/  IMAD.WIDE R2, R5, 0x4, R2 ;  /* 0x0000000405027825 */ /* 0x002fcc00078e0202 */
[----:B------:R1:W5:Y:S01]  /*4c90*/  LDG.E R2, desc[UR58][R2.64] ;  /* 0x0000003a02027981 */ /* 0x000362000c1e1900 */
[----:B------:R-:W-:Y:S05]  /*4ca0*/  BRA `(.L_x_51) ;  /* 0x0000000000087947 */ /* 0x000fea0003800000 */
.L_x_52:
[----:B------:R-:W-:Y:S02]  /*4cb0*/  ULDC UR4, c[0x0][0x5a8] ;  /* 0x00016a0000047ab9 */ /* 0x000fe40000000800 */
[----:B-12---:R-:W-:-:S07]  /*4cc0*/  IMAD.U32 R2, RZ, RZ, UR4 ;  /* 0x00000004ff027e24 */ /* 0x006fce000f8e00ff */
.L_x_51:
[----:B------:R-:W-:Y:S01]  /*4cd0*/  ISETP.GT.U32.AND P0, PT, R152, 0x3e, PT ;  /* 0x0000003e9800780c */ /* 0x000fe20003f04070 */
[----:B------:R-:W-:Y:S01]  /*4ce0*/  BSSY B0, `(.L_x_53) ;  /* 0x0000007000007945 */ /* 0x000fe20003800000 */
[----:B------:R-:W-:-:S11]  /*4cf0*/  PRMT R8, RZ, 0x7610, R8 ;  /* 0x00007610ff087816 */ /* 0x000fd60000000008 */
[----:B------:R-:W-:Y:S05]  /*4d00*/  @P0 BRA `(.L_x_54) ;  /* 0x0000000000100947 */ /* 0x000fea0003800000 */
[----:B------:R-:W-:-:S03]  /*4d10*/  UMOV UR4, 0xffffffff ;  /* 0xffffffff00047882 */ /* 0x000fc60000000000 */
[----:B------:R-:W-:Y:S05]  /*4d20*/  BRA.DIV UR4, `(.L_x_55) ;  /* 0x0000009604fc7947 */ /* 0x000fea000b800000 */
[----:B------:R-:W-:-:S13]  /*4d30*/  ELECT P6, URZ, PT ;  /* 0x00000000003f782f */ /* 0x000fda00038c0000 */
.L_x_265:
[----:B------:R-:W-:-:S07]  /*4d40*/  SEL R8, RZ, 0x1, !P6 ;  /* 0x00000001ff087807 */ /* 0x000fce0007000000 */
.L_x_54:
[----:B------:R-:W-:Y:S05]  /*4d50*/  BSYNC B0 ;  /* 0x0000000000007941 */ /* 0x000fea0003800000 */
.L_x_53:
[----:B-12---:R-:W-:-:S05]  /*4d60*/  IMAD.U32 R3, RZ, RZ, UR48 ;  /* 0x00000030ff037e24 */ /* 0x006fca000f8e00ff */
[----:B------:R-:W-:-:S13]  /*4d70*/  ISETP.NE.AND P1, PT, R3, 0x3, PT ;  /* 0x000000030300780c */ /* 0x000fda0003f25270 */
[----:B------:R-:W-:Y:S05]  /*4d80*/  @!P1 BRA `(.L_x_56) ;  /* 0x0000000000049947 */ /* 0x000fea0003800000 */
[----:B------:R-:W-:Y:S01]  /*4d90*/  BPT.TRAP 0x1 ;  /* 0x000000040000795c */ /* 0x000fe20000300000 */
.L_x_56:
[----:B------:R-:W-:Y:S01]  /*4da0*/  SHF.L.U32 R3, RZ, 0x1f, RZ ;  /* 0x0000001fff037819 */ /* 0x000fe200000006ff */
[----:B------:R-:W-:Y:S01]  /*4db0*/  IMAD.MOV.U32 R4, RZ, RZ, RZ ;  /* 0x000000ffff047224 */ /* 0x000fe200078e00ff */
[----:B-----5:R-:W-:Y:S02]  /*4dc0*/  FSETP.NEU.AND P0, PT, R0, RZ, PT ;  /* 0x000000ff0000720b */ /* 0x020fe40003f0d000 */
[----:B------:R-:W1:Y:S11]  /*4dd0*/  SYNCS.PHASECHK.TRANS64.TRYWAIT P2, [UR47+0x384c0], R3 ;  /* 0x0384c003ff0075a7 */ /* 0x000e76000804016f */
[----:B------:R-:W-:Y:S01]  /*4de0*/  @P0 LEA R12, R23, UR47, 0x1 ;  /* 0x0000002f170c0c11 */ /* 0x000fe2000f8e08ff */
[----:B-1----:R-:W-:Y:S06]  /*4df0*/  @!P2 BRA `(.L_x_57) ;  /* 0x0000009400e0a947 */ /* 0x002fec0003800000 */
.L_x_266:
[----:B------:R-:W-:Y:S05]  /*4e00*/  @P0 WARPSYNC.ALL ;  /* 0x0000000000000948 */ /* 0x000fea0003800000 */
[----:B-1----:R-:W1:Y:S01]  /*4e10*/  @P0 LDSM.16.MT88.4 R4, [R12+0x30000] ;  /* 0x030000000c04083b */ /* 0x002e620000004200 */
[----:B------:R-:W-:Y:S01]  /*4e20*/  PRMT R8, R8, 0x9910, RZ ;  /* 0x0000991008087816 */ /* 0x000fe200000000ff */
[----:B------:R-:W-:Y:S01]  /*4e30*/  BSSY B0, `(.L_x_58) ;  /* 0x000000d000007945 */ /* 0x000fe20003800000 */
[-C--:B------:R-:W-:Y:S01]  /*4e40*/  FMUL R88, R88, R2.reuse ;  /* 0x0000000258587220 */ /* 0x080fe20000400000 */
[-C--:B------:R-:W-:Y:S01]  /*4e50*/  FMUL R14, R89, R2.reuse ;  /* 0x00000002590e7220 */ /* 0x080fe20000400000 */
[----:B------:R-:W-:Y:S01]  /*4e60*/  ISETP.NE.AND P2, PT, R8, RZ, PT ;  /* 0x000000ff0800720c */ /* 0x000fe20003f45270 */
[----:B------:R-:W-:Y:S01]  /*4e70*/  FMUL R90, R90, R2 ;  /* 0x000000025a5a7220 */ /* 0x000fe20000400000 */
[----:B------:R2:W3:Y:S01]  /*4e80*/  @P0 LDSM.16.MT88.4 R8, [R12+0x30800] ;  /* 0x030800000c08083b */ /* 0x0004e20000004200 */
[----:B-1----:R-:W-:-:S02]  /*4e90*/  HADD2.F32 R13, -RZ, R4.H0_H0 ;  /* 0x20000004ff0d7230 */ /* 0x002fc40000004100 */
[----:B------:R-:W-:Y:S01]  /*4ea0*/  HADD2.F32 R15, -RZ, R4.H1_H1 ;  /* 0x30000004ff0f7230 */ /* 0x000fe20000004100 */
[----:B--2---:R-:W-:Y:S07]  /*4eb0*/  @P0 BRA `(.L_x_59) ;  /* 0x0000000000100947 */ /* 0x004fee0003800000 */
[----:B------:R-:W-:Y:S01]  /*4ec0*/  IMAD.MOV.U32 R5, RZ, RZ, RZ ;  /* 0x000000ffff057224 */ /* 0x000fe200078e00ff */
[----:B------:R-:W-:Y:S02]  /*4ed0*/  CS2R R6, SRZ ;  /* 0x0000000000067805 */ /* 0x000fe4000001ff00 */
[----:B---3--:R-:W-:Y:S02]  /*4ee0*/  CS2R R8, SRZ ;  /* 0x0000000000087805 */ /* 0x008fe4000001ff00 */
[----:B------:R-:W-:-:S07]  /*4ef0*/  CS2R R10, SRZ ;  /* 0x00000000000a7805 */ /* 0x000fce000001ff00 */
.L_x_59:
[----:B------:R-:W-:Y:S05]  /*4f00*/  BSYNC B0 ;  /* 0x0000000000007941 */ /* 0x000fea0003800000 */
.L_x_58:
[--C-:B------:R-:W-:Y:S02]  /*4f10*/  HADD2.F32 R19, -RZ, R5.reuse.H1_H1 ;  /* 0x30000005ff137230 */ /* 0x100fe40000004100 */
[----:B------:R-:W-:Y:S01]  /*4f20*/  FMUL R12, R91, R2 ;  /* 0x000000025b0c7220 */ /* 0x000fe20000400000 */
[----:B------:R-:W-:Y:S02]  /*4f30*/  HADD2.F32 R17, -RZ, R5.H0_H0 ;  /* 0x20000005ff117230 */ /* 0x000fe40000004100 */
[-C--:B------:R-:W-:Y:S01]  /*4f40*/  FFMA R88, R13, R0.reuse, R88 ;  /* 0x000000000d587223 */ /* 0x080fe20000000058 */
[-C--:B------:R-:W-:Y:S01]  /*4f50*/  FFMA R21, R15, R0.reuse, R14 ;  /* 0x000000000f157223 */ /* 0x080fe2000000000e */
[-C--:B------:R-:W-:Y:S01]  /*4f60*/  FFMA R89, R19, R0.reuse, R12 ;  /* 0x0000000013597223 */ /* 0x080fe2000000000c */
[--C-:B------:R-:W-:Y:S02]  /*4f70*/  HADD2.F32 R13, -RZ, R6.reuse.H0_H0 ;  /* 0x20000006ff0d7230 */ /* 0x100fe40000004100 */
[----:B------:R-:W-:Y:S01]  /*4f80*/  FFMA R90, R17, R0, R90 ;  /* 0x00000000115a7223 */ /* 0x000fe2000000005a */
[----:B------:R-:W-:-:S02]  /*4f90*/  HADD2.F32 R15, -RZ, R6.H1_H1 ;  /* 0x30000006ff0f7230 */ /* 0x000fc40000004100 */
[-C--:B------:R-:W-:Y:S01]  /*4fa0*/  FMUL R92, R92, R2.reuse ;  /* 0x000000025c5c7220 */ /* 0x080fe20000400000 */
[-C--:B------:R-:W-:Y:S01]  /*4fb0*/  FMUL R12, R93, R2.reuse ;  /* 0x000000025d0c7220 */ /* 0x080fe20000400000 */
[--C-:B------:R-:W-:Y:S02]  /*4fc0*/  HADD2.F32 R17, -RZ, R7.reuse.H0_H0 ;  /* 0x20000007ff117230 */ /* 0x100fe40000004100 */
[-C--:B------:R-:W-:Y:S01]  /*4fd0*/  FMUL R94, R94, R2.reuse ;  /* 0x000000025e5e7220 */ /* 0x080fe20000400000 */
[----:B------:R-:W-:Y:S02]  /*4fe0*/  HADD2.F32 R19, -RZ, R7.H1_H1 ;  /* 0x30000007ff137230 */ /* 0x000fe40000004100 */
[----:B------:R-:W-:Y:S01]  /*4ff0*/  FMUL R14, R95, R2 ;  /* 0x000000025f0e7220 */ /* 0x000fe20000400000 */
[-C--:B------:R-:W-:Y:S01]  /*5000*/  FFMA R92, R13, R0.reuse, R92 ;  /* 0x000000000d5c7223 */ /* 0x080fe2000000005c */
[----:B------:R-:W-:Y:S01]  /*5010*/  FFMA R91, R15, R0, R12 ;  /* 0x000000000f5b7223 */ /* 0x000fe2000000000c */
[----:B---3--:R-:W-:-:S02]  /*5020*/  HADD2.F32 R13, -RZ, R8.H0_H0 ;  /* 0x20000008ff0d7230 */ /* 0x008fc40000004100 */
[-C--:B------:R-:W-:Y:S01]  /*5030*/  FFMA R94, R17, R0.reuse, R94 ;  /* 0x00000000115e7223 */ /* 0x080fe2000000005e */
[----:B------:R-:W-:Y:S02]  /*5040*/  HADD2.F32 R15, -RZ, R8.H1_H1 ;  /* 0x30000008ff0f7230 */ /* 0x000fe40000004100 */
[----:B------:R-:W-:Y:S01]  /*5050*/  FFMA R93, R19, R0, R14 ;  /* 0x00000000135d7223 */ /* 0x000fe2000000000e */
        /* <DEDUP_REMOVED lines=8> */
[----:B------:R-:W-:-:S02]  /*50e0*/  HADD2.F32 R13, -RZ, R10.H0_H0 ;  /* 0x2000000aff0d7230 */ /* 0x000fc40000004100 */
        /* <DEDUP_REMOVED lines=10> */
[-C--:B------:R-:W-:Y:S01]  /*5190*/  FFMA R12, R15, R0.reuse, R12 ;  /* 0x000000000f0c7223 */ /* 0x080fe2000000000c */
[-C--:B------:R-:W-:Y:S01]  /*51a0*/  FFMA R17, R17, R0.reuse, R102 ;  /* 0x0000000011117223 */ /* 0x080fe20000000066 */
[----:B------:R-:W-:Y:S01]  /*51b0*/  FFMA R14, R19, R0, R14 ;  /* 0x00000000130e7223 */ /* 0x000fe2000000000e */
[----:B------:R-:W-:Y:S01]  /*51c0*/  F2FP.F16.F32.PACK_AB R89, R89, R90 ;  /* 0x0000005a5959723e */ /* 0x000fe200000000ff */
[----:B------:R-:W-:Y:S05]  /*51d0*/  WARPSYNC.ALL ;  /* 0x0000000000007948 */ /* 0x000fea0003800000 */
[----:B------:R-:W-:Y:S01]  /*51e0*/  F2FP.F16.F32.PACK_AB R97, R97, R98 ;  /* 0x000000626161723e */ /* 0x000fe200000000ff */
[----:B------:R-:W-:Y:S01]  /*51f0*/  BSSY B0, `(.L_x_60) ;  /* 0x000001a000007945 */ /* 0x000fe20003800000 */
[----:B------:R-:W-:-:S02]  /*5200*/  F2FP.F16.F32.PACK_AB R90, R91, R92 ;  /* 0x0000005c5b5a723e */ /* 0x000fc400000000ff */
[----:B------:R-:W-:Y:S02]  /*5210*/  F2FP.F16.F32.PACK_AB R98, R12, R13 ;  /* 0x0000000d0c62723e */ /* 0x000fe400000000ff */
[----:B------:R-:W-:Y:S02]  /*5220*/  F2FP.F16.F32.PACK_AB R88, R21, R88 ;  /* 0x000000581558723e */ /* 0x000fe400000000ff */
[----:B------:R-:W-:Y:S02]  /*5230*/  F2FP.F16.F32.PACK_AB R91, R93, R94 ;  /* 0x0000005e5d5b723e */ /* 0x000fe400000000ff */
[----:B------:R-:W-:Y:S02]  /*5240*/  LEA R12, R23, UR47, 0x1 ;  /* 0x0000002f170c7c11 */ /* 0x000fe4000f8e08ff */
[----:B------:R-:W-:Y:S02]  /*5250*/  F2FP.F16.F32.PACK_AB R96, R95, R96 ;  /* 0x000000605f60723e */ /* 0x000fe400000000ff */
[----:B------:R-:W-:Y:S01]  /*5260*/  F2FP.F16.F32.PACK_AB R99, R14, R17 ;  /* 0x000000110e63723e */ /* 0x000fe200000000ff */
[----:B------:R1:W-:Y:S04]  /*5270*/  STSM.16.MT88.4 [R12+0x30000], R88 ;  /* 0x030000580c007844 */ /* 0x0003e80000004200 */
[----:B------:R1:W-:Y:S01]  /*5280*/  STSM.16.MT88.4 [R12+0x30800], R96 ;  /* 0x030800600c007844 */ /* 0x0003e20000004200 */
[----:B------:R-:W-:Y:S01]  /*5290*/  @!PT LDS RZ, [RZ] ;  /* 0x00000000fffff984 */ /* 0x000fe20000000800 */
[----:B------:R-:W-:Y:S01]  /*52a0*/  @!PT LDS RZ, [RZ] ;  /* 0x00000000fffff984 */ /* 0x000fe20000000800 */
[----:B------:R-:W-:Y:S01]  /*52b0*/  @!PT LDS RZ, [RZ] ;  /* 0x00000000fffff984 */ /* 0x000fe20000000800 */
[----:B------:R-:W-:Y:S01]  /*52c0*/  @!PT LDS RZ, [RZ] ;  /* 0x00000000fffff984 */ /* 0x000fe20000000800 */
[----:B------:R2:W-:Y:S06]  /*52d0*/  MEMBAR.ALL.CTA ;  /* 0x0000000000007992 */ /* 0x0005ec0000008000 */
[----:B--2---:R-:W2:Y:S02]  /*52e0*/  FENCE.VIEW.ASYNC.S ;  /* 0x00000000000073c6 */ /* 0x004ea40000000000 */
[----:B--2---:R-:W-:Y:S06]  /*52f0*/  BAR.SYNC.DEFER_BLOCKING 0x1, 0x100 ;  /* 0x0044000000007b1d */ /* 0x004fec0000010000 */
[----:B------:R-:W-:Y:S05]  /*5300*/  @!P2 BRA `(.L_x_61) ;  /* 0x000000000020a947 */ /* 0x000fea0003800000 */
[----:B------:R-:W-:Y:S02]  /*5310*/  UIADD3 UR44, UR47, 0x30000, URZ ;  /* 0x000300002f2c7890 */ /* 0x000fe4000fffe03f */
[----:B------:R-:W-:Y:S02]  /*5320*/  UIADD3 UR5, UR45, 0x40, URZ ;  /* 0x000000402d057890 */ /* 0x000fe4000fffe03f */
[----:B------:R-:W-:Y:S01]  /*5330*/  UIADD3 UR4, UR47, 0x31000, URZ ;  /* 0x000310002f047890 */ /* 0x000fe2000fffe03f */
[----:B------:R-:W-:-:S04]  /*5340*/  UMOV UR6, UR46 ;  /* 0x0000002e00067c82 */ /* 0x000fc80008000000 */
[----:B------:R2:W-:Y:S04]  /*5350*/  UTMASTG.2D [UR44], [UR60] ;  /* 0x0000002c3c0073b5 */ /* 0x0005e80008008000 */
[----:B------:R2:W-:Y:S01]  /*5360*/  UTMASTG.2D [UR4], [UR60] ;  /* 0x000000043c0073b5 */ /* 0x0005e20008008000 */
[----:B------:R0:W-:Y:S01]  /*5370*/  UTMACMDFLUSH ;  /* 0x00000000000079b7 */ /* 0x0001e20000000000 */
[----:B--2---:R-:W-:-:S04]  /*5380*/  DEPBAR.LE SB0, 0x1 ;  /* 0x000080400000791a */ /* 0x004fc80000000000 */
.L_x_61:
[----:B------:R-:W-:Y:S05]  /*5390*/  BSYNC B0 ;  /* 0x0000000000007941 */ /* 0x000fea0003800000 */
.L_x_60:
[----:B------:R-:W-:Y:S01]  /*53a0*/  BAR.SYNC.DEFER_BLOCKING 0x1, 0x100 ;  /* 0x0044000000007b1d */ /* 0x000fe20000010000 */
[----:B------:R-:W-:-:S13]  /*53b0*/  ISETP.NE.AND P3, PT, RZ, UR36, PT ;  /* 0x00000024ff007c0c */ /* 0x000fda000bf65270 */
[----:B------:R-:W-:Y:S05]  /*53c0*/  @!P3 BRA `(.L_x_62) ;  /* 0x000000000024b947 */ /* 0x000fea0003800000 */
[----:B------:R-:W-:Y:S05]  /*53d0*/  @!P1 BRA `(.L_x_63) ;  /* 0x0000000000049947 */ /* 0x000fea0003800000 */
[----:B------:R-:W-:Y:S01]  /*53e0*/  BPT.TRAP 0x1 ;  /* 0x000000040000795c */ /* 0x000fe20000300000 */
.L_x_63:
[----:B------:R-:W-:Y:S02]  /*53f0*/  ULEA UR4, UR56, UR47, 0x3 ;  /* 0x0000002f38047291 */ /* 0x000fe4000f8e183f */
[----:B------:R-:W-:Y:S02]  /*5400*/  UIADD3 UR56, UR56, 0x1, URZ ;  /* 0x0000000138387890 */ /* 0x000fe4000fffe03f */
[----:B------:R-:W-:Y:S02]  /*5410*/  UIADD3 UR4, UR4, 0x384e0, URZ ;  /* 0x000384e004047890 */ /* 0x000fe4000fffe03f */
[----:B------:R-:W-:Y:S02]  /*5420*/  UISETP.NE.AND UP0, UPT, UR56, 0x4, UPT ;  /* 0x000000043800788c */ /* 0x000fe4000bf05270 */
[----:B------:R-:W-:Y:S02]  /*5430*/  UPRMT UR4, UR43, 0x654, UR4 ;  /* 0x000006542b047896 */ /* 0x000fe40008000004 */
[----:B------:R-:W-:-:S07]  /*5440*/  USEL UR56, UR56, URZ, UP0 ;  /* 0x0000003f38387287 */ /* 0x000fce0008000000 */
[----:B------:R-:W-:Y:S05]  /*5450*/  SYNCS.ARRIVE.TRANS64.RED.A1T0 RZ, [UR4], RZ ;  /* 0x000000ffffff79a7 */ /* 0x000fea0008100404 */
.L_x_62:
[----:B------:R-:W-:Y:S05]  /*5460*/  @!P1 BRA `(.L_x_64) ;  /* 0x0000000000049947 */ /* 0x000fea0003800000 */
[----:B------:R-:W-:Y:S01]  /*5470*/  BPT.TRAP 0x1 ;  /* 0x000000040000795c */ /* 0x000fe20000300000 */
.L_x_64:
[----:B------:R-:W2:Y:S02]  /*5480*/  SYNCS.PHASECHK.TRANS64.TRYWAIT P3, [UR47+0x384c8], R3 ;  /* 0x0384c803ff0075a7 */ /* 0x000ea4000806016f */
[----:B--2---:R-:W-:Y:S05]  /*5490*/  @!P3 BRA `(.L_x_65) ;  /* 0x000000900050b947 */ /* 0x004fea0003800000 */
.L_x_267:
[----:B------:R-:W-:Y:S05]  /*54a0*/  @P0 WARPSYNC.ALL ;  /* 0x0000000000000948 */ /* 0x000fea0003800000 */
[----:B------:R-:W2:Y:S01]  /*54b0*/  @P0 LDSM.16.MT88.4 R4, [R12+0x32000] ;  /* 0x032000000c04083b */ /* 0x000ea20000004200 */
[-C--:B------:R-:W-:Y:S01]  /*54c0*/  FMUL R13, R24, R2.reuse ;  /* 0x00000002180d7220 */ /* 0x080fe20000400000 */
[-C--:B------:R-:W-:Y:S01]  /*54d0*/  FMUL R25, R25, R2.reuse ;  /* 0x0000000219197220 */ /* 0x080fe20000400000 */
[-C--:B------:R-:W-:Y:S01]  /*54e0*/  FMUL R15, R26, R2.reuse ;  /* 0x000000021a0f7220 */ /* 0x080fe20000400000 */
[----:B------:R-:W3:Y:S01]  /*54f0*/  @P0 LDSM.16.MT88.4 R8, [R12+0x32800] ;  /* 0x032800000c08083b */ /* 0x000ee20000004200 */
[-C--:B------:R-:W-:Y:S01]  /*5500*/  FMUL R27, R27, R2.reuse ;  /* 0x000000021b1b7220 */ /* 0x080fe20000400000 */
        /* <DEDUP_REMOVED lines=8> */
[----:B------:R-:W-:Y:S01]  /*5590*/  FMUL R39, R39, R2 ;  /* 0x0000000227277220 */ /* 0x000fe20000400000 */
[----:B------:R-:W-:Y:S05]  /*55a0*/  WARPSYNC.ALL ;  /* 0x0000000000007948 */ /* 0x000fea0003800000 */
[----:B------:R-:W-:Y:S01]  /*55b0*/  BSSY B0, `(.L_x_66) ;  /* 0x0000040000007945 */ /* 0x000fe20003800000 */
[----:B--2---:R-:W-:-:S02]  /*55c0*/  HADD2.F32 R14, -RZ, R4.H0_H0 ;  /* 0x20000004ff0e7230 */ /* 0x004fc40000004100 */
[----:B------:R-:W-:Y:S02]  /*55d0*/  HADD2.F32 R16, -RZ, R4.H1_H1 ;  /* 0x30000004ff107230 */ /* 0x000fe40000004100 */
[--C-:B------:R-:W-:Y:S02]  /*55e0*/  HADD2.F32 R18, -RZ, R5.reuse.H0_H0 ;  /* 0x20000005ff127230 */ /* 0x100fe40000004100 */
[-C--:B------:R-:W-:Y:S01]  /*55f0*/  FFMA R13, R14, R0.reuse, R13 ;  /* 0x000000000e0d7223 */ /* 0x080fe2000000000d */
[----:B------:R-:W-:Y:S02]  /*5600*/  HADD2.F32 R20, -RZ, R5.H1_H1 ;  /* 0x30000005ff147230 */ /* 0x000fe40000004100 */
[-C--:B------:R-:W-:Y:S01]  /*5610*/  FFMA R14, R16, R0.reuse, R25 ;  /* 0x00000000100e7223 */ /* 0x080fe20000000019 */
[----:B------:R-:W-:Y:S02]  /*5620*/  HADD2.F32 R24, -RZ, R7.H0_H0 ;  /* 0x20000007ff187230 */ /* 0x000fe40000004100 */
[----:B------:R-:W-:Y:S01]  /*5630*/  FFMA R15, R18, R0, R15 ;  /* 0x00000000120f7223 */ /* 0x000fe2000000000f */
[----:B------:R-:W-:-:S02]  /*5640*/  HADD2.F32 R18, -RZ, R6.H0_H0 ;  /* 0x20000006ff127230 */ /* 0x000fc40000004100 */
[-C--:B------:R-:W-:Y:S01]  /*5650*/  FFMA R16, R20, R0.reuse, R27 ;  /* 0x0000000014107223 */ /* 0x080fe2000000001b */
[----:B------:R-:W-:Y:S02]  /*5660*/  HADD2.F32 R20, -RZ, R6.H1_H1 ;  /* 0x30000006ff147230 */ /* 0x000fe40000004100 */
[-C--:B------:R-:W-:Y:S01]  /*5670*/  FFMA R19, R24, R0.reuse, R19 ;  /* 0x0000000018137223 */ /* 0x080fe20000000013 */
[----:B------:R-:W-:Y:S02]  /*5680*/  HADD2.F32 R26, -RZ, R7.H1_H1 ;  /* 0x30000007ff1a7230 */ /* 0x000fe40000004100 */
[-C--:B------:R-:W-:Y:S01]  /*5690*/  FFMA R17, R18, R0.reuse, R17 ;  /* 0x0000000012117223 */ /* 0x080fe20000000011 */
[----:B---3--:R-:W-:Y:S02]  /*56a0*/  HADD2.F32 R24, -RZ, R8.H0_H0 ;  /* 0x20000008ff187230 */ /* 0x008fe40000004100 */
[----:B------:R-:W-:Y:S01]  /*56b0*/  FFMA R18, R20, R0, R29 ;  /* 0x0000000014127223 */ /* 0x000fe2000000001d */
[----:B------:R-:W-:-:S02]  /*56c0*/  HADD2.F32 R28, -RZ, R9.H0_H0 ;  /* 0x20000009ff1c7230 */ /* 0x000fc40000004100 */
[----:B------:R-:W-:Y:S01]  /*56d0*/  FFMA R20, R26, R0, R31 ;  /* 0x000000001a147223 */ /* 0x000fe2000000001f */
[----:B------:R-:W-:Y:S02]  /*56e0*/  HADD2.F32 R26, -RZ, R8.H1_H1 ;  /* 0x30000008ff1a7230 */ /* 0x000fe40000004100 */
[----:B------:R-:W-:Y:S01]  /*56f0*/  FMUL R25, R34, R2 ;  /* 0x0000000222197220 */ /* 0x000fe20000400000 */
[----:B------:R-:W-:Y:S02]  /*5700*/  HADD2.F32 R30, -RZ, R9.H1_H1 ;  /* 0x30000009ff1e7230 */ /* 0x000fe40000004100 */
[----:B------:R-:W-:Y:S01]  /*5710*/  FFMA R21, R24, R0, R21 ;  /* 0x0000000018157223 */ /* 0x000fe20000000015 */
[----:B------:R-:W-:Y:S01]  /*5720*/  FMUL R27, R36, R2 ;  /* 0x00000002241b7220 */ /* 0x000fe20000400000 */
[-C--:B------:R-:W-:Y:S01]  /*5730*/  FFMA R24, R26, R0.reuse, R33 ;  /* 0x000000001a187223 */ /* 0x080fe20000000021 */
[-C--:B------:R-:W-:Y:S01]  /*5740*/  FFMA R25, R28, R0.reuse, R25 ;  /* 0x000000001c197223 */ /* 0x080fe20000000019 */
[----:B------:R-:W-:Y:S01]  /*5750*/  FFMA R26, R30, R0, R35 ;  /* 0x000000001e1a7223 */ /* 0x000fe20000000023 */
[----:B------:R-:W-:-:S02]  /*5760*/  HADD2.F32 R28, -RZ, R10.H0_H0 ;  /* 0x2000000aff1c7230 */ /* 0x000fc40000004100 */
[----:B------:R-:W-:Y:S01]  /*5770*/  FMUL R29, R38, R2 ;  /* 0x00000002261d7220 */ /* 0x000fe20000400000 */
[----:B------:R-:W-:Y:S01]  /*5780*/  HADD2.F32 R30, -RZ, R10.H1_H1 ;  /* 0x3000000aff1e7230 */ /* 0x000fe20000004100 */
[----:B------:R-:W-:Y:S01]  /*5790*/  F2FP.F16.F32.PACK_AB R33, R16, R15 ;  /* 0x0000000f1021723e */ /* 0x000fe200000000ff */
[--C-:B------:R-:W-:Y:S02]  /*57a0*/  HADD2.F32 R32, -RZ, R11.reuse.H0_H0 ;  /* 0x2000000bff207230 */ /* 0x100fe40000004100 */
[-C--:B------:R-:W-:Y:S01]  /*57b0*/  FFMA R27, R28, R0.reuse, R27 ;  /* 0x000000001c1b7223 */ /* 0x080fe2000000001b */
[----:B------:R-:W-:Y:S02]  /*57c0*/  HADD2.F32 R34, -RZ, R11.H1_H1 ;  /* 0x3000000bff227230 */ /* 0x000fe40000004100 */
[-C--:B------:R-:W-:Y:S01]  /*57d0*/  FFMA R28, R30, R0.reuse, R37 ;  /* 0x000000001e1c7223 */ /* 0x080fe20000000025 */
[----:B------:R-:W-:Y:S01]  /*57e0*/  F2FP.F16.F32.PACK_AB R25, R26, R25 ;  /* 0x000000191a19723e */ /* 0x000fe200000000ff */
[-C--:B------:R-:W-:Y:S01]  /*57f0*/  FFMA R29, R32, R0.reuse, R29 ;  /* 0x00000000201d7223 */ /* 0x080fe2000000001d */
[----:B------:R-:W-:Y:S01]  /*5800*/  F2FP.F16.F32.PACK_AB R32, R14, R13 ;  /* 0x0000000d0e20723e */ /* 0x000fe200000000ff */
[----:B------:R-:W-:Y:S01]  /*5810*/  FFMA R30, R34, R0, R39 ;  /* 0x00000000221e7223 */ /* 0x000fe20000000027 */
[----:B------:R-:W-:-:S02]  /*5820*/  F2FP.F16.F32.PACK_AB R34, R18, R17 ;  /* 0x000000111222723e */ /* 0x000fc400000000ff */
[----:B------:R-:W-:Y:S02]  /*5830*/  F2FP.F16.F32.PACK_AB R35, R20, R19 ;  /* 0x000000131423723e */ /* 0x000fe400000000ff */
[----:B------:R-:W-:Y:S02]  /*5840*/  F2FP.F16.F32.PACK_AB R26, R28, R27 ;  /* 0x0000001b1c1a723e */ /* 0x000fe400000000ff */
[----:B------:R-:W-:Y:S01]  /*5850*/  F2FP.F16.F32.PACK_AB R24, R24, R21 ;  /* 0x000000151818723e */ /* 0x000fe200000000ff */
[----:B------:R2:W-:Y:S01]  /*5860*/  STSM.16.MT88.4 [R12+0x32000], R32 ;  /* 0x032000200c007844 */ /* 0x0005e20000004200 */
[----:B------:R-:W-:-:S05]  /*5870*/  F2FP.F16.F32.PACK_AB R27, R30, R29 ;  /* 0x0000001d1e1b723e */ /* 0x000fca00000000ff */
[----:B------:R2:W-:Y:S01]  /*5880*/  STSM.16.MT88.4 [R12+0x32800], R24 ;  /* 0x032800180c007844 */ /* 0x0005e20000004200 */
[----:B------:R-:W-:Y:S01]  /*5890*/  @!PT LDS RZ, [RZ] ;  /* 0x00000000fffff984 */ /* 0x000fe20000000800 */
[----:B------:R-:W-:Y:S01]  /*58a0*/  @!PT LDS RZ, [RZ] ;  /* 0x00000000fffff984 */ /* 0x000fe20000000800 */
[----:B------:R-:W-:Y:S01]  /*58b0*/  @!PT LDS RZ, [RZ] ;  /* 0x00000000fffff984 */ /* 0x000fe20000000800 */
[----:B------:R-:W-:Y:S01]  /*58c0*/  @!PT LDS RZ, [RZ] ;  /* 0x00000000fffff984 */ /* 0x000fe20000000800 */
[----:B------:R3:W-:Y:S06]  /*58d0*/  MEMBAR.ALL.CTA ;  /* 0x0000000000007992 */ /* 0x0007ec0000008000 */
[----:B---3--:R-:W3:Y:S02]  /*58e0*/  FENCE.VIEW.ASYNC.S ;  /* 0x00000000000073c6 */ /* 0x008ee40000000000 */
[----:B---3--:R-:W-:Y:S06]  /*58f0*/  BAR.SYNC.DEFER_BLOCKING 0x1, 0x100 ;  /* 0x0044000000007b1d */ /* 0x008fec0000010000 */
[----:B------:R-:W-:Y:S05]  /*5900*/  @!P2 BRA `(.L_x_67) ;  /* 0x000000000028a947 */ /* 0x000fea0003800000 */
[----:B------:R-:W-:Y:S02]  /*5910*/  UIADD3 UR5, UR45, 0x80, URZ ;  /* 0x000000802d057890 */ /* 0x000fe4000fffe03f */
[----:B------:R-:W-:Y:S02]  /*5920*/  UIADD3 UR4, UR47, 0x32000, URZ ;  /* 0x000320002f047890 */ /* 0x000fe4000fffe03f */
[----:B------:R-:W-:Y:S02]  /*5930*/  UIADD3 UR9, UR45, 0xc0, URZ ;  /* 0x000000c02d097890 */ /* 0x000fe4000fffe03f */
[----:B------:R-:W-:Y:S01]  /*5940*/  UIADD3 UR8, UR47, 0x33000, URZ ;  /* 0x000330002f087890 */ /* 0x000fe2000fffe03f */
[----:B------:R-:W-:Y:S01]  /*5950*/  UMOV UR6, UR46 ;  /* 0x0000002e00067c82 */ /* 0x000fe20008000000 */
[----:B------:R-:W-:-:S03]  /*5960*/  UMOV UR10, UR46 ;  /* 0x0000002e000a7c82 */ /* 0x000fc60008000000 */
[----:B------:R3:W-:Y:S04]  /*5970*/  UTMASTG.2D [UR4], [UR60] ;  /* 0x000000043c0073b5 */ /* 0x0007e80008008000 */
[----:B------:R3:W-:Y:S01]  /*5980*/  UTMASTG.2D [UR8], [UR60] ;  /* 0x000000083c0073b5 */ /* 0x0007e20008008000 */
[----:B------:R0:W-:Y:S01]  /*5990*/  UTMACMDFLUSH ;  /* 0x00000000000079b7 */ /* 0x0001e20000000000 */
[----:B---3--:R-:W-:-:S04]  /*59a0*/  DEPBAR.LE SB0, 0x1 ;  /* 0x000080400000791a */ /* 0x008fc80000000000 */
.L_x_67:
[----:B------:R-:W-:Y:S05]  /*59b0*/  BSYNC B0 ;  /* 0x0000000000007941 */ /* 0x000fea0003800000 */
.L_x_66:
[----:B------:R-:W-:Y:S06]  /*59c0*/  BAR.SYNC.DEFER_BLOCKING 0x1, 0x100 ;  /* 0x0044000000007b1d */ /* 0x000fec0000010000 */
[----:B------:R-:W-:Y:S05]  /*59d0*/  @!P1 BRA `(.L_x_68) ;  /* 0x0000000000049947 */ /* 0x000fea0003800000 */
[----:B------:R-:W-:Y:S01]  /*59e0*/  BPT.TRAP 0x1 ;  /* 0x000000040000795c */ /* 0x000fe20000300000 */
.L_x_68:
[----:B------:R-:W-:-:S04]  /*59f0*/  ULEA UR4, UR56, UR47, 0x3 ;  /* 0x0000002f38047291 */ /* 0x000fc8000f8e183f */
[----:B------:R-:W-:-:S04]  /*5a00*/  UIADD3 UR4, UR4, 0x384e0, URZ ;  /* 0x000384e004047890 */ /* 0x000fc8000fffe03f */
[----:B------:R-:W-:-:S09]  /*5a10*/  UPRMT UR4, UR43, 0x654, UR4 ;  /* 0x000006542b047896 */ /* 0x000fd20008000004 */
[----:B------:R-:W-:Y:S01]  /*5a20*/  SYNCS.ARRIVE.TRANS64.RED.A1T0 RZ, [UR4], RZ ;  /* 0x000000ffffff79a7 */ /* 0x000fe20008100404 */
[----:B------:R-:W-:Y:S05]  /*5a30*/  @!P1 BRA `(.L_x_69) ;  /* 0x0000000000049947 */ /* 0x000fea0003800000 */
[----:B------:R-:W-:Y:S01]  /*5a40*/  BPT.TRAP 0x1 ;  /* 0x000000040000795c */ /* 0x000fe20000300000 */
.L_x_69:
[----:B------:R-:W3:Y:S02]  /*5a50*/  SYNCS.PHASECHK.TRANS64.TRYWAIT P3, [UR47+0x384d0], R3 ;  /* 0x0384d003ff0075a7 */ /* 0x000ee4000806016f */
[----:B---3--:R-:W-:Y:S05]  /*5a60*/  @!P3 BRA `(.L_x_70) ;  /* 0x0000008800f4b947 */ /* 0x008fea0003800000 */
.L_x_268:
[----:B------:R-:W-:Y:S05]  /*5a70*/  @P0 WARPSYNC.ALL ;  /* 0x0000000000000948 */ /* 0x000fea0003800000 */
[----:B------:R-:W3:Y:S01]  /*5a80*/  @P0 LDSM.16.MT88.4 R4, [R12+0x34000] ;  /* 0x034000000c04083b */ /* 0x000ee20000004200 */
[-C--:B------:R-:W-:Y:S01]  /*5a90*/  FMUL R13, R104, R2.reuse ;  /* 0x00000002680d7220 */ /* 0x080fe20000400000 */
[-C--:B------:R-:W-:Y:S01]  /*5aa0*/  FMUL R105, R105, R2.reuse ;  /* 0x0000000269697220 */ /* 0x080fe20000400000 */
[-C--:B------:R-:W-:Y:S01]  /*5ab0*/  FMUL R15, R106, R2.reuse ;  /* 0x000000026a0f7220 */ /* 0x080fe20000400000 */
[----:B------:R-:W4:Y:S01]  /*5ac0*/  @P0 LDSM.16.MT88.4 R8, [R12+0x34800] ;  /* 0x034800000c08083b */ /* 0x000f220000004200 */
[-C--:B------:R-:W-:Y:S01]  /*5ad0*/  FMUL R107, R107, R2.reuse ;  /* 0x000000026b6b7220 */ /* 0x080fe20000400000 */
[-C--:B------:R-:W-:Y:S01]  /*5ae0*/  FMUL R17, R108, R2.reuse ;  /* 0x000000026c117220 */ /* 0x080fe20000400000 */
[-C--:B------:R-:W-:Y:S01]  /*5af0*/  FMUL R109, R109, R2.reuse ;  /* 0x000000026d6d7220 */ /* 0x080fe20000400000 */
[-C--:B------:R-:W-:Y:S01]  /*5b00*/  FMUL R19, R110, R2.reuse ;  /* 0x000000026e137220 */ /* 0x080fe20000400000 */
[-C--:B------:R-:W-:Y:S01]  /*5b10*/  FMUL R111, R111, R2.reuse ;  /* 0x000000026f6f7220 */ /* 0x080fe20000400000 */
[-C--:B------:R-:W-:Y:S01]  /*5b20*/  FMUL R21, R112, R2.reuse ;  /* 0x0000000270157220 */ /* 0x080fe20000400000 */
[-C--:B------:R-:W-:Y:S01]  /*5b30*/  FMUL R113, R113, R2.reuse ;  /* 0x0000000271717220 */ /* 0x080fe20000400000 */
[-C--:B--2---:R-:W-:Y:S01]  /*5b40*/  FMUL R25, R114, R2.reuse ;  /* 0x0000000272197220 */ /* 0x084fe20000400000 */
[-C--:B------:R-:W-:Y:S01]  /*5b50*/  FMUL R115, R115, R2.reuse ;  /* 0x0000000273737220 */ /* 0x080fe20000400000 */
[-C--:B------:R-:W-:Y:S01]  /*5b60*/  FMUL R27, R116, R2.reuse ;  /* 0x00000002741b7220 */ /* 0x080fe20000400000 */
[-C--:B------:R-:W-:Y:S01]  /*5b70*/  FMUL R117, R117, R2.reuse ;  /* 0x0000000275757220 */ /* 0x080fe20000400000 */
[-C--:B------:R-:W-:Y:S01]  /*5b80*/  FMUL R29, R118, R2.reuse ;  /* 0x00000002761d7220 */ /* 0x080fe20000400000 */
[----:B------:R-:W-:Y:S01]  /*5b90*/  FMUL R119, R119, R2 ;  /* 0x0000000277777220 */ /* 0x000fe20000400000 */
[----:B------:R-:W-:Y:S05]  /*5ba0*/  WARPSYNC.ALL ;  /* 0x0000000000007948 */ /* 0x000fea0003800000 */
[----:B------:R-:W-:Y:S01]  /*5bb0*/  BSSY B0, `(.L_x_71) ;  /* 0x000003d000007945 */ /* 0x000fe20003800000 */
[----:B---3--:R-:W-:-:S02]  /*5bc0*/  HADD2.F32 R14, -RZ, R4.H0_H0 ;  /* 0x20000004ff0e7230 */ /* 0x008fc40000004100 */
        /* <DEDUP_REMOVED lines=13> */
[----:B----4-:R-:W-:Y:S02]  /*5ca0*/  HADD2.F32 R24, -RZ, R8.H0_H0 ;  /* 0x20000008ff187230 */ /* 0x010fe40000004100 */
[----:B------:R-:W-:Y:S01]  /*5cb0*/  FFMA R18, R20, R0, R109 ;  /* 0x0000000014127223 */ /* 0x000fe2000000006d */
[----:B------:R-:W-:-:S02]  /*5cc0*/  HADD2.F32 R28, -RZ, R9.H0_H0 ;  /* 0x20000009ff1c7230 */ /* 0x000fc40000004100 */
[-C--:B------:R-:W-:Y:S01]  /*5cd0*/  FFMA R20, R26, R0.reuse, R111 ;  /* 0x000000001a147223 */ /* 0x080fe2000000006f */
[----:B------:R-:W-:Y:S02]  /*5ce0*/  HADD2.F32 R26, -RZ, R8.H1_H1 ;  /* 0x30000008ff1a7230 */ /* 0x000fe40000004100 */
        /* <DEDUP_REMOVED lines=41> */
.L_x_72:
[----:B------:R-:W-:Y:S05]  /*5f80*/  BSYNC B0 ;  /* 0x0000000000007941 */ /* 0x000fea0003800000 */
.L_x_71:
[----:B------:R-:W-:Y:S06]  /*5f90*/  BAR.SYNC.DEFER_BLOCKING 0x1, 0x100 ;  /* 0x0044000000007b1d */ /* 0x000fec0000010000 */
[----:B------:R-:W-:Y:S05]  /*5fa0*/  @!P1 BRA `(.L_x_73) ;  /* 0x0000000000049947 */ /* 0x000fea0003800000 */
[----:B------:R-:W-:Y:S01]  /*5fb0*/  BPT.TRAP 0x1 ;  /* 0x000000040000795c */ /* 0x000fe20000300000 */
.L_x_73:
[----:B------:R-:W-:-:S04]  /*5fc0*/  UIADD3 UR56, UR56, 0x1, URZ ;  /* 0x0000000138387890 */ /* 0x000fc8000fffe03f */
[----:B------:R-:W-:-:S04]  /*5fd0*/  UISETP.NE.AND UP0, UPT, UR56, 0x4, UPT ;  /* 0x000000043800788c */ /* 0x000fc8000bf05270 */
[----:B------:R-:W-:-:S04]  /*5fe0*/  USEL UR56, UR56, URZ, UP0 ;  /* 0x0000003f38387287 */ /* 0x000fc80008000000 */
[----:B------:R-:W-:-:S04]  /*5ff0*/  ULEA UR4, UR56, UR47, 0x3 ;  /* 0x0000002f38047291 */ /* 0x000fc8000f8e183f */
[----:B------:R-:W-:-:S04]  /*6000*/  UIADD3 UR4, UR4, 0x384e0, URZ ;  /* 0x000384e004047890 */ /* 0x000fc8000fffe03f */
[----:B------:R-:W-:-:S09]  /*6010*/  UPRMT UR4, UR43, 0x654, UR4 ;  /* 0x000006542b047896 */ /* 0x000fd20008000004 */
[----:B------:R-:W-:Y:S01]  /*6020*/  SYNCS.ARRIVE.TRANS64.RED.A1T0 RZ, [UR4], RZ ;  /* 0x000000ffffff79a7 */ /* 0x000fe20008100404 */
[----:B------:R-:W-:Y:S05]  /*6030*/  @!P1 BRA `(.L_x_74) ;  /* 0x0000000000049947 */ /* 0x000fea0003800000 */
[----:B------:R-:W-:Y:S01]  /*6040*/  BPT.TRAP 0x1 ;  /* 0x000000040000795c */ /* 0x000fe20000300000 */
.L_x_74:
[----:B------:R-:W3:Y:S02]  /*6050*/  SYNCS.PHASECHK.TRANS64.TRYWAIT P3, [UR47+0x384d8], R3 ;  /* 0x0384d803ff0075a7 */ /* 0x000ee4000806016f */
[----:B---3--:R-:W-:Y:S05]  /*6060*/  @!P3 BRA `(.L_x_75) ;  /* 0x00000084008cb947 */ /* 0x008fea0003800000 */
.L_x_269:
[----:B------:R-:W-:Y:S05]  /*6070*/  @P0 WARPSYNC.ALL ;  /* 0x0000000000000948 */ /* 0x000fea0003800000 */
[----:B------:R-:W4:Y:S01]  /*6080*/  @P0 LDSM.16.MT88.4 R4, [R12+0x36000] ;  /* 0x036000000c04083b */ /* 0x000f220000004200 */
[-C--:B---3--:R-:W-:Y:S01]  /*6090*/  FMUL R3, R40, R2.reuse ;  /* 0x0000000228037220 */ /* 0x088fe20000400000 */
        /* <DEDUP_REMOVED lines=15> */
[----:B------:R-:W-:Y:S01]  /*6190*/  FMUL R55, R55, R2 ;  /* 0x0000000237377220 */ /* 0x000fe20000400000 */
[----:B------:R-:W-:Y:S05]  /*61a0*/  WARPSYNC.ALL ;  /* 0x0000000000007948 */ /* 0x000fea0003800000 */
[----:B------:R-:W-:Y:S01]  /*61b0*/  BSSY B0, `(.L_x_76) ;  /* 0x000003d000007945 */ /* 0x000fe20003800000 */
[----:B----4-:R-:W-:-:S02]  /*61c0*/  HADD2.F32 R14, -RZ, R4.H0_H0 ;  /* 0x20000004ff0e7230 */ /* 0x010fc40000004100 */
        /* <DEDUP_REMOVED lines=38> */
[----:B------:R-:W-:Y:S02]  /*6430*/  F2FP.F16.F32.PACK_AB R18, R28, R25 ;  /* 0x000000191c12723e */ /* 0x000fe400000000ff */
        /* <DEDUP_REMOVED lines=13> */
[----:B------:R-:W-:Y:S02]  /*6510*/  UIADD3 UR9, UR45, 0xc0, URZ ;  /* 0x000000c02d097890 */ /* 0x000fe4000fffe03f */
[----:B------:R-:W-:Y:S01]  /*6520*/  UIADD3 UR8, UR47, 0x37000, URZ ;  /* 0x000370002f087890 */ /* 0x000fe2000fffe03f */
[----:B------:R-:W-:-:S04]  /*6530*/  UMOV UR10, UR6 ;  /* 0x00000006000a7c82 */ /* 0x000fc80008000000 */
[----:B------:R3:W-:Y:S04]  /*6540*/  UTMASTG.2D [UR4], [UR60] ;  /* 0x000000043c0073b5 */ /* 0x0007e80008008000 */
[----:B------:R3:W-:Y:S01]  /*6550*/  UTMASTG.2D [UR8], [UR60] ;  /* 0x000000083c0073b5 */ /* 0x0007e20008008000 */
[----:B------:R0:W-:Y:S01]  /*6560*/  UTMACMDFLUSH ;  /* 0x00000000000079b7 */ /* 0x0001e20000000000 */
[----:B---3--:R-:W-:-:S04]  /*6570*/  DEPBAR.LE SB0, 0x1 ;  /* 0x000080400000791a */ /* 0x008fc80000000000 */
.L_x_77:
[----:B------:R-:W-:Y:S05]  /*6580*/  BSYNC B0 ;  /* 0x0000000000007941 */ /* 0x000fea0003800000 */
.L_x_76:
[----:B------:R-:W-:Y:S06]  /*6590*/  BAR.SYNC.DEFER_BLOCKING 0x1, 0x100 ;  /* 0x0044000000007b1d */ /* 0x000fec0000010000 */
[----:B------:R-:W-:Y:S05]  /*65a0*/  @!P1 BRA `(.L_x_78) ;  /* 0x0000000000049947 */ /* 0x000fea0003800000 */
[----:B------:R-:W-:Y:S01]  /*65b0*/  BPT.TRAP 0x1 ;  /* 0x000000040000795c */ /* 0x000fe20000300000 */
.L_x_78:
        /* <DEDUP_REMOVED lines=9> */
.L_x_79:
[----:B------:R-:W-:-:S05]  /*6650*/  IMAD.MOV.U32 R3, RZ, RZ, 0x1 ;  /* 0x00000001ff037424 */ /* 0x000fca00078e00ff */
[----:B------:R-:W-:-:S04]  /*6660*/  SHF.L.U32 R3, R3, 0x1f, RZ ;  /* 0x0000001f03037819 */ /* 0x000fc800000006ff */
[----:B------:R-:W3:Y:S02]  /*6670*/  SYNCS.PHASECHK.TRANS64.TRYWAIT P3, [UR47+0x384c0], R3 ;  /* 0x0384c003ff0075a7 */ /* 0x000ee4000806016f */
[----:B---3--:R-:W-:Y:S05]  /*6680*/  @!P3 BRA `(.L_x_80) ;  /* 0x00000080001cb947 */ /* 0x008fea0003800000 */
.L_x_270:
[----:B------:R-:W-:Y:S05]  /*6690*/  @P0 WARPSYNC.ALL ;  /* 0x0000000000000948 */ /* 0x000fea0003800000 */
[----:B------:R-:W3:Y:S01]  /*66a0*/  @P0 LDSM.16.MT88.4 R4, [R12+0x30000] ;  /* 0x030000000c04083b */ /* 0x000ee20000004200 */
[-C--:B------:R-:W-:Y:S01]  /*66b0*/  FMUL R13, R120, R2.reuse ;  /* 0x00000002780d7220 */ /* 0x080fe20000400000 */
[-C--:B------:R-:W-:Y:S01]  /*66c0*/  FMUL R121, R121, R2.reuse ;  /* 0x0000000279797220 */ /* 0x080fe20000400000 */
[-C--:B------:R-:W-:Y:S01]  /*66d0*/  FMUL R15, R122, R2.reuse ;  /* 0x000000027a0f7220 */ /* 0x080fe20000400000 */
[----:B------:R-:W4:Y:S01]  /*66e0*/  @P0 LDSM.16.MT88.4 R8, [R12+0x30800] ;  /* 0x030800000c08083b */ /* 0x000f220000004200 */
[-C--:B------:R-:W-:Y:S01]  /*66f0*/  FMUL R123, R123, R2.reuse ;  /* 0x000000027b7b7220 */ /* 0x080fe20000400000 */
[-C--:B--2---:R-:W-:Y:S01]  /*6700*/  FMUL R17, R124, R2.reuse ;  /* 0x000000027c117220 */ /* 0x084fe20000400000 */
        /* <DEDUP_REMOVED lines=73> */
.L_x_82:
[----:B------:R-:W-:Y:S05]  /*6ba0*/  BSYNC B0 ;  /* 0x0000000000007941 */ /* 0x000fea0003800000 */
.L_x_81:
[----:B------:R-:W-:Y:S06]  /*6bb0*/  BAR.SYNC.DEFER_BLOCKING 0x1, 0x100 ;  /* 0x0044000000007b1d */ /* 0x000fec0000010000 */
[----:B------:R-:W-:Y:S05]  /*6bc0*/  @!P1 BRA `(.L_x_83) ;  /* 0x0000000000049947 */ /* 0x000fea0003800000 */
[----:B------:R-:W-:Y:S01]  /*6bd0*/  BPT.TRAP 0x1 ;  /* 0x000000040000795c */ /* 0x000fe20000300000 */
.L_x_83:
        /* <DEDUP_REMOVED lines=9> */
.L_x_84:
[----:B------:R-:W3:Y:S02]  /*6c70*/  SYNCS.PHASECHK.TRANS64.TRYWAIT P3, [UR47+0x384c8], R3 ;  /* 0x0384c803ff0075a7 */ /* 0x000ee4000806016f */
[----:B---3--:R-:W-:Y:S05]  /*6c80*/  @!P3 BRA `(.L_x_85) ;  /* 0x0000007800b4b947 */ /* 0x008fea0003800000 */
.L_x_271:
        /* <DEDUP_REMOVED lines=81> */
.L_x_87:
[----:B------:R-:W-:Y:S05]  /*71a0*/  BSYNC B0 ;  /* 0x0000000000007941 */ /* 0x000fea0003800000 */
.L_x_86:
[----:B------:R-:W-:Y:S06]  /*71b0*/  BAR.SYNC.DEFER_BLOCKING 0x1, 0x100 ;  /* 0x0044000000007b1d */ /* 0x000fec0000010000 */
[----:B------:R-:W-:Y:S05]  /*71c0*/  @!P1 BRA `(.L_x_88) ;  /* 0x0000000000049947 */ /* 0x000fea0003800000 */
[----:B------:R-:W-:Y:S01]  /*71d0*/  BPT.TRAP 0x1 ;  /* 0x000000040000795c */ /* 0x000fe20000300000 */
.L_x_88:
        /* <DEDUP_REMOVED lines=9> */
.L_x_89:
[----:B------:R-:W3:Y:S02]  /*7270*/  SYNCS.PHASECHK.TRANS64.TRYWAIT P3, [UR47+0x384d0], R3 ;  /* 0x0384d003ff0075a7 */ /* 0x000ee4000806016f */
[----:B---3--:R-:W-:Y:S05]  /*7280*/  @!P3 BRA `(.L_x_90) ;  /* 0x00000074004cb947 */ /* 0x008fea0003800000 */
.L_x_272:
[----:B------:R-:W-:Y:S05]  /*7290*/  @P0 WARPSYNC.ALL ;  /* 0x0000000000000948 */ /* 0x000fea0003800000 */
[----:B------:R-:W4:Y:S01]  /*72a0*/  @P0 LDSM.16.MT88.4 R4, [R12+0x34000] ;  /* 0x034000000c04083b */ /* 0x000f220000004200 */
[-C--:B------:R-:W-:Y:S01]  /*72b0*/  FMUL R15, R138, R2.reuse ;  /* 0x000000028a0f7220 */ /* 0x080fe20000400000 */
[-C--:B------:R-:W-:Y:S01]  /*72c0*/  FMUL R139, R139, R2.reuse ;  /* 0x000000028b8b7220 */ /* 0x080fe20000400000 */
[-C--:B------:R-:W-:Y:S01]  /*72d0*/  FMUL R17, R140, R2.reuse ;  /* 0x000000028c117220 */ /* 0x080fe20000400000 */
[----:B------:R-:W5:Y:S01]  /*72e0*/  @P0 LDSM.16.MT88.4 R8, [R12+0x34800] ;  /* 0x034800000c08083b */ /* 0x000f620000004200 */
        /* <DEDUP_REMOVED lines=21> */
[----:B-----5:R-:W-:Y:S02]  /*7440*/  HADD2.F32 R26, -RZ, R8.H0_H0 ;  /* 0x20000008ff1a7230 */ /* 0x020fe40000004100 */
        /* <DEDUP_REMOVED lines=13> */
[----:B------:R-:W-:Y:S02]  /*7520*/  HADD2.F32 R28, -RZ, R10.H0_H0 ;  /* 0x2000000aff1c7230 */ /* 0x000fe40000004100 */
[-C--:B------:R-:W-:Y:S01]  /*7530*/  FFMA R25, R30, R0.reuse, R25 ;  /* 0x000000001e197223 */ /* 0x080fe20000000019 */
[----:B------:R-:W-:Y:S02]  /*7540*/  HADD2.F32 R14, -RZ, R4.H1_H1 ;  /* 0x30000004ff0e7230 */ /* 0x000fe40000004100 */
[----:B------:R-:W-:Y:S01]  /*7550*/  FFMA R26, R26, R0, R147 ;  /* 0x000000001a1a7223 */ /* 0x000fe20000000093 */
[----:B------:R-:W-:-:S02]  /*7560*/  HADD2.F32 R30, -RZ, R10.H1_H1 ;  /* 0x3000000aff1e7230 */ /* 0x000fc40000004100 */
[-C--:B------:R-:W-:Y:S01]  /*7570*/  FFMA R27, R28, R0.reuse, R27 ;  /* 0x000000001c1b7223 */ /* 0x080fe2000000001b */
        /* <DEDUP_REMOVED lines=34> */
.L_x_92:
[----:B------:R-:W-:Y:S05]  /*77a0*/  BSYNC B0 ;  /* 0x0000000000007941 */ /* 0x000fea0003800000 */
.L_x_91:
[----:B------:R-:W-:Y:S06]  /*77b0*/  BAR.SYNC.DEFER_BLOCKING 0x1, 0x100 ;  /* 0x0044000000007b1d */ /* 0x000fec0000010000 */
[----:B------:R-:W-:Y:S05]  /*77c0*/  @!P1 BRA `(.L_x_93) ;  /* 0x0000000000049947 */ /* 0x000fea0003800000 */
[----:B------:R-:W-:Y:S01]  /*77d0*/  BPT.TRAP 0x1 ;  /* 0x000000040000795c */ /* 0x000fe20000300000 */
.L_x_93:
        /* <DEDUP_REMOVED lines=9> */
.L_x_94:
[----:B------:R-:W3:Y:S02]  /*7870*/  SYNCS.PHASECHK.TRANS64.TRYWAIT P3, [UR47+0x384d8], R3 ;  /* 0x0384d803ff0075a7 */ /* 0x000ee4000806016f */
[----:B---3--:R-:W-:Y:S05]  /*7880*/  @!P3 BRA `(.L_x_95) ;  /* 0x0000006c00e4b947 */ /* 0x008fea0003800000 */
.L_x_273:
[----:B------:R-:W-:Y:S05]  /*7890*/  @P0 WARPSYNC.ALL ;  /* 0x0000000000000948 */ /* 0x000fea0003800000 */
[----:B------:R-:W4:Y:S01]  /*78a0*/  @P0 LDSM.16.MT88.4 R4, [R12+0x36000] ;  /* 0x036000000c04083b */ /* 0x000f220000004200 */
[-C--:B------:R-:W-:Y:S01]  /*78b0*/  FMUL R80, R80, R2.reuse ;  /* 0x0000000250507220 */ /* 0x080fe20000400000 */
[-C--:B--2---:R-:W-:Y:S01]  /*78c0*/  FMUL R24, R81, R2.reuse ;  /* 0x0000000251187220 */ /* 0x084fe20000400000 */
[-C--:B------:R-:W-:Y:S01]  /*78d0*/  FMUL R72, R72, R2.reuse ;  /* 0x0000000248487220 */ /* 0x080fe20000400000 */
[----:B------:R-:W2:Y:S01]  /*78e0*/  @P0 LDSM.16.MT88.4 R8, [R12+0x36800] ;  /* 0x036800000c08083b */ /* 0x000ea20000004200 */
[-C--:B---3--:R-:W-:Y:S01]  /*78f0*/  FMUL R14, R73, R2.reuse ;  /* 0x00000002490e7220 */ /* 0x088fe20000400000 */
        /* <DEDUP_REMOVED lines=15> */
[----:B------:R-:W-:Y:S02]  /*79f0*/  HADD2.F32 R21, -RZ, R7.H0_H0 ;  /* 0x20000007ff157230 */ /* 0x000fe40000004100 */
[--C-:B--2---:R-:W-:Y:S02]  /*7a00*/  HADD2.F32 R25, -RZ, R8.reuse.H0_H0 ;  /* 0x20000008ff197230 */ /* 0x104fe40000004100 */
        /* <DEDUP_REMOVED lines=11> */
[--C-:B------:R-:W-:Y:S02]  /*7ac0*/  HADD2.F32 R17, -RZ, R6.reuse.H0_H0 ;  /* 0x20000006ff117230 */ /* 0x100fe40000004100 */
[----:B------:R-:W-:Y:S01]  /*7ad0*/  FFMA R14, R13, R0, R14 ;  /* 0x000000000d0e7223 */ /* 0x000fe2000000000e */
[----:B------:R-:W-:-:S02]  /*7ae0*/  HADD2.F32 R19, -RZ, R6.H1_H1 ;  /* 0x30000006ff137230 */ /* 0x000fc40000004100 */
        /* <DEDUP_REMOVED lines=40> */
[----:B------:R3:W-:Y:S02]  /*7d70*/  UTMASTG.2D [UR8], [UR60] ;  /* 0x000000083c0073b5 */ /* 0x0007e40008008000 */
[----:B---3--:R0:W-:Y:S02]  /*7d80*/  UTMACMDFLUSH ;  /* 0x00000000000079b7 */ /* 0x0081e40000000000 */
.L_x_97:
[----:B------:R-:W-:Y:S05]  /*7d90*/  BSYNC B0 ;  /* 0x0000000000007941 */ /* 0x000fea0003800000 */
.L_x_96:
[----:B------:R-:W-:Y:S04]  /*7da0*/  BSSY B0, `(.L_x_98) ;  /* 0x0000003000007945 */ /* 0x000fe80003800000 */
[----:B------:R-:W-:Y:S05]  /*7db0*/  @!P2 BRA `(.L_x_99) ;  /* 0x000000000004a947 */ /* 0x000fea0003800000 */
[----:B------:R-:W-:-:S04]  /*7dc0*/  DEPBAR.LE SB0, 0x1 ;  /* 0x000080400000791a */ /* 0x000fc80000000000 */
.L_x_99:
[----:B------:R-:W-:Y:S05]  /*7dd0*/  BSYNC B0 ;  /* 0x0000000000007941 */ /* 0x000fea0003800000 */
.L_x_98:
[----:B------:R-:W-:Y:S06]  /*7de0*/  BAR.SYNC.DEFER_BLOCKING 0x1, 0x100 ;  /* 0x0044000000007b1d */ /* 0x000fec0000010000 */
[----:B------:R-:W-:Y:S05]  /*7df0*/  @!P1 BRA `(.L_x_100) ;  /* 0x0000000000049947 */ /* 0x000fea0003800000 */
[----:B------:R-:W-:Y:S01]  /*7e00*/  BPT.TRAP 0x1 ;  /* 0x000000040000795c */ /* 0x000fe20000300000 */
.L_x_100:
[----:B------:R-:W-:Y:S02]  /*7e10*/  UIADD3 UR4, UR7, 0x1, URZ ;  /* 0x0000000107047890 */ /* 0x000fe4000fffe03f */
[----:B------:R-:W-:Y:S02]  /*7e20*/  UISETP.NE.AND UP1, UPT, UR50, 0x3, UPT ;  /* 0x000000033200788c */ /* 0x000fe4000bf25270 */
[----:B------:R-:W-:-:S04]  /*7e30*/  UISETP.NE.AND UP0, UPT, UR4, 0x4, UPT ;  /* 0x000000040400788c */ /* 0x000fc8000bf05270 */
[----:B------:R-:W-:Y:S01]  /*7e40*/  USEL UR4, UR4, URZ, UP0 ;  /* 0x0000003f04047287 */ /* 0x000fe20008000000 */
[----:B------:R-:W-:-:S03]  /*7e50*/  PLOP3.LUT P2, PT, PT, PT, UP1, 0x80, 0x0 ;  /* 0x000000000000781c */ /* 0x000fc60003f4f018 */
[----:B------:R-:W-:Y:S02]  /*7e60*/  ULEA UR5, UR4, UR47, 0x3 ;  /* 0x0000002f04057291 */ /* 0x000fe4000f8e183f */
[----:B------:R-:W-:Y:S02]  /*7e70*/  UIADD3 UR4, UR4, 0x1, URZ ;  /* 0x0000000104047890 */ /* 0x000fe4000fffe03f */
[----:B------:R-:W-:Y:S02]  /*7e80*/  UIADD3 UR5, UR5, 0x384e0, URZ ;  /* 0x000384e005057890 */ /* 0x000fe4000fffe03f */
[----:B------:R-:W-:Y:S02]  /*7e90*/  UISETP.NE.AND UP0, UPT, UR4, 0x4, UPT ;  /* 0x000000040400788c */ /* 0x000fe4000bf05270 */
[----:B------:R-:W-:Y:S02]  /*7ea0*/  UPRMT UR5, UR43, 0x654, UR5 ;  /* 0x000006542b057896 */ /* 0x000fe40008000005 */
[----:B------:R-:W-:-:S07]  /*7eb0*/  USEL UR56, UR4, URZ, UP0 ;  /* 0x0000003f04387287 */ /* 0x000fce0008000000 */
[----:B------:R-:W-:Y:S01]  /*7ec0*/  SYNCS.ARRIVE.TRANS64.RED.A1T0 RZ, [UR5], RZ ;  /* 0x000000ffffff79a7 */ /* 0x000fe20008100405 */
[----:B------:R-:W-:Y:S05]  /*7ed0*/  @!P2 BRA `(.L_x_101) ;  /* 0x000000000004a947 */ /* 0x000fea0003800000 */
[----:B------:R-:W-:Y:S01]  /*7ee0*/  BPT.TRAP 0x1 ;  /* 0x000000040000795c */ /* 0x000fe20000300000 */
.L_x_101:
[----:B------:R-:W-:Y:S01]  /*7ef0*/  ULEA UR4, UR39, UR47, 0x3 ;  /* 0x0000002f27047291 */ /* 0x000fe2000f8e183f */
[----:B------:R-:W-:-:S08]  /*7f00*/  SHF.L.U32 R0, R154, 0x1f, RZ ;  /* 0x0000001f9a007819 */ /* 0x000fd000000006ff */
[----:B------:R-:W3:Y:S02]  /*7f10*/  SYNCS.PHASECHK.TRANS64.TRYWAIT P0, [UR4+0x38400], R0 ;  /* 0x03840000ff0075a7 */ /* 0x000ee40008000144 */
[----:B---3--:R-:W-:Y:S05]  /*7f20*/  @!P0 BRA `(.L_x_102) ;  /* 0x0000006800548947 */ /* 0x008fea0003800000 */
.L_x_274:
[----:B------:R-:W-:-:S09]  /*7f30*/  ULEA UR5, UR39, UR47, 0x4 ;  /* 0x0000002f27057291 */ /* 0x000fd2000f8e203f */
[----:B------:R-:W4:Y:S01]  /*7f40*/  LDS.128 R16, [UR5+0x38510] ;  /* 0x03851005ff107984 */ /* 0x000f220008000c00 */
[----:B------:R-:W-:Y:S01]  /*7f50*/  @!PT LDS RZ, [RZ] ;  /* 0x00000000fffff984 */ /* 0x000fe20000000800 */
[----:B------:R-:W-:Y:S01]  /*7f60*/  @!PT LDS RZ, [RZ] ;  /* 0x00000000fffff984 */ /* 0x000fe20000000800 */
[----:B------:R-:W-:Y:S01]  /*7f70*/  @!PT LDS RZ, [RZ] ;  /* 0x00000000fffff984 */ /* 0x000fe20000000800 */
[----:B------:R-:W-:Y:S01]  /*7f80*/  @!PT LDS RZ, [RZ] ;  /* 0x00000000fffff984 */ /* 0x000fe20000000800 */
[----:B------:R5:W-:Y:S06]  /*7f90*/  MEMBAR.ALL.CTA ;  /* 0x0000000000007992 */ /* 0x000bec0000008000 */
[----:B-----5:R-:W1:Y:S01]  /*7fa0*/  FENCE.VIEW.ASYNC.S ;  /* 0x00000000000073c6 */ /* 0x020e620000000000 */
[----:B------:R-:W-:Y:S05]  /*7fb0*/  @!P2 BRA `(.L_x_103) ;  /* 0x000000000004a947 */ /* 0x000fea0003800000 */
[----:B------:R-:W-:Y:S01]  /*7fc0*/  BPT.TRAP 0x1 ;  /* 0x000000040000795c */ /* 0x000fe20000300000 */
.L_x_103:
[----:B----4-:R-:W-:Y:S01]  /*7fd0*/  ISETP.NE.AND P0, PT, R19, RZ, PT ;  /* 0x000000ff1300720c */ /* 0x010fe20003f05270 */
[----:B------:R-:W-:Y:S01]  /*7fe0*/  UIADD3 UR4, UR4, 0x38440, URZ ;  /* 0x0003844004047890 */ /* 0x000fe2000fffe03f */
[CC--:B------:R-:W-:Y:S02]  /*7ff0*/  ISETP.NE.AND P2, PT, R155.reuse, R18.reuse, PT ;  /* 0x000000129b00720c */ /* 0x0c0fe40003f45270 */
[----:B------:R-:W-:Y:S01]  /*8000*/  ISETP.EQ.OR P0, PT, R155, R18, !P0 ;  /* 0x000000129b00720c */ /* 0x000fe20004702670 */
[----:B------:R-:W-:-:S09]  /*8010*/  UPRMT UR4, UR43, 0x654, UR4 ;  /* 0x000006542b047896 */ /* 0x000fd20008000004 */
[----:B-1----:R-:W-:Y:S03]  /*8020*/  SYNCS.ARRIVE.TRANS64.RED.A1T0 RZ, [UR4], RZ ;  /* 0x000000ffffff79a7 */ /* 0x002fe60008100404 */
[----:B------:R-:W-:Y:S05]  /*8030*/  @P0 BRA `(.L_x_104) ;  /* 0x0000000000fc0947 */ /* 0x000fea0003800000 */
[----:B------:R-:W-:-:S13]  /*8040*/  ISETP.NE.AND P0, PT, RZ, UR55, PT ;  /* 0x00000037ff007c0c */ /* 0x000fda000bf05270 */
[----:B------:R-:W-:Y:S05]  /*8050*/  @P0 BRA `(.L_x_104) ;  /* 0x0000000000f40947 */ /* 0x000fea0003800000 */
[----:B---3--:R-:W1:Y:S01]  /*8060*/  S2R R0, SR_LANEID ;  /* 0x0000000000007919 */ /* 0x008e620000000000 */
[----:B------:R-:W-:Y:S01]  /*8070*/  ELECT P0, URZ, PT ;  /* 0x00000000003f782f */ /* 0x000fe20003800000 */
[----:B------:R-:W-:Y:S01]  /*8080*/  BSSY B0, `(.L_x_105) ;  /* 0x000002f000007945 */ /* 0x000fe20003800000 */
[----:B-1----:R-:W-:-:S11]  /*8090*/  IMAD.SHL.U32 R15, R0, 0x4, RZ ;  /* 0x00000004000f7824 */ /* 0x002fd600078e00ff */
[----:B------:R-:W-:Y:S05]  /*80a0*/  @!P0 BRA `(.L_x_106) ;  /* 0x0000000000b08947 */ /* 0x000fea0003800000 */
[----:B------:R-:W-:Y:S01]  /*80b0*/  IMAD.SHL.U32 R0, R18, 0x8, RZ ;  /* 0x0000000812007824 */ /* 0x000fe200078e00ff */
[----:B------:R-:W-:Y:S01]  /*80c0*/  SHF.R.S32.HI R3, RZ, 0x1f, R18 ;  /* 0x0000001fff037819 */ /* 0x000fe20000011412 */
[----:B------:R-:W-:-:S03]  /*80d0*/  ULDC.64 UR4, c[0x0][0x820] ;  /* 0x0002080000047ab9 */ /* 0x000fc60000000a00 */
[----:B------:R-:W-:Y:S02]  /*80e0*/  SHF.L.U64.HI R8, R18, 0x3, R3 ;  /* 0x0000000312087819 */ /* 0x000fe40000010203 */
[----:B--2---:R-:W-:Y:S01]  /*80f0*/  IADD3 R4, P0, R0, UR4, RZ ;  /* 0x0000000400047c10 */ /* 0x004fe2000ff1e0ff */
[----:B------:R-:W1:Y:S03]  /*8100*/  LDC.64 R2, c[0x0][0x290] ;  /* 0x0000a400ff027b82 */ /* 0x000e660000000a00 */
[----:B------:R-:W-:Y:S01]  /*8110*/  IADD3.X R5, R8, UR5, RZ, P0, !PT ;  /* 0x0000000508057c10 */ /* 0x000fe200087fe4ff */
[----:B------:R-:W-:-:S05]  /*8120*/  ULDC.64 UR4, c[0x0][0x818] ;  /* 0x0002060000047ab9 */ /* 0x000fca0000000a00 */
[----:B------:R-:W2:Y:S01]  /*8130*/  LDG.E.64 R4, desc[UR58][R4.64] ;  /* 0x0000003a04047981 */ /* 0x000ea2000c1e1b00 */
[----:B-1----:R-:W-:Y:S01]  /*8140*/  IMAD.WIDE R6, R18, 0xc, R2 ;  /* 0x0000000c12067825 */ /* 0x002fe200078e0202 */
[----:B------:R-:W-:Y:S02]  /*8150*/  IADD3 R2, P0, R0, UR4, RZ ;  /* 0x0000000400027c10 */ /* 0x000fe4000ff1e0ff */
[----:B------:R-:W1:Y:S02]  /*8160*/  LDS R0, [UR49+0x1c] ;  /* 0x00001c31ff007984 */ /* 0x000e640008000800 */
[----:B------:R-:W-:Y:S02]  /*8170*/  IADD3.X R3, R8, UR5, RZ, P0, !PT ;  /* 0x0000000508037c10 */ /* 0x000fe400087fe4ff */
[----:B------:R-:W3:Y:S04]  /*8180*/  LDG.E R12, desc[UR58][R6.64] ;  /* 0x0000003a060c7981 */ /* 0x000ee8000c1e1900 */
[----:B------:R4:W5:Y:S04]  /*8190*/  LDG.E R13, desc[UR58][R6.64+0x4] ;  /* 0x0000043a060d7981 */ /* 0x000968000c1e1900 */
[----:B------:R-:W5:Y:S01]  /*81a0*/  LDG.E.64 R2, desc[UR58][R2.64] ;  /* 0x0000003a02027981 */ /* 0x000f62000c1e1b00 */
[----:B------:R-:W-:-:S03]  /*81b0*/  IMAD.U32 R8, RZ, RZ, UR49 ;  /* 0x00000031ff087e24 */ /* 0x000fc6000f8e00ff */
[----:B------:R-:W-:Y:S02]  /*81c0*/  STS [UR49+0x30], RZ ;  /* 0x000030ffff007988 */ /* 0x000fe40008000831 */
[----:B------:R-:W-:Y:S02]  /*81d0*/  SHF.R.U64 R8, R8, 0x4, RZ ;  /* 0x0000000408087819 */ /* 0x000fe400000012ff */
[----:B----4-:R-:W-:-:S03]  /*81e0*/  CS2R R6, SRZ ;  /* 0x0000000000067805 */ /* 0x010fc6000001ff00 */
[----:B------:R-:W-:Y:S04]  /*81f0*/  STS [UR49+0x10], R8 ;  /* 0x00001008ff007988 */ /* 0x000fe80008000831 */
[----:B------:R-:W-:Y:S01]  /*8200*/  STS [UR49+0x14], R8 ;  /* 0x00001408ff007988 */ /* 0x000fe20008000831 */
[C---:B--2---:R-:W-:Y:S01]  /*8210*/  SHF.L.U64.HI R11, R4.reuse, 0x1, R5 ;  /* 0x00000001040b7819 */ /* 0x044fe20000010205 */
[----:B------:R-:W-:-:S03]  /*8220*/  IMAD.SHL.U32 R10, R4, 0x2, RZ ;  /* 0x00000002040a7824 */ /* 0x000fc600078e00ff */
[----:B------:R-:W-:Y:S02]  /*8230*/  LOP3.LUT R11, R11, 0x1fffffff, RZ, 0xc0, !PT ;  /* 0x1fffffff0b0b7812 */ /* 0x000fe400078ec0ff */
[----:B------:R-:W-:Y:S02]  /*8240*/  LOP3.LUT R10, R10, 0xfffffffe, RZ, 0xc0, !PT ;  /* 0xfffffffe0a0a7812 */ /* 0x000fe400078ec0ff */
[--C-:B------:R-:W-:Y:S02]  /*8250*/  SHF.R.U32.HI R5, RZ, 0x4, R11.reuse ;  /* 0x00000004ff057819 */ /* 0x100fe4000001160b */
[----:B------:R-:W-:Y:S02]  /*8260*/  SHF.R.U64 R10, R10, 0x4, R11 ;  /* 0x000000040a0a7819 */ /* 0x000fe4000000120b */
[----:B-1----:R-:W-:-:S03]  /*8270*/  LOP3.LUT R0, R0, 0xf, R5, 0xb8, !PT ;  /* 0x0000000f00007812 */ /* 0x002fc600078eb805 */
[----:B------:R-:W-:Y:S04]  /*8280*/  STS [UR49+0xc], R10 ;  /* 0x00000c0aff007988 */ /* 0x000fe80008000831 */
[----:B------:R-:W-:Y:S01]  /*8290*/  STS [UR49+0x1c], R0 ;  /* 0x00001c00ff007988 */ /* 0x000fe20008000831 */
[----:B---3--:R-:W-:-:S03]  /*82a0*/  VIADD R4, R12, 0xffffffff ;  /* 0xffffffff0c047836 */ /* 0x008fc60000000000 */
[----:B------:R-:W1:Y:S04]  /*82b0*/  LDS R5, [UR49+0x1c] ;  /* 0x00001c31ff057984 */ /* 0x000e680008000800 */
[----:B-----5:R-:W-:Y:S01]  /*82c0*/  STS.64 [UR49], R2 ;  /* 0x00000002ff007988 */ /* 0x020fe20008000a31 */
[----:B-1----:R-:W-:-:S05]  /*82d0*/  LOP3.LUT R5, R5, 0xf0, RZ, 0xb8, !PT ;  /* 0x000000f005057812 */ /* 0x002fca00078eb8ff */
[----:B------:R1:W-:Y:S04]  /*82e0*/  STS [UR49+0x1c], R5 ;  /* 0x00001c05ff007988 */ /* 0x0003e80008000831 */
[----:B------:R-:W2:Y:S01]  /*82f0*/  LDS R9, [UR49+0x1c] ;  /* 0x00001c31ff097984 */ /* 0x000ea20008000800 */
[----:B-1----:R-:W-:-:S05]  /*8300*/  IADD3 R5, R13, -0x1, RZ ;  /* 0xffffffff0d057810 */ /* 0x002fca0007ffe0ff */
[----:B------:R-:W-:Y:S01]  /*8310*/  STS.128 [UR49+0x20], R4 ;  /* 0x00002004ff007988 */ /* 0x000fe20008000c31 */
[----:B--2---:R-:W-:-:S05]  /*8320*/  LOP3.LUT R9, R9, 0xf00, RZ, 0xb8, !PT ;  /* 0x00000f0009097812 */ /* 0x004fca00078eb8ff */
[----:B------:R-:W-:Y:S04]  /*8330*/  STS.64 [UR49+0x18], R8 ;  /* 0x00001808ff007988 */ /* 0x000fe80008000a31 */
[----:B------:R-:W1:Y:S02]  /*8340*/  LDS R14, [UR49+0x1c] ;  /* 0x00001c31ff0e7984 */ /* 0x000e640008000800 */
[----:B-1----:R-:W-:-:S05]  /*8350*/  LOP3.LUT R0, R14, 0xf000, RZ, 0xb8, !PT ;  /* 0x0000f0000e007812 */ /* 0x002fca00078eb8ff */
[----:B------:R1:W-:Y:S02]  /*8360*/  STS [UR49+0x1c], R0 ;  /* 0x00001c00ff007988 */ /* 0x0003e40008000831 */
.L_x_106:
[----:B------:R-:W-:Y:S05]  /*8370*/  BSYNC B0 ;  /* 0x0000000000007941 */ /* 0x000fea0003800000 */
.L_x_105:
[----:B------:R-:W-:Y:S01]  /*8380*/  NOP ;  /* 0x0000000000007918 */ /* 0x000fe20000000000 */
[----:B--2---:R2:W3:Y:S01]  /*8390*/  LDS R5, [R15+UR49] ;  /* 0x000000310f057984 */ /* 0x0044e20008000800 */
[----:B------:R-:W-:Y:S02]  /*83a0*/  ELECT P0, URZ, PT ;  /* 0x00000000003f782f */ /* 0x000fe40003800000 */
[----:B------:R-:W-:Y:S01]  /*83b0*/  IADD3 R2, P3, R15, UR60, RZ ;  /* 0x0000003c0f027c10 */ /* 0x000fe2000ff7e0ff */
[----:B------:R-:W-:Y:S04]  /*83c0*/  BSSY B0, `(.L_x_107) ;  /* 0x0000005000007945 */ /* 0x000fe80003800000 */
[----:B------:R-:W-:-:S06]  /*83d0*/  IMAD.X R3, RZ, RZ, UR61, P3 ;  /* 0x0000003dff037e24 */ /* 0x000fcc00098e06ff */
[----:B--2---:R-:W-:Y:S05]  /*83e0*/  @!P0 BRA `(.L_x_108) ;  /* 0x0000000000088947 */ /* 0x004fea0003800000 */
[----:B------:R0:W-:Y:S01]  /*83f0*/  UTMACMDFLUSH ;  /* 0x00000000000079b7 */ /* 0x0001e20000000000 */
[----:B------:R-:W-:-:S04]  /*8400*/  DEPBAR.LE SB0, 0x0 ;  /* 0x000080000000791a */ /* 0x000fc80000000000 */
.L_x_108:
[----:B------:R-:W-:Y:S05]  /*8410*/  BSYNC B0 ;  /* 0x0000000000007941 */ /* 0x000fea0003800000 */
.L_x_107:
[----:B---3--:R4:W5:Y:S02]  /*8420*/  ATOMG.E.EXCH.STRONG.GPU PT, RZ, [R2], R5 ;  /* 0x0000000502ff73a8 */ /* 0x00896400041ee100 */
.L_x_104:
[----:B------:R-:W-:Y:S01]  /*8430*/  R2UR UR4, R153 ;  /* 0x00000000990472ca */ /* 0x000fe200000e0000 */
[----:B------:R-:W-:Y:S01]  /*8440*/  UIADD3 UR39, UR39, 0x1, URZ ;  /* 0x0000000127277890 */ /* 0x000fe2000fffe03f */
[----:B------:R-:W-:Y:S01]  /*8450*/  ISETP.NE.AND P0, PT, R19, RZ, PT ;  /* 0x000000ff1300720c */ /* 0x000fe20003f05270 */
[----:B------:R-:W-:Y:S01]  /*8460*/  UIADD3 UR36, UR36, 0x8, URZ ;  /* 0x0000000824247890 */ /* 0x000fe2000fffe03f */
[----:B--2---:R-:W-:Y:S01]  /*8470*/  SEL R4, RZ, 0x1, !P2 ;  /* 0x00000001ff047807 */ /* 0x004fe20005000000 */
[----:B------:R-:W-:-:S04]  /*8480*/  UISETP.NE.AND UP3, UPT, UR39, 0x8, UPT ;  /* 0x000000082700788c */ /* 0x000fc8000bf65270 */
[----:B------:R-:W-:Y:S02]  /*8490*/  USEL UR6, URZ, 0x1, UP3 ;  /* 0x000000013f067887 */ /* 0x000fe40009800000 */
[----:B------:R-:W-:Y:S02]  /*84a0*/  USEL UR39, UR39, URZ, UP3 ;  /* 0x0000003f27277287 */ /* 0x000fe40009800000 */
[----:B------:R-:W-:Y:S02]  /*84b0*/  UIADD3 UR4, UR4, 0x3f, URZ ;  /* 0x0000003f04047890 */ /* 0x000fe4000fffe03f */
[----:B------:R-:W-:Y:S02]  /*84c0*/  LOP3.LUT R154, R154, UR6, RZ, 0x3c, !PT ;  /* 0x000000069a9a7c12 */ /* 0x000fe4000f8e3cff */
[----:B------:R-:W-:-:S04]  /*84d0*/  USHF.R.S32.HI UR5, URZ, 0x1f, UR4 ;  /* 0x0000001f3f057899 */ /* 0x000fc80008011404 */
[----:B------:R-:W-:-:S04]  /*84e0*/  ULEA.HI UR5, UR5, UR4, URZ, 0x6 ;  /* 0x0000000405057291 */ /* 0x000fc8000f8f303f */
[----:B------:R-:W-:-:S04]  /*84f0*/  USHF.R.S32.HI UR5, URZ, 0x6, UR5 ;  /* 0x000000063f057899 */ /* 0x000fc80008011405 */
[----:B------:R-:W-:-:S04]  /*8500*/  UIADD3 UR37, UR37, UR5, URZ ;  /* 0x0000000525257290 */ /* 0x000fc8000fffe03f */
[----:B------:R-:W-:Y:S02]  /*8510*/  USHF.R.U32.HI UR4, URZ, 0x2, UR37 ;  /* 0x000000023f047899 */ /* 0x000fe40008011625 */
[----:B------:R-:W-:Y:S02]  /*8520*/  UISETP.GT.U32.AND UP0, UPT, UR37, 0x3, UPT ;  /* 0x000000032500788c */ /* 0x000fe4000bf04070 */
[----:B------:R-:W-:Y:S02]  /*8530*/  ULOP3.LUT UR4, UR4, 0x1, URZ, 0xc0, !UPT ;  /* 0x0000000104047892 */ /* 0x000fe4000f8ec03f */
[----:B------:R-:W-:Y:S02]  /*8540*/  UISETP.LT.U32.AND UP1, UPT, UR5, 0x4, UP0 ;  /* 0x000000040500788c */ /* 0x000fe40008721070 */
[----:B------:R-:W-:Y:S02]  /*8550*/  UISETP.NE.U32.AND UP2, UPT, UR4, 0x1, UPT ;  /* 0x000000010400788c */ /* 0x000fe4000bf45070 */
[----:B------:R-:W-:-:S02]  /*8560*/  ULOP3.LUT UR37, UR37, 0x3, URZ, 0xc0, !UPT ;  /* 0x0000000325257892 */ /* 0x000fc4000f8ec03f */
[----:B------:R-:W-:Y:S02]  /*8570*/  UISETP.GT.U32.AND UP0, UPT, UR5, 0x3, !UP2 ;  /* 0x000000030500788c */ /* 0x000fe4000d704070 */
[----:B------:R-:W-:Y:S02]  /*8580*/  USEL UR5, URZ, 0x1, !UP1 ;  /* 0x000000013f057887 */ /* 0x000fe4000c800000 */
[----:B------:R-:W-:-:S04]  /*8590*/  USEL UR4, URZ, 0x1, !UP0 ;  /* 0x000000013f047887 */ /* 0x000fc8000c000000 */
[----:B------:R-:W-:Y:S01]  /*85a0*/  ULOP3.LUT UR38, UR4, UR38, UR5, 0x96, !UPT ;  /* 0x0000002604267292 */ /* 0x000fe2000f8e9605 */
[----:B------:R-:W-:Y:S11]  /*85b0*/  @P0 BRA `(.L_x_109) ;  /* 0xffffffb000200947 */ /* 0x000ff6000383ffff */
[----:B------:R-:W-:-:S04]  /*85c0*/  DEPBAR.LE SB0, 0x0 ;  /* 0x000080000000791a */ /* 0x000fc80000000000 */
[----:B------:R-:W-:Y:S05]  /*85d0*/  @!P1 BRA `(.L_x_110) ;  /* 0x0000000000049947 */ /* 0x000fea0003800000 */
[----:B------:R-:W-:Y:S01]  /*85e0*/  BPT.TRAP 0x1 ;  /* 0x000000040000795c */ /* 0x000fe20000300000 */
.L_x_110:
[----:B------:R-:W-:-:S04]  /*85f0*/  ULEA UR47, UR56, UR47, 0x3 ;  /* 0x0000002f382f7291 */ /* 0x000fc8000f8e183f */
[----:B------:R-:W-:-:S04]  /*8600*/  UIADD3 UR47, UR47, 0x384e0, URZ ;  /* 0x000384e02f2f7890 */ /* 0x000fc8000fffe03f */
[----:B------:R-:W-:-:S09]  /*8610*/  UPRMT UR47, UR43, 0x654, UR47 ;  /* 0x000006542b2f7896 */ /* 0x000fd2000800002f */
[----:B-----5:R-:W-:Y:S01]  /*8620*/  SYNCS.ARRIVE.TRANS64.RED.A1T0 RZ, [UR47], RZ ;  /* 0x000000ffffff79a7 */ /* 0x020fe2000810042f */
[----:B------:R-:W-:Y:S05]  /*8630*/  EXIT ;  /* 0x000000000000794d */ /* 0x000fea0003800000 */
.L_x_19:
[----:B------:R-:W-:-:S08]  /*8640*/  NOP ;  /* 0x0000000000007918 */ /* 0x000fd00000000000 */
[----:B----45:R-:W1:-:S00]  /*8650*/  USETMAXREG.DEALLOC.CTAPOOL 0x28 ;  /* 0x00000028000079c8 */ /* 0x030e4000080e0500 */
[----:B------:R-:W-:-:S06]  /*8660*/  UISETP.NE.AND UP1, UPT, UR55, 0x3, UPT ;  /* 0x000000033700788c */ /* 0x000fcc000bf25270 */
[----:B------:R-:W-:-:S13]  /*8670*/  PLOP3.LUT P1, PT, PT, PT, UP1, 0x80, 0x0 ;  /* 0x000000000000781c */ /* 0x000fda0003f2f018 */
[----:B-1----:R-:W-:Y:S05]  /*8680*/  @!P1 BRA `(.L_x_111) ;  /* 0x0000003800a89947 */ /* 0x002fea0003800000 */
[----:B------:R-:W-:-:S13]  /*8690*/  ISETP.NE.AND P0, PT, RZ, UR55, PT ;  /* 0x00000037ff007c0c */ /* 0x000fda000bf05270 */
[----:B------:R-:W-:Y:S05]  /*86a0*/  @!P0 BRA `(.L_x_112) ;  /* 0x0000001c00a48947 */ /* 0x000fea0003800000 */
[----:B------:R-:W-:-:S06]  /*86b0*/  UISETP.NE.AND UP0, UPT, UR55, 0x2, UPT ;  /* 0x000000023700788c */ /* 0x000fcc000bf05270 */
[----:B------:R-:W-:-:S13]  /*86c0*/  PLOP3.LUT P0, PT, PT, PT, UP0, 0x80, 0x0 ;  /* 0x000000000000781c */ /* 0x000fda0003f0f008 */
[----:B--2---:R-:W-:Y:S05]  /*86d0*/  @P0 EXIT ;  /* 0x000000000000094d */ /* 0x004fea0003800000 */
[----:B------:R-:W1:Y:S01]  /*86e0*/  S2UR UR4, SR_CTAID.Y ;  /* 0x00000000000479c3 */ /* 0x000e620000002600 */
[----:B------:R-:W-:Y:S01]  /*86f0*/  ELECT P0, URZ, PT ;  /* 0x00000000003f782f */ /* 0x000fe20003800000 */
[----:B------:R-:W-:Y:S01]  /*8700*/  BSSY B0, `(.L_x_113) ;  /* 0x000001d000007945 */ /* 0x000fe20003800000 */
[----:B-1----:R-:W-:-:S11]  /*8710*/  UIMAD UR4, UR4, UR41, UR40 ;  /* 0x00000029040472a4 */ /* 0x002fd6000f8e0228 */
[----:B------:R-:W-:Y:S05]  /*8720*/  @!P0 BRA `(.L_x_114) ;  /* 0x0000000000688947 */ /* 0x000fea0003800000 */
[----:B------:R-:W1:Y:S01]  /*8730*/  LDC.64 R4, c[0x0][0x600] ;  /* 0x00018000ff047b82 */ /* 0x000e620000000a00 */
[----:B------:R-:W-:Y:S02]  /*8740*/  UMOV UR5, 0x400 ;  /* 0x0000040000057882 */ /* 0x000fe40000000000 */
[----:B------:R-:W-:-:S05]  /*8750*/  ULEA UR5, UR42, UR5, 0x18 ;  /* 0x000000052a057291 */ /* 0x000fca000f8ec03f */
[----:B------:R-:W1:Y:S08]  /*8760*/  LDC.64 R6, c[0x0][0x608] ;  /* 0x00018200ff067b82 */ /* 0x000e700000000a00 */
[----:B------:R-:W2:Y:S08]  /*8770*/  LDC.64 R32, c[0x0][0x610] ;  /* 0x00018400ff207b82 */ /* 0x000eb00000000a00 */
[----:B------:R-:W2:Y:S01]  /*8780*/  LDC.64 R34, c[0x0][0x618] ;  /* 0x00018600ff227b82 */ /* 0x000ea20000000a00 */
[----:B-1----:R1:W-:Y:S07]  /*8790*/  STS.128 [UR5+0x38700], R4 ;  /* 0x03870004ff007988 */ /* 0x0023ee0008000c05 */
[----:B------:R-:W3:Y:S08]  /*87a0*/  LDC.64 R28, c[0x0][0x620] ;  /* 0x00018800ff1c7b82 */ /* 0x000ef00000000a00 */
[----:B------:R-:W3:Y:S01]  /*87b0*/  LDC.64 R30, c[0x0][0x628] ;  /* 0x00018a00ff1e7b82 */ /* 0x000ee20000000a00 */
[----:B--2---:R2:W-:Y:S07]  /*87c0*/  STS.128 [UR5+0x38710], R32 ;  /* 0x03871020ff007988 */ /* 0x0045ee0008000c05 */
[----:B------:R-:W4:Y:S08]  /*87d0*/  LDC.64 R24, c[0x0][0x630] ;  /* 0x00018c00ff187b82 */ /* 0x000f300000000a00 */
[----:B------:R-:W4:Y:S08]  /*87e0*/  LDC.64 R26, c[0x0][0x638] ;  /* 0x00018e00ff1a7b82 */ /* 0x000f300000000a00 */
[----:B------:R-:W5:Y:S01]  /*87f0*/  LDC.64 R20, c[0x0][0x640] ;  /* 0x00019000ff147b82 */ /* 0x000f620000000a00 */
[----:B---3--:R2:W-:Y:S07]  /*8800*/  STS.128 [UR5+0x38720], R28 ;  /* 0x0387201cff007988 */ /* 0x0085ee0008000c05 */
[----:B------:R-:W5:Y:S08]  /*8810*/  LDC.64 R22, c[0x0][0x648] ;  /* 0x00019200ff167b82 */ /* 0x000f700000000a00 */
[----:B------:R-:W3:Y:S01]  /*8820*/  LDC.64 R12, c[0x0][0x650] ;  /* 0x00019400ff0c7b82 */ /* 0x000ee20000000a00 */
[----:B----4-:R2:W-:Y:S07]  /*8830*/  STS.128 [UR5+0x38730], R24 ;  /* 0x03873018ff007988 */ /* 0x0105ee0008000c05 */
[----:B------:R-:W3:Y:S08]  /*8840*/  LDC.64 R14, c[0x0][0x658] ;  /* 0x00019600ff0e7b82 */ /* 0x000ef00000000a00 */
[----:B------:R-:W4:Y:S01]  /*8850*/  LDC.64 R8, c[0x0][0x660] ;  /* 0x00019800ff087b82 */ /* 0x000f220000000a00 */
[----:B-----5:R2:W-:Y:S07]  /*8860*/  STS.128 [UR5+0x38740], R20 ;  /* 0x03874014ff007988 */ /* 0x0205ee0008000c05 */
[----:B------:R-:W4:Y:S08]  /*8870*/  LDC.64 R10, c[0x0][0x668] ;  /* 0x00019a00ff0a7b82 */ /* 0x000f300000000a00 */
[----:B-1----:R-:W1:Y:S01]  /*8880*/  LDC.64 R4, c[0x0][0x670] ;  /* 0x00019c00ff047b82 */ /* 0x002e620000000a00 */
[----:B---3--:R2:W-:Y:S07]  /*8890*/  STS.128 [UR5+0x38750], R12 ;  /* 0x0387500cff007988 */ /* 0x0085ee0008000c05 */
[----:B------:R-:W1:Y:S01]  /*88a0*/  LDC.64 R6, c[0x0][0x678] ;  /* 0x00019e00ff067b82 */ /* 0x000e620000000a00 */
[----:B----4-:R2:W-:Y:S04]  /*88b0*/  STS.128 [UR5+0x38760], R8 ;  /* 0x03876008ff007988 */ /* 0x0105e80008000c05 */
[----:B-1----:R2:W-:Y:S02]  /*88c0*/  STS.128 [UR5+0x38770], R4 ;  /* 0x03877004ff007988 */ /* 0x0025e40008000c05 */
.L_x_114:
[----:B------:R-:W-:Y:S05]  /*88d0*/  BSYNC B0 ;  /* 0x0000000000007941 */ /* 0x000fea0003800000 */
.L_x_113:
[----:B------:R-:W-:Y:S01]  /*88e0*/  ELECT P0, URZ, PT ;  /* 0x00000000003f782f */ /* 0x000fe20003800000 */
[----:B------:R-:W-:Y:S01]  /*88f0*/  NOP ;  /* 0x0000000000007918 */ /* 0x000fe20000000000 */
[----:B------:R-:W-:Y:S01]  /*8900*/  ULDC UR5, c[0x0][0x884] ;  /* 0x0002210000057ab9 */ /* 0x000fe20000000800 */
[----:B------:R-:W-:Y:S01]  /*8910*/  ULDC.64 UR38, c[0x0][0x800] ;  /* 0x0002000000267ab9 */ /* 0x000fe20000000a00 */
[----:B------:R-:W-:Y:S01]  /*8920*/  ULEA UR4, UR5, UR4, 0x1 ;  /* 0x0000000405047291 */ /* 0x000fe2000f8e083f */
[----:B------:R-:W-:Y:S03]  /*8930*/  BSSY B0, `(.L_x_115) ;  /* 0x0000033000007945 */ /* 0x000fe60003800000 */
[----:B------:R-:W-:-:S05]  /*8940*/  UIMAD.WIDE UR38, UR4, 0x80, UR38 ;  /* 0x00000080042678a5 */ /* 0x000fca000f8e0226 */
[----:B------:R-:W-:Y:S07]  /*8950*/  @!P0 BRA `(.L_x_116) ;  /* 0x0000000000c08947 */ /* 0x000fee0003800000 */
[----:B------:R-:W-:Y:S01]  /*8960*/  ULDC.64 UR4, c[0x0][0x808] ;  /* 0x0002020000047ab9 */ /* 0x000fe20000000a00 */
[----:B------:R-:W-:Y:S01]  /*8970*/  ULDC.64 UR6, c[0x0][0x810] ;  /* 0x0002040000067ab9 */ /* 0x000fe20000000a00 */
[----:B------:R-:W-:Y:S02]  /*8980*/  ISETP.NE.U32.AND P0, PT, RZ, UR4, PT ;  /* 0x00000004ff007c0c */ /* 0x000fe4000bf05070 */
[----:B------:R-:W-:Y:S02]  /*8990*/  ISETP.NE.U32.AND P1, PT, RZ, UR6, PT ;  /* 0x00000006ff007c0c */ /* 0x000fe4000bf25070 */
[----:B------:R-:W-:Y:S02]  /*89a0*/  ISETP.NE.AND.EX P0, PT, RZ, UR5, PT, P0 ;  /* 0x00000005ff007c0c */ /* 0x000fe4000bf05300 */
[----:B------:R-:W-:-:S11]  /*89b0*/  ISETP.NE.AND.EX P1, PT, RZ, UR7, PT, P1 ;  /* 0x00000007ff007c0c */ /* 0x000fd6000bf25310 */
[----:B------:R-:W-:Y:S05]  /*89c0*/  @!P0 BRA `(.L_x_117) ;  /* 0x0000000000188947 */ /* 0x000fea0003800000 */
[----:B--2---:R-:W-:-:S04]  /*89d0*/  LEA R4, P0, R18, UR4, 0x3 ;  /* 0x0000000412047c11 */ /* 0x004fc8000f8018ff */
[----:B------:R-:W-:-:S06]  /*89e0*/  LEA.HI.X R5, R18, UR5, R3, 0x3, P0 ;  /* 0x0000000512057c11 */ /* 0x000fcc00080f1c03 */
[----:B------:R-:W2:Y:S01]  /*89f0*/  LDG.E.64 R4, desc[UR58][R4.64] ;  /* 0x0000003a04047981 */ /* 0x000ea2000c1e1b00 */
[----:B------:R-:W-:Y:S02]  /*8a00*/  UMOV UR4, 0x400 ;  /* 0x0000040000047882 */ /* 0x000fe40000000000 */
[----:B------:R-:W-:-:S09]  /*8a10*/  ULEA UR4, UR42, UR4, 0x18 ;  /* 0x000000042a047291 */ /* 0x000fd2000f8ec03f */
[----:B--2---:R1:W-:Y:S03]  /*8a20*/  STS.64 [UR4+0x38700], R4 ;  /* 0x03870004ff007988 */ /* 0x0043e60008000a04 */
.L_x_117:
[----:B------:R-:W-:Y:S05]  /*8a30*/  @!P1 BRA `(.L_x_116) ;  /* 0x0000000000889947 */ /* 0x000fea0003800000 */
[----:B-12---:R-:W-:-:S04]  /*8a40*/  LEA R4, P0, R18, UR6, 0x3 ;  /* 0x0000000612047c11 */ /* 0x006fc8000f8018ff */
[----:B------:R-:W-:-:S06]  /*8a50*/  LEA.HI.X R5, R18, UR7, R3, 0x3, P0 ;  /* 0x0000000712057c11 */ /* 0x000fcc00080f1c03 */
[----:B------:R-:W2:Y:S01]  /*8a60*/  LDG.E.64 R4, desc[UR58][R4.64] ;  /* 0x0000003a04047981 */ /* 0x000ea2000c1e1b00 */
[----:B------:R-:W-:Y:S02]  /*8a70*/  UMOV UR4, 0x400 ;  /* 0x0000040000047882 */ /* 0x000fe40000000000 */
[----:B------:R-:W-:-:S04]  /*8a80*/  ULEA UR4, UR42, UR4, 0x18 ;  /* 0x000000042a047291 */ /* 0x000fc8000f8ec03f */
[----:B------:R-:W-:-:S05]  /*8a90*/  UIADD3 UR5, UR4, 0x38700, URZ ;  /* 0x0003870004057890 */ /* 0x000fca000fffe03f */
[----:B------:R-:W1:Y:S01]  /*8aa0*/  LDS R3, [UR4+0x3871c] ;  /* 0x03871c04ff037984 */ /* 0x000e620008000800 */
[----:B------:R-:W-:-:S03]  /*8ab0*/  IMAD.U32 R8, RZ, RZ, UR5 ;  /* 0x00000005ff087e24 */ /* 0x000fc6000f8e00ff */
[----:B------:R-:W-:Y:S02]  /*8ac0*/  STS [UR4+0x38730], RZ ;  /* 0x038730ffff007988 */ /* 0x000fe40008000804 */
[----:B------:R-:W-:-:S05]  /*8ad0*/  SHF.R.U64 R8, R8, 0x4, RZ ;  /* 0x0000000408087819 */ /* 0x000fca00000012ff */
[----:B------:R-:W-:Y:S04]  /*8ae0*/  STS [UR4+0x38710], R8 ;  /* 0x03871008ff007988 */ /* 0x000fe80008000804 */
[----:B------:R-:W-:Y:S01]  /*8af0*/  STS [UR4+0x38714], R8 ;  /* 0x03871408ff007988 */ /* 0x000fe20008000804 */
[----:B--2---:R-:W-:Y:S01]  /*8b00*/  SHF.L.U64.HI R11, R4, 0x1, R5 ;  /* 0x00000001040b7819 */ /* 0x004fe20000010205 */
[----:B------:R-:W-:-:S03]  /*8b10*/  VIADD R5, R0, 0xffffffff ;  /* 0xffffffff00057836 */ /* 0x000fc60000000000 */
[----:B------:R-:W-:-:S04]  /*8b20*/  LOP3.LUT R11, R11, 0x1fffffff, RZ, 0xc0, !PT ;  /* 0x1fffffff0b0b7812 */ /* 0x000fc800078ec0ff */
[----:B------:R-:W-:-:S04]  /*8b30*/  SHF.R.U32.HI R6, RZ, 0x4, R11 ;  /* 0x00000004ff067819 */ /* 0x000fc8000001160b */
[----:B-1----:R-:W-:-:S05]  /*8b40*/  LOP3.LUT R3, R3, 0xf, R6, 0xb8, !PT ;  /* 0x0000000f03037812 */ /* 0x002fca00078eb806 */
[----:B------:R1:W-:Y:S04]  /*8b50*/  STS [UR4+0x3871c], R3 ;  /* 0x03871c03ff007988 */ /* 0x0003e80008000804 */
[----:B------:R-:W2:Y:S01]  /*8b60*/  LDS R6, [UR4+0x3871c] ;  /* 0x03871c04ff067984 */ /* 0x000ea20008000800 */
[----:B-1----:R-:W-:Y:S02]  /*8b70*/  IMAD.SHL.U32 R3, R4, 0x2, RZ ;  /* 0x0000000204037824 */ /* 0x002fe400078e00ff */
[----:B------:R-:W-:-:S03]  /*8b80*/  VIADD R4, R2, 0xffffffff ;  /* 0xffffffff02047836 */ /* 0x000fc60000000000 */
[----:B------:R-:W-:-:S04]  /*8b90*/  LOP3.LUT R2, R3, 0xfffffffe, RZ, 0xc0, !PT ;  /* 0xfffffffe03027812 */ /* 0x000fc800078ec0ff */
[----:B------:R-:W-:-:S05]  /*8ba0*/  SHF.R.U64 R2, R2, 0x4, R11 ;  /* 0x0000000402027819 */ /* 0x000fca000000120b */
[----:B------:R-:W-:Y:S01]  /*8bb0*/  STS [UR4+0x3870c], R2 ;  /* 0x03870c02ff007988 */ /* 0x000fe20008000804 */
[----:B--2---:R-:W-:-:S05]  /*8bc0*/  LOP3.LUT R6, R6, 0xf0, RZ, 0xb8, !PT ;  /* 0x000000f006067812 */ /* 0x004fca00078eb8ff */
[----:B------:R1:W-:Y:S04]  /*8bd0*/  STS [UR4+0x3871c], R6 ;  /* 0x03871c06ff007988 */ /* 0x0003e80008000804 */
[----:B------:R-:W2:Y:S01]  /*8be0*/  LDS R9, [UR4+0x3871c] ;  /* 0x03871c04ff097984 */ /* 0x000ea20008000800 */
[----:B-1----:R-:W-:-:S05]  /*8bf0*/  CS2R R6, SRZ ;  /* 0x0000000000067805 */ /* 0x002fca000001ff00 */
[----:B------:R-:W-:Y:S01]  /*8c00*/  STS.128 [UR4+0x38720], R4 ;  /* 0x03872004ff007988 */ /* 0x000fe20008000c04 */
[----:B--2---:R-:W-:-:S05]  /*8c10*/  LOP3.LUT R9, R9, 0xf00, RZ, 0xb8, !PT ;  /* 0x00000f0009097812 */ /* 0x004fca00078eb8ff */
[----:B------:R-:W-:Y:S04]  /*8c20*/  STS.64 [UR4+0x38718], R8 ;  /* 0x03871808ff007988 */ /* 0x000fe80008000a04 */
[----:B------:R-:W1:Y:S02]  /*8c30*/  LDS R10, [UR4+0x3871c] ;  /* 0x03871c04ff0a7984 */ /* 0x000e640008000800 */
[----:B-1----:R-:W-:-:S05]  /*8c40*/  LOP3.LUT R0, R10, 0xf000, RZ, 0xb8, !PT ;  /* 0x0000f0000a007812 */ /* 0x002fca00078eb8ff */
[----:B------:R3:W-:Y:S02]  /*8c50*/  STS [UR4+0x3871c], R0 ;  /* 0x03871c00ff007988 */ /* 0x0007e40008000804 */
.L_x_116:
[----:B------:R-:W-:Y:S05]  /*8c60*/  BSYNC B0 ;  /* 0x0000000000007941 */ /* 0x000fea0003800000 */
.L_x_115:
[----:B---3--:R-:W3:Y:S01]  /*8c70*/  S2R R0, SR_LANEID ;  /* 0x0000000000007919 */ /* 0x008ee20000000000 */
[----:B------:R-:W-:Y:S01]  /*8c80*/  ELECT P0, URZ, PT ;  /* 0x00000000003f782f */ /* 0x000fe20003800000 */
[----:B------:R-:W-:Y:S01]  /*8c90*/  NOP ;  /* 0x0000000000007918 */ /* 0x000fe20000000000 */
[----:B------:R-:W-:Y:S01]  /*8ca0*/  UMOV UR34, URZ ;  /* 0x0000003f00227c82 */ /* 0x000fe20008000000 */
[----:B------:R-:W-:Y:S10]  /*8cb0*/  BSSY B0, `(.L_x_118) ;  /* 0x0000004000007945 */ /* 0x000ff40003800000 */
[----:B------:R-:W-:Y:S05]  /*8cc0*/  @!P0 BRA `(.L_x_119) ;  /* 0x0000000000088947 */ /* 0x000fea0003800000 */
[----:B------:R0:W-:Y:S01]  /*8cd0*/  UTMACMDFLUSH ;  /* 0x00000000000079b7 */ /* 0x0001e20000000000 */
[----:B------:R-:W-:-:S04]  /*8ce0*/  DEPBAR.LE SB0, 0x0 ;  /* 0x000080000000791a */ /* 0x000fc80000000000 */
.L_x_119:
[----:B------:R-:W-:Y:S05]  /*8cf0*/  BSYNC B0 ;  /* 0x0000000000007941 */ /* 0x000fea0003800000 */
.L_x_118:
[----:B------:R-:W-:Y:S01]  /*8d00*/  UMOV UR31, 0x400 ;  /* 0x00000400001f7882 */ /* 0x000fe20000000000 */
[----:B-123--:R-:W-:Y:S01]  /*8d10*/  IMAD.SHL.U32 R4, R0, 0x4, RZ ;  /* 0x0000000400047824 */ /* 0x00efe200078e00ff */
[----:B------:R-:W-:-:S04]  /*8d20*/  ULEA UR31, UR42, UR31, 0x18 ;  /* 0x0000001f2a1f7291 */ /* 0x000fc8000f8ec03f */
[----:B------:R-:W-:Y:S01]  /*8d30*/  UIADD3 UR30, UR31, 0x38700, URZ ;  /* 0x000387001f1e7890 */ /* 0x000fe2000fffe03f */
[----:B------:R-:W-:Y:S01]  /*8d40*/  IADD3 R2, P0, R4, UR38, RZ ;  /* 0x0000002604027c10 */ /* 0x000fe2000ff1e0ff */
[----:B------:R-:W-:-:S04]  /*8d50*/  IMAD.MOV.U32 R0, RZ, RZ, RZ ;  /* 0x000000ffff007224 */ /* 0x000fc800078e00ff */
[----:B------:R-:W-:-:S03]  /*8d60*/  IMAD.X R3, RZ, RZ, UR39, P0 ;  /* 0x00000027ff037e24 */ /* 0x000fc600080e06ff */
[----:B------:R-:W1:Y:S01]  /*8d70*/  LDS R5, [R4+UR30] ;  /* 0x0000001e04057984 */ /* 0x000e620008000800 */
[----:B------:R-:W-:-:S03]  /*8d80*/  SHF.L.U32 R0, R0, 0x1f, RZ ;  /* 0x0000001f00007819 */ /* 0x000fc600000006ff */
[----:B-1----:R1:W2:Y:S02]  /*8d90*/  ATOMG.E.EXCH.STRONG.GPU PT, RZ, [R2], R5 ;  /* 0x0000000502ff73a8 */ /* 0x0022a400041ee100 */
[----:B--2---:R-:W2:Y:S01]  /*8da0*/  SYNCS.PHASECHK.TRANS64.TRYWAIT P0, [UR31+0x38508], R0 ;  /* 0x03850800ff0075a7 */ /* 0x004ea2000800015f */
[----:B------:R-:W-:Y:S02]  /*8db0*/  ULOP3.LUT UR29, UR54, 0x1, URZ, 0xfc, !UPT ;  /* 0x00000001361d7892 */ /* 0x000fe4000f8efc3f */
[----:B------:R-:W-:Y:S01]  /*8dc0*/  ULOP3.LUT UR33, UR52, 0x2, URZ, 0xfc, !UPT ;  /* 0x0000000234217892 */ /* 0x000fe2000f8efc3f */
[----:B-12---:R-:W-:Y:S11]  /*8dd0*/  @!P0 BRA `(.L_x_120) ;  /* 0x0000005800c08947 */ /* 0x006ff60003800000 */
.L_x_275:
[----:B------:R-:W-:Y:S01]  /*8de0*/  IMAD.MOV.U32 R2, RZ, RZ, 0x1 ;  /* 0x00000001ff027424 */ /* 0x000fe200078e00ff */
[----:B------:R-:W-:Y:S01]  /*8df0*/  ULDC UR28, c[0x0][0x598] ;  /* 0x00016600001c7ab9 */ /* 0x000fe20000000800 */
[----:B------:R-:W-:Y:S01]  /*8e00*/  IMAD.MOV.U32 R12, RZ, RZ, RZ ;  /* 0x000000ffff0c7224 */ /* 0x000fe200078e00ff */
[----:B------:R-:W-:Y:S01]  /*8e10*/  ULDC UR32, c[0x0][0x580] ;  /* 0x0001600000207ab9 */ /* 0x000fe20000000800 */
[----:B------:R-:W-:Y:S01]  /*8e20*/  ULDC.64 UR4, c[0x0][0x590] ;  /* 0x0001640000047ab9 */ /* 0x000fe20000000a00 */
[----:B------:R-:W-:-:S05]  /*8e30*/  ULDC.64 UR6, c[0x0][0x588] ;  /* 0x0001620000067ab9 */ /* 0x000fca0000000a00 */
.L_x_181:
[----:B------:R-:W-:-:S06]  /*8e40*/  UISETP.NE.AND UP0, UPT, UR29, 0x3, UPT ;  /* 0x000000031d00788c */ /* 0x000fcc000bf05270 */
[----:B------:R-:W-:-:S13]  /*8e50*/  PLOP3.LUT P1, PT, PT, PT, UP0, 0x80, 0x0 ;  /* 0x000000000000781c */ /* 0x000fda0003f2f008 */
[----:B---345:R-:W-:Y:S05]  /*8e60*/  @!P1 BRA `(.L_x_121) ;  /* 0x0000000000049947 */ /* 0x038fea0003800000 */
[----:B------:R-:W-:Y:S01]  /*8e70*/  BPT.TRAP 0x1 ;  /* 0x000000040000795c */ /* 0x000fe20000300000 */
.L_x_121:
[----:B------:R-:W-:Y:S01]  /*8e80*/  ULEA UR8, UR34, UR31, 0x3 ;  /* 0x0000001f22087291 */ /* 0x000fe2000f8e183f */
[----:B-1----:R-:W-:-:S08]  /*8e90*/  SHF.L.U32 R0, R12, 0x1f, RZ ;  /* 0x0000001f0c007819 */ /* 0x002fd000000006ff */
[----:B------:R-:W1:Y:S02]  /*8ea0*/  SYNCS.PHASECHK.TRANS64.TRYWAIT P0, [UR8+0x38400], R0 ;  /* 0x03840000ff0075a7 */ /* 0x000e640008000148 */
[----:B-1----:R-:W-:Y:S05]  /*8eb0*/  @!P0 BRA `(.L_x_122) ;  /* 0x0000005800a08947 */ /* 0x002fea0003800000 */
.L_x_276:
[----:B------:R-:W-:-:S09]  /*8ec0*/  ULEA UR9, UR34, UR31, 0x4 ;  /* 0x0000001f22097291 */ /* 0x000fd2000f8e203f */
[----:B------:R-:W2:Y:S01]  /*8ed0*/  LDS.128 R4, [UR9+0x38510] ;  /* 0x03851009ff047984 */ /* 0x000ea20008000c00 */
[----:B------:R-:W-:Y:S01]  /*8ee0*/  @!PT LDS RZ, [RZ] ;  /* 0x00000000fffff984 */ /* 0x000fe20000000800 */
[----:B------:R-:W-:Y:S01]  /*8ef0*/  @!PT LDS RZ, [RZ] ;  /* 0x00000000fffff984 */ /* 0x000fe20000000800 */
[----:B------:R-:W-:Y:S01]  /*8f00*/  @!PT LDS RZ, [RZ] ;  /* 0x00000000fffff984 */ /* 0x000fe20000000800 */
[----:B------:R-:W-:Y:S01]  /*8f10*/  @!PT LDS RZ, [RZ] ;  /* 0x00000000fffff984 */ /* 0x000fe20000000800 */
[----:B------:R3:W-:Y:S06]  /*8f20*/  MEMBAR.ALL.CTA ;  /* 0x0000000000007992 */ /* 0x0007ec0000008000 */
[----:B---3--:R-:W3:Y:S01]  /*8f30*/  FENCE.VIEW.ASYNC.S ;  /* 0x00000000000073c6 */ /* 0x008ee20000000000 */
[----:B------:R-:W-:Y:S05]  /*8f40*/  @!P1 BRA `(.L_x_123) ;  /* 0x0000000000049947 */ /* 0x000fea0003800000 */
[----:B------:R-:W-:Y:S01]  /*8f50*/  BPT.TRAP 0x1 ;  /* 0x000000040000795c */ /* 0x000fe20000300000 */
.L_x_123:
[----:B------:R-:W-:Y:S01]  /*8f60*/  UIADD3 UR8, UR8, 0x38440, URZ ;  /* 0x0003844008087890 */ /* 0x000fe2000fffe03f */
[----:B------:R-:W-:Y:S02]  /*8f70*/  R2UR UR18, R16 ;  /* 0x00000000101272ca */ /* 0x000fe400000e0000 */
[----:B------:R-:W-:Y:S01]  /*8f80*/  R2UR UR19, R17 ;  /* 0x00000000111372ca */ /* 0x000fe200000e0000 */
[----:B------:R-:W-:Y:S01]  /*8f90*/  UPRMT UR8, UR42, 0x654, UR8 ;  /* 0x000006542a087896 */ /* 0x000fe20008000008 */
[----:B------:R-:W-:Y:S02]  /*8fa0*/  LOP3.LUT P1, RZ, R2, 0xff, RZ, 0xc0, !PT ;  /* 0x000000ff02ff7812 */ /* 0x000fe4000782c0ff */
[----:B------:R-:W-:-:S04]  /*8fb0*/  ISETP.NE.U32.AND P0, PT, RZ, UR4, PT ;  /* 0x00000004ff007c0c */ /* 0x000fc8000bf05070 */
[----:B------:R-:W-:Y:S02]  /*8fc0*/  ISETP.NE.AND.EX P0, PT, RZ, UR5, PT, P0 ;  /* 0x00000005ff007c0c */ /* 0x000fe4000bf05300 */
[----:B---3--:R-:W-:Y:S01]  /*8fd0*/  SYNCS.ARRIVE.TRANS64.RED.A1T0 RZ, [UR8], RZ ;  /* 0x000000ffffff79a7 */ /* 0x008fe20008100408 */
[----:B------:R-:W-:Y:S02]  /*8fe0*/  USHF.L.U32 UR18, UR18, 0x8, URZ ;  /* 0x0000000812127899 */ /* 0x000fe4000800063f */
[----:B------:R-:W-:Y:S02]  /*8ff0*/  USHF.L.U32 UR19, UR19, 0x7, URZ ;  /* 0x0000000713137899 */ /* 0x000fe4000800063f */
[----:B------:R-:W-:Y:S10]  /*9000*/  @!P1 BRA `(.L_x_124) ;  /* 0x00000000000c9947 */ /* 0x000ff40003800000 */
[----:B------:R-:W-:-:S04]  /*9010*/  DEPBAR {5,4,3,2,1,0} ;  /* 0x0000003f0000791a */ /* 0x000fc80000000000 */
[----:B------:R3:W-:Y:S02]  /*9020*/  UTMACCTL.IV [UR38] ;  /* 0x00000000260079b9 */ /* 0x0007e40008000000 */
[----:B---3--:R-:W-:Y:S01]  /*9030*/  NOP ;  /* 0x0000000000007918 */ /* 0x008fe20000000000 */
.L_x_124:
[----:B------:R-:W-:Y:S05]  /*9040*/  @!P0 BRA `(.L_x_125) ;  /* 0x0000000000188947 */ /* 0x000fea0003800000 */
[----:B-1----:R-:W1:Y:S02]  /*9050*/  LDC.64 R2, c[0x0][0x590] ;  /* 0x00016400ff027b82 */ /* 0x002e640000000a00 */
[----:B-1----:R-:W-:-:S06]  /*9060*/  IMAD.WIDE R2, R18, 0x8, R2 ;  /* 0x0000000812027825 */ /* 0x002fcc00078e0202 */
[----:B------:R-:W3:Y:S04]  /*9070*/  LDG.E.64 R2, desc[UR58][R2.64] ;  /* 0x0000003a02027981 */ /* 0x000ee8000c1e1b00 */
[----:B---3--:R-:W3:Y:S02]  /*9080*/  LD.E R0, desc[UR58][R2.64] ;  /* 0x0000003a02007980 */ /* 0x008ee4000c101900 */
[----:B---3--:R-:W-:Y:S01]  /*9090*/  FSETP.NEU.AND P0, PT, R0, RZ, PT ;  /* 0x000000ff0000720b */ /* 0x008fe20003f0d000 */
[----:B------:R-:W-:-:S12]  /*90a0*/  BRA `(.L_x_126) ;  /* 0x0000000000247947 */ /* 0x000fd80003800000 */
.L_x_125:
[----:B------:R-:W-:Y:S02]  /*90b0*/  ISETP.NE.U32.AND P1, PT, RZ, UR6, PT ;  /* 0x00000006ff007c0c */ /* 0x000fe4000bf25070 */
[----:B------:R-:W-:Y:S02]  /*90c0*/  FSETP.NEU.AND P0, PT, RZ, UR32, PT ;  /* 0x00000020ff007c0b */ /* 0x000fe4000bf0d000 */
[----:B------:R-:W-:-:S13]  /*90d0*/  ISETP.NE.AND.EX P1, PT, RZ, UR7, PT, P1 ;  /* 0x00000007ff007c0c */ /* 0x000fda000bf25310 */
[----:B------:R-:W-:Y:S05]  /*90e0*/  @!P1 BRA `(.L_x_126) ;  /* 0x0000000000149947 */ /* 0x000fea0003800000 */
[----:B-1----:R-:W1:Y:S01]  /*90f0*/  LDC.64 R2, c[0x0][0x588] ;  /* 0x00016200ff027b82 */ /* 0x002e620000000a00 */
[----:B------:R-:W-:-:S04]  /*9100*/  IMAD R9, R18, UR28, RZ ;  /* 0x0000001c12097c24 */ /* 0x000fc8000f8e02ff */
[----:B-1----:R-:W-:-:S06]  /*9110*/  IMAD.WIDE R2, R9, 0x4, R2 ;  /* 0x0000000409027825 */ /* 0x002fcc00078e0202 */
[----:B------:R-:W3:Y:S02]  /*9120*/  LDG.E R2, desc[UR58][R2.64] ;  /* 0x0000003a02027981 */ /* 0x000ee4000c1e1900 */
[----:B---3--:R-:W-:-:S13]  /*9130*/  FSETP.NEU.AND P0, PT, R2, RZ, PT ;  /* 0x000000ff0200720b */ /* 0x008fda0003f0d000 */
.L_x_126:
[----:B------:R-:W-:Y:S01]  /*9140*/  UISETP.NE.AND UP0, UPT, UR33, 0x3, UPT ;  /* 0x000000032100788c */ /* 0x000fe2000bf05270 */
[----:B------:R-:W-:-:S05]  /*9150*/  ELECT P1, URZ, PT ;  /* 0x00000000003f782f */ /* 0x000fca0003820000 */
[----:B------:R-:W-:Y:S02]  /*9160*/  PLOP3.LUT P2, PT, PT, PT, UP0, 0x80, 0x0 ;  /* 0x000000000000781c */ /* 0x000fe40003f4f008 */
[----:B------:R-:W-:-:S11]  /*9170*/  PLOP3.LUT P0, PT, P0, P1, PT, 0x2a, 0x0 ;  /* 0x000000000000781c */ /* 0x000fd60000702572 */
[----:B------:R-:W-:Y:S05]  /*9180*/  @!P2 BRA `(.L_x_127) ;  /* 0x000000000004a947 */ /* 0x000fea0003800000 */
[----:B------:R-:W-:Y:S01]  /*9190*/  BPT.TRAP 0x1 ;  /* 0x000000040000795c */ /* 0x000fe20000300000 */
.L_x_127:
[----:B-1----:R-:W-:-:S04]  /*91a0*/  MOV R0, 0x1 ;  /* 0x0000000100007802 */ /* 0x002fc80000000f00 */
[----:B------:R-:W-:-:S04]  /*91b0*/  SHF.L.U32 R0, R0, 0x1f, RZ ;  /* 0x0000001f00007819 */ /* 0x000fc800000006ff */
[----:B------:R-:W1:Y:S02]  /*91c0*/  SYNCS.PHASECHK.TRANS64.TRYWAIT P1, [UR31+0x384e0], R0 ;  /* 0x0384e000ff0075a7 */ /* 0x000e64000802015f */
[----:B-1----:R-:W-:Y:S05]  /*91d0*/  @!P1 BRA `(.L_x_128) ;  /* 0x0000005400f09947 */ /* 0x002fea0003800000 */
.L_x_277:
[----:B------:R-:W-:Y:S04]  /*91e0*/  BSSY B0, `(.L_x_129) ;  /* 0x0000010000007945 */ /* 0x000fe80003800000 */
[----:B------:R-:W-:Y:S05]  /*91f0*/  @P0 BRA `(.L_x_130) ;  /* 0x0000000000380947 */ /* 0x000fea0003800000 */
[----:B------:R-:W-:Y:S02]  /*9200*/  UIADD3 UR16, UR31, 0x30000, URZ ;  /* 0x000300001f107890 */ /* 0x000fe4000fffe03f */
[----:B------:R-:W-:Y:S02]  /*9210*/  UIADD3 UR17, UR31, 0x384c0, URZ ;  /* 0x000384c01f117890 */ /* 0x000fe4000fffe03f */
[----:B------:R-:W-:Y:S02]  /*9220*/  UIADD3 UR10, UR18, 0x40, URZ ;  /* 0x00000040120a7890 */ /* 0x000fe4000fffe03f */
[----:B------:R-:W-:Y:S01]  /*9230*/  UIADD3 UR8, UR31, 0x31000, URZ ;  /* 0x000310001f087890 */ /* 0x000fe2000fffe03f */
[----:B------:R-:W-:Y:S01]  /*9240*/  UMOV UR12, 0x0 ;  /* 0x00000000000c7882 */ /* 0x000fe20000000000 */
[----:B------:R-:W-:Y:S01]  /*9250*/  UMOV UR13, 0x10000000 ;  /* 0x10000000000d7882 */ /* 0x000fe20000000000 */
[----:B------:R-:W-:Y:S01]  /*9260*/  UMOV UR11, UR19 ;  /* 0x00000013000b7c82 */ /* 0x000fe20008000000 */
[----:B------:R-:W-:Y:S01]  /*9270*/  UMOV UR9, UR17 ;  /* 0x0000001100097c82 */ /* 0x000fe20008000000 */
[----:B------:R3:W-:Y:S04]  /*9280*/  UTMALDG.2D [UR16], [UR38], desc[UR12] ;  /* 0x00000c10260075b4 */ /* 0x0007e80008009000 */
[----:B------:R3:W-:Y:S02]  /*9290*/  UTMALDG.2D [UR8], [UR38], desc[UR12] ;  /* 0x00000c08260075b4 */ /* 0x0007e40008009000 */
[----:B---3--:R-:W-:Y:S05]  /*92a0*/  @!P2 BRA `(.L_x_131) ;  /* 0x000000000004a947 */ /* 0x008fea0003800000 */
[----:B------:R-:W-:Y:S01]  /*92b0*/  BPT.TRAP 0x1 ;  /* 0x000000040000795c */ /* 0x000fe20000300000 */
.L_x_131:
[----:B------:R-:W3:Y:S02]  /*92c0*/  LDC R2, c[0x0][0x828] ;  /* 0x00020a00ff027b82 */ /* 0x000ee40000000800 */
[----:B---3--:R3:W-:Y:S02]  /*92d0*/  SYNCS.ARRIVE.TRANS64.RED.A0TR RZ, [UR31+0x384c0], R2 ;  /* 0x0384c002ffff79a7 */ /* 0x0087e4000830041f */
.L_x_130:
[----:B------:R-:W-:Y:S05]  /*92e0*/  BSYNC B0 ;  /* 0x0000000000007941 */ /* 0x000fea0003800000 */
.L_x_129:
[----:B------:R-:W-:Y:S05]  /*92f0*/  @!P2 BRA `(.L_x_132) ;  /* 0x000000000004a947 */ /* 0x000fea0003800000 */
[----:B------:R-:W-:Y:S01]  /*9300*/  BPT.TRAP 0x1 ;  /* 0x000000040000795c */ /* 0x000fe20000300000 */
.L_x_132:
[----:B------:R-:W-:-:S04]  /*9310*/  UIADD3 UR13, UR31, 0x384c0, URZ ;  /* 0x000384c01f0d7890 */ /* 0x000fc8000fffe03f */
[----:B------:R-:W-:-:S09]  /*9320*/  UPRMT UR16, UR42, 0x654, UR13 ;  /* 0x000006542a107896 */ /* 0x000fd2000800000d */
[----:B------:R-:W-:Y:S01]  /*9330*/  SYNCS.ARRIVE.TRANS64.RED.A1T0 RZ, [UR16], RZ ;  /* 0x000000ffffff79a7 */ /* 0x000fe20008100410 */
[----:B------:R-:W-:Y:S05]  /*9340*/  @!P2 BRA `(.L_x_133) ;  /* 0x000000000004a947 */ /* 0x000fea0003800000 */
[----:B------:R-:W-:Y:S01]  /*9350*/  BPT.TRAP 0x1 ;  /* 0x000000040000795c */ /* 0x000fe20000300000 */
.L_x_133:
[----:B------:R-:W4:Y:S02]  /*9360*/  SYNCS.PHASECHK.TRANS64.TRYWAIT P1, [UR31+0x384e8], R0 ;  /* 0x0384e800ff0075a7 */ /* 0x000f24000802015f */
[----:B----4-:R-:W-:Y:S05]  /*9370*/  @!P1 BRA `(.L_x_134) ;  /* 0x0000005400a09947 */ /* 0x010fea0003800000 */
.L_x_278:
[----:B------:R-:W-:Y:S04]  /*9380*/  BSSY B0, `(.L_x_135) ;  /* 0x0000012000007945 */ /* 0x000fe80003800000 */
[----:B------:R-:W-:Y:S05]  /*9390*/  @P0 BRA `(.L_x_136) ;  /* 0x0000000000400947 */ /* 0x000fea0003800000 */
[----:B------:R-:W-:Y:S02]  /*93a0*/  UIADD3 UR10, UR18, 0x80, URZ ;  /* 0x00000080120a7890 */ /* 0x000fe4000fffe03f */
        /* <DEDUP_REMOVED lines=8> */
[----:B------:R-:W-:Y:S01]  /*9430*/  UMOV UR21, UR9 ;  /* 0x0000000900157c82 */ /* 0x000fe20008000000 */
[----:B------:R4:W-:Y:S03]  /*9440*/  UTMALDG.2D [UR8], [UR38], desc[UR14] ;  /* 0x00000e08260075b4 */ /* 0x0009e60008009000 */
[----:B------:R4:W-:Y:S02]  /*9450*/  UTMALDG.2D [UR20], [UR38], desc[UR14] ;  /* 0x00000e14260075b4 */ /* 0x0009e40008009000 */
[----:B----4-:R-:W-:Y:S05]  /*9460*/  @!P2 BRA `(.L_x_137) ;  /* 0x000000000004a947 */ /* 0x010fea0003800000 */
[----:B------:R-:W-:Y:S01]  /*9470*/  BPT.TRAP 0x1 ;  /* 0x000000040000795c */ /* 0x000fe20000300000 */
.L_x_137:
[----:B---3--:R-:W3:Y:S02]  /*9480*/  LDC R2, c[0x0][0x828] ;  /* 0x00020a00ff027b82 */ /* 0x008ee40000000800 */
[----:B---3--:R4:W-:Y:S02]  /*9490*/  SYNCS.ARRIVE.TRANS64.RED.A0TR RZ, [UR31+0x384c8], R2 ;  /* 0x0384c802ffff79a7 */ /* 0x0089e4000830041f */
.L_x_136:
[----:B------:R-:W-:Y:S05]  /*94a0*/  BSYNC B0 ;  /* 0x0000000000007941 */ /* 0x000fea0003800000 */
.L_x_135:
[----:B------:R-:W-:Y:S05]  /*94b0*/  @!P2 BRA `(.L_x_138) ;  /* 0x000000000004a947 */ /* 0x000fea0003800000 */
[----:B------:R-:W-:Y:S01]  /*94c0*/  BPT.TRAP 0x1 ;  /* 0x000000040000795c */ /* 0x000fe20000300000 */
.L_x_138:
[----:B------:R-:W-:Y:S02]  /*94d0*/  UIADD3 UR9, UR31, 0x384c8, URZ ;  /* 0x000384c81f097890 */ /* 0x000fe4000fffe03f */
[----:B------:R-:W-:Y:S02]  /*94e0*/  UIADD3 UR23, UR19, 0x20, URZ ;  /* 0x0000002013177890 */ /* 0x000fe4000fffe03f */
[----:B------:R-:W-:-:S09]  /*94f0*/  UPRMT UR36, UR42, 0x654, UR9 ;  /* 0x000006542a247896 */ /* 0x000fd20008000009 */
[----:B------:R-:W-:Y:S01]  /*9500*/  SYNCS.ARRIVE.TRANS64.RED.A1T0 RZ, [UR36], RZ ;  /* 0x000000ffffff79a7 */ /* 0x000fe20008100424 */
[----:B------:R-:W-:Y:S05]  /*9510*/  @!P2 BRA `(.L_x_139) ;  /* 0x000000000004a947 */ /* 0x000fea0003800000 */
[----:B------:R-:W-:Y:S01]  /*9520*/  BPT.TRAP 0x1 ;  /* 0x000000040000795c */ /* 0x000fe20000300000 */
.L_x_139:
[----:B------:R-:W5:Y:S02]  /*9530*/  SYNCS.PHASECHK.TRANS64.TRYWAIT P1, [UR31+0x384f0], R0 ;  /* 0x0384f000ff0075a7 */ /* 0x000f64000802015f */
[----:B-----5:R-:W-:Y:S05]  /*9540*/  @!P1 BRA `(.L_x_140) ;  /* 0x0000005400449947 */ /* 0x020fea0003800000 */
.L_x_279:
        /* <DEDUP_REMOVED lines=13> */
[----:B-1----:R-:W-:Y:S05]  /*9620*/  @!P2 BRA `(.L_x_143) ;  /* 0x000000000004a947 */ /* 0x002fea0003800000 */
[----:B------:R-:W-:Y:S01]  /*9630*/  BPT.TRAP 0x1 ;  /* 0x000000040000795c */ /* 0x000fe20000300000 */
.L_x_143:
[----:B---34-:R-:W1:Y:S02]  /*9640*/  LDC R2, c[0x0][0x828] ;  /* 0x00020a00ff027b82 */ /* 0x018e640000000800 */
[----:B-1----:R1:W-:Y:S02]  /*9650*/  SYNCS.ARRIVE.TRANS64.RED.A0TR RZ, [UR31+0x384d0], R2 ;  /* 0x0384d002ffff79a7 */ /* 0x0023e4000830041f */
.L_x_142:
[----:B------:R-:W-:Y:S05]  /*9660*/  BSYNC B0 ;  /* 0x0000000000007941 */ /* 0x000fea0003800000 */
.L_x_141:
[----:B------:R-:W-:Y:S05]  /*9670*/  @!P2 BRA `(.L_x_144) ;  /* 0x000000000004a947 */ /* 0x000fea0003800000 */
[----:B------:R-:W-:Y:S01]  /*9680*/  BPT.TRAP 0x1 ;  /* 0x000000040000795c */ /* 0x000fe20000300000 */
.L_x_144:
[----:B------:R-:W-:-:S04]  /*9690*/  UIADD3 UR17, UR31, 0x384d0, URZ ;  /* 0x000384d01f117890 */ /* 0x000fc8000fffe03f */
[----:B------:R-:W-:-:S09]  /*96a0*/  UPRMT UR35, UR42, 0x654, UR17 ;  /* 0x000006542a237896 */ /* 0x000fd20008000011 */
[----:B------:R-:W-:Y:S01]  /*96b0*/  SYNCS.ARRIVE.TRANS64.RED.A1T0 RZ, [UR35], RZ ;  /* 0x000000ffffff79a7 */ /* 0x000fe20008100423 */
[----:B------:R-:W-:Y:S05]  /*96c0*/  @!P2 BRA `(.L_x_145) ;  /* 0x000000000004a947 */ /* 0x000fea0003800000 */
[----:B------:R-:W-:Y:S01]  /*96d0*/  BPT.TRAP 0x1 ;  /* 0x000000040000795c */ /* 0x000fe20000300000 */
.L_x_145:
[----:B------:R-:W5:Y:S02]  /*96e0*/  SYNCS.PHASECHK.TRANS64.TRYWAIT P1, [UR31+0x384f8], R0 ;  /* 0x0384f800ff0075a7 */ /* 0x000f64000802015f */
[----:B-----5:R-:W-:Y:S05]  /*96f0*/  @!P1 BRA `(.L_x_146) ;  /* 0x0000005000f09947 */ /* 0x020fea0003800000 */
.L_x_280:
        /* <DEDUP_REMOVED lines=13> */
[----:B-1----:R-:W-:Y:S05]  /*97d0*/  @!P2 BRA `(.L_x_149) ;  /* 0x000000000004a947 */ /* 0x002fea0003800000 */
[----:B------:R-:W-:Y:S01]  /*97e0*/  BPT.TRAP 0x1 ;  /* 0x000000040000795c */ /* 0x000fe20000300000 */
.L_x_149:
[----:B---34-:R-:W1:Y:S02]  /*97f0*/  LDC R2, c[0x0][0x828] ;  /* 0x00020a00ff027b82 */ /* 0x018e640000000800 */
[----:B-1----:R1:W-:Y:S02]  /*9800*/  SYNCS.ARRIVE.TRANS64.RED.A0TR RZ, [UR31+0x384d8], R2 ;  /* 0x0384d802ffff79a7 */ /* 0x0023e4000830041f */
.L_x_148:
[----:B------:R-:W-:Y:S05]  /*9810*/  BSYNC B0 ;  /* 0x0000000000007941 */ /* 0x000fea0003800000 */
.L_x_147:
[----:B------:R-:W-:Y:S05]  /*9820*/  @!P2 BRA `(.L_x_150) ;  /* 0x000000000004a947 */ /* 0x000fea0003800000 */
[----:B------:R-:W-:Y:S01]  /*9830*/  BPT.TRAP 0x1 ;  /* 0x000000040000795c */ /* 0x000fe20000300000 */
.L_x_150:
[----:B------:R-:W-:Y:S02]  /*9840*/  UIADD3 UR25, UR31, 0x384d8, URZ ;  /* 0x000384d81f197890 */ /* 0x000fe4000fffe03f */
[----:B------:R-:W-:Y:S02]  /*9850*/  UIADD3 UR15, UR19, 0x40, URZ ;  /* 0x00000040130f7890 */ /* 0x000fe4000fffe03f */
[----:B------:R-:W-:-:S09]  /*9860*/  UPRMT UR37, UR42, 0x654, UR25 ;  /* 0x000006542a257896 */ /* 0x000fd20008000019 */
[----:B------:R-:W-:Y:S01]  /*9870*/  SYNCS.ARRIVE.TRANS64.RED.A1T0 RZ, [UR37], RZ ;  /* 0x000000ffffff79a7 */ /* 0x000fe20008100425 */
[----:B------:R-:W-:Y:S05]  /*9880*/  @!P2 BRA `(.L_x_151) ;  /* 0x000000000004a947 */ /* 0x000fea0003800000 */
[----:B------:R-:W-:Y:S01]  /*9890*/  BPT.TRAP 0x1 ;  /* 0x000000040000795c */ /* 0x000fe20000300000 */
.L_x_151:
[----:B-1-34-:R-:W-:-:S04]  /*98a0*/  SHF.L.U32 R2, RZ, 0x1f, RZ ;  /* 0x0000001fff027819 */ /* 0x01afc800000006ff */
[----:B------:R-:W1:Y:S02]  /*98b0*/  SYNCS.PHASECHK.TRANS64.TRYWAIT P1, [UR31+0x384e0], R2 ;  /* 0x0384e002ff0075a7 */ /* 0x000e64000802015f */
[----:B-1----:R-:W-:Y:S05]  /*98c0*/  @!P1 BRA `(.L_x_152) ;  /* 0x0000005000949947 */ /* 0x002fea0003800000 */
.L_x_281:
[----:B------:R-:W-:Y:S04]  /*98d0*/  BSSY B0, `(.L_x_153) ;  /* 0x0000010000007945 */ /* 0x000fe80003800000 */
[----:B------:R-:W-:Y:S05]  /*98e0*/  @P0 BRA `(.L_x_154) ;  /* 0x0000000000380947 */ /* 0x000fea0003800000 */
        /* <DEDUP_REMOVED lines=10> */
[----:B---3--:R-:W-:Y:S05]  /*9990*/  @!P2 BRA `(.L_x_155) ;  /* 0x000000000004a947 */ /* 0x008fea0003800000 */
[----:B------:R-:W-:Y:S01]  /*99a0*/  BPT.TRAP 0x1 ;  /* 0x000000040000795c */ /* 0x000fe20000300000 */
.L_x_155:
[----:B-1----:R-:W1:Y:S02]  /*99b0*/  LDC R3, c[0x0][0x828] ;  /* 0x00020a00ff037b82 */ /* 0x002e640000000800 */
[----:B-1----:R3:W-:Y:S02]  /*99c0*/  SYNCS.ARRIVE.TRANS64.RED.A0TR RZ, [UR31+0x384c0], R3 ;  /* 0x0384c003ffff79a7 */ /* 0x0027e4000830041f */
.L_x_154:
[----:B------:R-:W-:Y:S05]  /*99d0*/  BSYNC B0 ;  /* 0x0000000000007941 */ /* 0x000fea0003800000 */
.L_x_153:
[----:B------:R-:W-:Y:S05]  /*99e0*/  @!P2 BRA `(.L_x_156) ;  /* 0x000000000004a947 */ /* 0x000fea0003800000 */
[----:B------:R-:W-:Y:S01]  /*99f0*/  BPT.TRAP 0x1 ;  /* 0x000000040000795c */ /* 0x000fe20000300000 */
.L_x_156:
[----:B------:R-:W-:Y:S01]  /*9a00*/  SYNCS.ARRIVE.TRANS64.RED.A1T0 RZ, [UR16], RZ ;  /* 0x000000ffffff79a7 */ /* 0x000fe20008100410 */
[----:B------:R-:W-:Y:S05]  /*9a10*/  @!P2 BRA `(.L_x_157) ;  /* 0x000000000004a947 */ /* 0x000fea0003800000 */
[----:B------:R-:W-:Y:S01]  /*9a20*/  BPT.TRAP 0x1 ;  /* 0x000000040000795c */ /* 0x000fe20000300000 */
.L_x_157:
[----:B------:R-:W4:Y:S02]  /*9a30*/  SYNCS.PHASECHK.TRANS64.TRYWAIT P1, [UR31+0x384e8], R2 ;  /* 0x0384e802ff0075a7 */ /* 0x000f24000802015f */
[----:B----4-:R-:W-:Y:S05]  /*9a40*/  @!P1 BRA `(.L_x_158) ;  /* 0x00000050004c9947 */ /* 0x010fea0003800000 */
.L_x_282:
        /* <DEDUP_REMOVED lines=12> */
[----:B----4-:R-:W-:Y:S05]  /*9b10*/  @!P2 BRA `(.L_x_161) ;  /* 0x000000000004a947 */ /* 0x010fea0003800000 */
[----:B------:R-:W-:Y:S01]  /*9b20*/  BPT.TRAP 0x1 ;  /* 0x000000040000795c */ /* 0x000fe20000300000 */
.L_x_161:
[----:B-1-3--:R-:W1:Y:S02]  /*9b30*/  LDC R3, c[0x0][0x828] ;  /* 0x00020a00ff037b82 */ /* 0x00ae640000000800 */
[----:B-1----:R4:W-:Y:S02]  /*9b40*/  SYNCS.ARRIVE.TRANS64.RED.A0TR RZ, [UR31+0x384c8], R3 ;  /* 0x0384c803ffff79a7 */ /* 0x0029e4000830041f */
.L_x_160:
[----:B------:R-:W-:Y:S05]  /*9b50*/  BSYNC B0 ;  /* 0x0000000000007941 */ /* 0x000fea0003800000 */
.L_x_159:
[----:B------:R-:W-:Y:S05]  /*9b60*/  @!P2 BRA `(.L_x_162) ;  /* 0x000000000004a947 */ /* 0x000fea0003800000 */
[----:B------:R-:W-:Y:S01]  /*9b70*/  BPT.TRAP 0x1 ;  /* 0x000000040000795c */ /* 0x000fe20000300000 */
.L_x_162:
[----:B------:R-:W-:Y:S01]  /*9b80*/  SYNCS.ARRIVE.TRANS64.RED.A1T0 RZ, [UR36], RZ ;  /* 0x000000ffffff79a7 */ /* 0x000fe20008100424 */
[----:B------:R-:W-:Y:S01]  /*9b90*/  UIADD3 UR19, UR19, 0x60, URZ ;  /* 0x0000006013137890 */ /* 0x000fe2000fffe03f */
[----:B------:R-:W-:Y:S11]  /*9ba0*/  @!P2 BRA `(.L_x_163) ;  /* 0x000000000004a947 */ /* 0x000ff60003800000 */
[----:B------:R-:W-:Y:S01]  /*9bb0*/  BPT.TRAP 0x1 ;  /* 0x000000040000795c */ /* 0x000fe20000300000 */
.L_x_163:
[----:B------:R-:W5:Y:S02]  /*9bc0*/  SYNCS.PHASECHK.TRANS64.TRYWAIT P1, [UR31+0x384f0], R2 ;  /* 0x0384f002ff0075a7 */ /* 0x000f64000802015f */
[----:B-----5:R-:W-:Y:S05]  /*9bd0*/  @!P1 BRA `(.L_x_164) ;  /* 0x0000005000009947 */ /* 0x020fea0003800000 */
.L_x_283:
        /* <DEDUP_REMOVED lines=13> */
.L_x_167:
[----:B---34-:R-:W1:Y:S02]  /*9cb0*/  LDC R3, c[0x0][0x828] ;  /* 0x00020a00ff037b82 */ /* 0x018e640000000800 */
[----:B-1----:R1:W-:Y:S02]  /*9cc0*/  SYNCS.ARRIVE.TRANS64.RED.A0TR RZ, [UR31+0x384d0], R3 ;  /* 0x0384d003ffff79a7 */ /* 0x0023e4000830041f */
.L_x_166:
[----:B------:R-:W-:Y:S05]  /*9cd0*/  BSYNC B0 ;  /* 0x0000000000007941 */ /* 0x000fea0003800000 */
.L_x_165:
[----:B------:R-:W-:Y:S05]  /*9ce0*/  @!P2 BRA `(.L_x_168) ;  /* 0x000000000004a947 */ /* 0x000fea0003800000 */
[----:B------:R-:W-:Y:S01]  /*9cf0*/  BPT.TRAP 0x1 ;  /* 0x000000040000795c */ /* 0x000fe20000300000 */
.L_x_168:
[----:B------:R-:W-:Y:S01]  /*9d00*/  SYNCS.ARRIVE.TRANS64.RED.A1T0 RZ, [UR35], RZ ;  /* 0x000000ffffff79a7 */ /* 0x000fe20008100423 */
[----:B------:R-:W-:Y:S05]  /*9d10*/  @!P2 BRA `(.L_x_169) ;  /* 0x000000000004a947 */ /* 0x000fea0003800000 */
[----:B------:R-:W-:Y:S01]  /*9d20*/  BPT.TRAP 0x1 ;  /* 0x000000040000795c */ /* 0x000fe20000300000 */
.L_x_169:
[----:B------:R-:W5:Y:S02]  /*9d30*/  SYNCS.PHASECHK.TRANS64.TRYWAIT P1, [UR31+0x384f8], R2 ;  /* 0x0384f802ff0075a7 */ /* 0x000f64000802015f */
[----:B-----5:R-:W-:Y:S05]  /*9d40*/  @!P1 BRA `(.L_x_170) ;  /* 0x0000004c00bc9947 */ /* 0x020fea0003800000 */
.L_x_284:
        /* <DEDUP_REMOVED lines=15> */
.L_x_173:
[----:B------:R-:W1:Y:S02]  /*9e40*/  LDC R2, c[0x0][0x828] ;  /* 0x00020a00ff027b82 */ /* 0x000e640000000800 */
[----:B-1----:R1:W-:Y:S02]  /*9e50*/  SYNCS.ARRIVE.TRANS64.RED.A0TR RZ, [UR31+0x384d8], R2 ;  /* 0x0384d802ffff79a7 */ /* 0x0023e4000830041f */
.L_x_172:
[----:B------:R-:W-:Y:S05]  /*9e60*/  BSYNC B0 ;  /* 0x0000000000007941 */ /* 0x000fea0003800000 */
.L_x_171:
[----:B------:R-:W-:Y:S05]  /*9e70*/  @!P2 BRA `(.L_x_174) ;  /* 0x000000000004a947 */ /* 0x000fea0003800000 */
[----:B------:R-:W-:Y:S01]  /*9e80*/  BPT.TRAP 0x1 ;  /* 0x000000040000795c */ /* 0x000fe20000300000 */
.L_x_174:
[----:B--2---:R-:W-:Y:S01]  /*9e90*/  ISETP.NE.AND P0, PT, R7, RZ, PT ;  /* 0x000000ff0700720c */ /* 0x004fe20003f05270 */
[----:B------:R-:W-:Y:S01]  /*9ea0*/  SYNCS.ARRIVE.TRANS64.RED.A1T0 RZ, [UR37], RZ ;  /* 0x000000ffffff79a7 */ /* 0x000fe20008100425 */
[CC--:B------:R-:W-:Y:S02]  /*9eb0*/  ISETP.NE.AND P3, PT, R18.reuse, R6.reuse, PT ;  /* 0x000000061200720c */ /* 0x0c0fe40003f65270 */
[----:B------:R-:W-:-:S13]  /*9ec0*/  ISETP.EQ.OR P0, PT, R18, R6, !P0 ;  /* 0x000000061200720c */ /* 0x000fda0004702670 */
[----:B------:R-:W-:Y:S05]  /*9ed0*/  @P0 BRA `(.L_x_175) ;  /* 0x0000000400040947 */ /* 0x000fea0003800000 */
[----:B------:R-:W-:Y:S01]  /*9ee0*/  ELECT P0, URZ, PT ;  /* 0x00000000003f782f */ /* 0x000fe20003800000 */
[----:B------:R-:W-:-:S12]  /*9ef0*/  BSSY B0, `(.L_x_176) ;  /* 0x0000032000007945 */ /* 0x000fd80003800000 */
[----:B------:R-:W-:Y:S05]  /*9f00*/  @!P0 BRA `(.L_x_177) ;  /* 0x0000000000c08947 */ /* 0x000fea0003800000 */
[----:B-1-34-:R-:W1:Y:S08]  /*9f10*/  LDC.64 R2, c[0x0][0x290] ;  /* 0x0000a400ff027b82 */ /* 0x01ae700000000a00 */
[----:B------:R-:W2:Y:S08]  /*9f20*/  LDC.64 R14, c[0x0][0x808] ;  /* 0x00020200ff0e7b82 */ /* 0x000eb00000000a00 */
[----:B------:R-:W3:Y:S01]  /*9f30*/  LDC.64 R16, c[0x0][0x810] ;  /* 0x00020400ff107b82 */ /* 0x000ee20000000a00 */
[----:B-1----:R-:W-:-:S05]  /*9f40*/  IMAD.WIDE R2, R6, 0xc, R2 ;  /* 0x0000000c06027825 */ /* 0x002fca00078e0202 */
[----:B------:R1:W5:Y:S04]  /*9f50*/  LDG.E R10, desc[UR58][R2.64] ;  /* 0x0000003a020a7981 */ /* 0x000368000c1e1900 */
[----:B------:R1:W5:Y:S01]  /*9f60*/  LDG.E R13, desc[UR58][R2.64+0x4] ;  /* 0x0000043a020d7981 */ /* 0x000362000c1e1900 */
[----:B--2---:R-:W-:Y:S02]  /*9f70*/  ISETP.NE.U32.AND P0, PT, R14, RZ, PT ;  /* 0x000000ff0e00720c */ /* 0x004fe40003f05070 */
[----:B------:R-:W-:Y:S02]  /*9f80*/  SHF.R.S32.HI R8, RZ, 0x1f, R6 ;  /* 0x0000001fff087819 */ /* 0x000fe40000011406 */
[----:B------:R-:W-:Y:S02]  /*9f90*/  ISETP.NE.AND.EX P0, PT, R15, RZ, PT, P0 ;  /* 0x000000ff0f00720c */ /* 0x000fe40003f05300 */
[----:B---3--:R-:W-:-:S04]  /*9fa0*/  ISETP.NE.U32.AND P1, PT, R16, RZ, PT ;  /* 0x000000ff1000720c */ /* 0x008fc80003f25070 */
[----:B------:R-:W-:-:S07]  /*9fb0*/  ISETP.NE.AND.EX P1, PT, R17, RZ, PT, P1 ;  /* 0x000000ff1100720c */ /* 0x000fce0003f25310 */
[----:B-1----:R-:W-:Y:S06]  /*9fc0*/  @!P0 BRA `(.L_x_178) ;  /* 0x0000000000108947 */ /* 0x002fec0003800000 */
[----:B------:R-:W-:-:S04]  /*9fd0*/  LEA R2, P0, R6, R14, 0x3 ;  /* 0x0000000e06027211 */ /* 0x000fc800078018ff */
[----:B------:R-:W-:-:S06]  /*9fe0*/  LEA.HI.X R3, R6, R15, R8, 0x3, P0 ;  /* 0x0000000f06037211 */ /* 0x000fcc00000f1c08 */
[----:B------:R-:W2:Y:S04]  /*9ff0*/  LDG.E.64 R2, desc[UR58][R2.64] ;  /* 0x0000003a02027981 */ /* 0x000ea8000c1e1b00 */
[----:B--2---:R1:W-:Y:S02]  /*a000*/  STS.64 [UR30], R2 ;  /* 0x00000002ff007988 */ /* 0x0043e40008000a1e */
.L_x_178:
[----:B------:R-:W-:Y:S05]  /*a010*/  @!P1 BRA `(.L_x_177) ;  /* 0x00000000007c9947 */ /* 0x000fea0003800000 */
[----:B-1----:R-:W-:-:S04]  /*a020*/  LEA R2, P0, R6, R16, 0x3 ;  /* 0x0000001006027211 */ /* 0x002fc800078018ff */
[----:B------:R-:W-:Y:S02]  /*a030*/  LEA.HI.X R3, R6, R17, R8, 0x3, P0 ;  /* 0x0000001106037211 */ /* 0x000fe400000f1c08 */
[----:B------:R-:W1:Y:S04]  /*a040*/  LDS R8, [UR30+0x1c] ;  /* 0x00001c1eff087984 */ /* 0x000e680008000800 */
[----:B------:R-:W2:Y:S01]  /*a050*/  LDG.E.64 R2, desc[UR58][R2.64] ;  /* 0x0000003a02027981 */ /* 0x000ea2000c1e1b00 */
        /* <DEDUP_REMOVED lines=13> */
[----:B------:R1:W-:Y:S04]  /*a130*/  STS [UR30+0x1c], R8 ;  /* 0x00001c08ff007988 */ /* 0x0003e8000800081e */
[----:B------:R-:W2:Y:S01]  /*a140*/  LDS R11, [UR30+0x1c] ;  /* 0x00001c1eff0b7984 */ /* 0x000ea20008000800 */
[----:B-1---5:R-:W-:Y:S01]  /*a150*/  VIADD R8, R10, 0xffffffff ;  /* 0xffffffff0a087836 */ /* 0x022fe20000000000 */
[----:B--2---:R-:W-:-:S05]  /*a160*/  LOP3.LUT R11, R11, 0xf0, RZ, 0xb8, !PT ;  /* 0x000000f00b0b7812 */ /* 0x004fca00078eb8ff */
[----:B------:R1:W-:Y:S04]  /*a170*/  STS [UR30+0x1c], R11 ;  /* 0x00001c0bff007988 */ /* 0x0003e8000800081e */
[----:B------:R-:W2:Y:S01]  /*a180*/  LDS R9, [UR30+0x1c] ;  /* 0x00001c1eff097984 */ /* 0x000ea20008000800 */
[----:B-1----:R-:W-:Y:S02]  /*a190*/  CS2R R10, SRZ ;  /* 0x00000000000a7805 */ /* 0x002fe4000001ff00 */
[----:B--2---:R-:W-:Y:S01]  /*a1a0*/  LOP3.LUT R17, R9, 0xf00, RZ, 0xb8, !PT ;  /* 0x00000f0009117812 */ /* 0x004fe200078eb8ff */
[----:B------:R-:W-:-:S04]  /*a1b0*/  VIADD R9, R13, 0xffffffff ;  /* 0xffffffff0d097836 */ /* 0x000fc80000000000 */
[----:B------:R-:W-:Y:S04]  /*a1c0*/  STS.64 [UR30+0x18], R16 ;  /* 0x00001810ff007988 */ /* 0x000fe80008000a1e */
[----:B------:R-:W1:Y:S04]  /*a1d0*/  LDS R15, [UR30+0x1c] ;  /* 0x00001c1eff0f7984 */ /* 0x000e680008000800 */
[----:B------:R2:W-:Y:S01]  /*a1e0*/  STS.128 [UR30+0x20], R8 ;  /* 0x00002008ff007988 */ /* 0x0005e20008000c1e */
[----:B-1----:R-:W-:-:S05]  /*a1f0*/  LOP3.LUT R2, R15, 0xf000, RZ, 0xb8, !PT ;  /* 0x0000f0000f027812 */ /* 0x002fca00078eb8ff */
[----:B------:R2:W-:Y:S02]  /*a200*/  STS [UR30+0x1c], R2 ;  /* 0x00001c02ff007988 */ /* 0x0005e4000800081e */
.L_x_177:
[----:B------:R-:W-:Y:S05]  /*a210*/  BSYNC B0 ;  /* 0x0000000000007941 */ /* 0x000fea0003800000 */
.L_x_176:
[----:B-12---:R-:W1:Y:S01]  /*a220*/  S2R R2, SR_LANEID ;  /* 0x0000000000027919 */ /* 0x006e620000000000 */
[----:B------:R-:W-:Y:S01]  /*a230*/  NOP ;  /* 0x0000000000007918 */ /* 0x000fe20000000000 */
[----:B------:R-:W-:Y:S01]  /*a240*/  ELECT P0, URZ, PT ;  /* 0x00000000003f782f */ /* 0x000fe20003800000 */
[----:B------:R-:W-:Y:S01]  /*a250*/  BSSY B0, `(.L_x_179) ;  /* 0x0000008000007945 */ /* 0x000fe20003800000 */
[----:B-1----:R-:W-:-:S05]  /*a260*/  IMAD.SHL.U32 R8, R2, 0x4, RZ ;  /* 0x0000000402087824 */ /* 0x002fca00078e00ff */
[----:B------:R1:W2:Y:S01]  /*a270*/  LDS R9, [R8+UR30] ;  /* 0x0000001e08097984 */ /* 0x0002a20008000800 */
[----:B------:R-:W-:-:S05]  /*a280*/  IADD3 R2, P1, R8, UR38, RZ ;  /* 0x0000002608027c10 */ /* 0x000fca000ff3e0ff */
[----:B---34-:R-:W-:Y:S01]  /*a290*/  IMAD.X R3, RZ, RZ, UR39, P1 ;  /* 0x00000027ff037e24 */ /* 0x018fe200088e06ff */
[----:B------:R-:W-:Y:S07]  /*a2a0*/  @!P0 BRA `(.L_x_180) ;  /* 0x0000000000088947 */ /* 0x000fee0003800000 */
[----:B------:R0:W-:Y:S01]  /*a2b0*/  UTMACMDFLUSH ;  /* 0x00000000000079b7 */ /* 0x0001e20000000000 */
[----:B------:R-:W-:-:S04]  /*a2c0*/  DEPBAR.LE SB0, 0x0 ;  /* 0x000080000000791a */ /* 0x000fc80000000000 */
.L_x_180:
[----:B------:R-:W-:Y:S05]  /*a2d0*/  BSYNC B0 ;  /* 0x0000000000007941 */ /* 0x000fea0003800000 */
.L_x_179:
[----:B--2---:R2:W5:Y:S02]  /*a2e0*/  ATOMG.E.EXCH.STRONG.GPU PT, RZ, [R2], R9 ;  /* 0x0000000902ff73a8 */ /* 0x00456400041ee100 */
.L_x_175:
[----:B------:R-:W-:Y:S01]  /*a2f0*/  UIADD3 UR34, UR34, 0x1, URZ ;  /* 0x0000000122227890 */ /* 0x000fe2000fffe03f */
[----:B------:R-:W-:Y:S01]  /*a300*/  ISETP.NE.AND P0, PT, R7, RZ, PT ;  /* 0x000000ff0700720c */ /* 0x000fe20003f05270 */
[----:B------:R-:W-:Y:S01]  /*a310*/  IMAD.MOV.U32 R16, RZ, RZ, R4 ;  /* 0x000000ffff107224 */ /* 0x000fe200078e0004 */
[----:B-12---:R-:W-:Y:S01]  /*a320*/  SEL R2, RZ, 0x1, !P3 ;  /* 0x00000001ff027807 */ /* 0x006fe20005800000 */
[----:B------:R-:W-:Y:S01]  /*a330*/  UISETP.NE.AND UP0, UPT, UR34, 0x8, UPT ;  /* 0x000000082200788c */ /* 0x000fe2000bf05270 */
[----:B------:R-:W-:Y:S02]  /*a340*/  IMAD.MOV.U32 R17, RZ, RZ, R5 ;  /* 0x000000ffff117224 */ /* 0x000fe400078e0005 */
[----:B------:R-:W-:Y:S01]  /*a350*/  IMAD.MOV.U32 R18, RZ, RZ, R6 ;  /* 0x000000ffff127224 */ /* 0x000fe200078e0006 */
[----:B------:R-:W-:Y:S02]  /*a360*/  USEL UR8, URZ, 0x1, UP0 ;  /* 0x000000013f087887 */ /* 0x000fe40008000000 */
[----:B------:R-:W-:-:S04]  /*a370*/  USEL UR34, UR34, URZ, UP0 ;  /* 0x0000003f22227287 */ /* 0x000fc80008000000 */
[----:B------:R-:W-:Y:S01]  /*a380*/  LOP3.LUT R12, R12, UR8, RZ, 0x3c, !PT ;  /* 0x000000080c0c7c12 */ /* 0x000fe2000f8e3cff */
[----:B------:R-:W-:Y:S07]  /*a390*/  @P0 BRA `(.L_x_181) ;  /* 0xffffffe800a80947 */ /* 0x000fee000383ffff */
[----:B-----5:R-:W-:Y:S01]  /*a3a0*/  ELECT P0, URZ, PT ;  /* 0x00000000003f782f */ /* 0x020fe20003800000 */
[----:B------:R-:W-:-:S12]  /*a3b0*/  BSSY B0, `(.L_x_182) ;  /* 0x0000017000007945 */ /* 0x000fd80003800000 */
[----:B------:R-:W-:Y:S05]  /*a3c0*/  @!P0 BRA `(.L_x_183) ;  /* 0x0000000000548947 */ /* 0x000fea0003800000 */
[----:B------:R-:W-:Y:S05]  /*a3d0*/  @!P2 BRA `(.L_x_184) ;  /* 0x000000000004a947 */ /* 0x000fea0003800000 */
[----:B------:R-:W-:Y:S01]  /*a3e0*/  BPT.TRAP 0x1 ;  /* 0x000000040000795c */ /* 0x000fe20000300000 */
.L_x_184:
[----:B------:R-:W1:Y:S02]  /*a3f0*/  SYNCS.PHASECHK.TRANS64.TRYWAIT P0, [UR31+0x384e0], R0 ;  /* 0x0384e000ff0075a7 */ /* 0x000e64000800015f */
[----:B-1----:R-:W-:Y:S05]  /*a400*/  @!P0 BRA `(.L_x_185) ;  /* 0x0000004800248947 */ /* 0x002fea0003800000 */
.L_x_285:
[----:B------:R-:W-:Y:S05]  /*a410*/  @!P2 BRA `(.L_x_186) ;  /* 0x000000000004a947 */ /* 0x000fea0003800000 */
[----:B------:R-:W-:Y:S01]  /*a420*/  BPT.TRAP 0x1 ;  /* 0x000000040000795c */ /* 0x000fe20000300000 */
.L_x_186:
[----:B------:R-:W2:Y:S02]  /*a430*/  SYNCS.PHASECHK.TRANS64.TRYWAIT P0, [UR31+0x384e8], R0 ;  /* 0x0384e800ff0075a7 */ /* 0x000ea4000800015f */
[----:B--2---:R-:W-:Y:S05]  /*a440*/  @!P0 BRA `(.L_x_187) ;  /* 0x00000048002c8947 */ /* 0x004fea0003800000 */
.L_x_286:
[----:B------:R-:W-:Y:S05]  /*a450*/  @!P2 BRA `(.L_x_188) ;  /* 0x000000000004a947 */ /* 0x000fea0003800000 */
[----:B------:R-:W-:Y:S01]  /*a460*/  BPT.TRAP 0x1 ;  /* 0x000000040000795c */ /* 0x000fe20000300000 */
.L_x_188:
[----:B------:R-:W2:Y:S02]  /*a470*/  SYNCS.PHASECHK.TRANS64.TRYWAIT P0, [UR31+0x384f0], R0 ;  /* 0x0384f000ff0075a7 */ /* 0x000ea4000800015f */
[----:B--2---:R-:W-:Y:S05]  /*a480*/  @!P0 BRA `(.L_x_189) ;  /* 0x0000004800348947 */ /* 0x004fea0003800000 */
.L_x_287:
[----:B------:R-:W-:Y:S05]  /*a490*/  @!P2 BRA `(.L_x_190) ;  /* 0x000000000004a947 */ /* 0x000fea0003800000 */
[----:B------:R-:W-:Y:S01]  /*a4a0*/  BPT.TRAP 0x1 ;  /* 0x000000040000795c */ /* 0x000fe20000300000 */
.L_x_190:
[----:B-1----:R-:W-:-:S05]  /*a4b0*/  IMAD.MOV.U32 R0, RZ, RZ, 0x1 ;  /* 0x00000001ff007424 */ /* 0x002fca00078e00ff */
[----:B------:R-:W-:-:S07]  /*a4c0*/  SHF.L.U32 R0, R0, 0x1f, RZ ;  /* 0x0000001f00007819 */ /* 0x000fce00000006ff */
.L_x_191:
[----:B-1-34-:R-:W-:-:S04]  /*a4d0*/  MOV R3, UR31 ;  /* 0x0000001f00037c02 */ /* 0x01afc80008000f00 */
[----:B------:R1:W2:Y:S03]  /*a4e0*/  SYNCS.PHASECHK.TRANS64.TRYWAIT P0, [R3+URZ+0x384f8], R0 ;  /* 0x0384f800030075a7 */ /* 0x0002a6000800017f */
[----:B--2---:R-:W-:Y:S05]  /*a4f0*/  @!P0 NANOSLEEP.SYNCS 0x989680 ;  /* 0x009896800000895d */ /* 0x004fea0003900000 */
[----:B------:R-:W2:Y:S02]  /*a500*/  @!P0 SYNCS.PHASECHK.TRANS64 P0, [R3+URZ+0x384f8], R0 ;  /* 0x0384f800030085a7 */ /* 0x000ea4000800007f */
[----:B--2---:R-:W-:Y:S05]  /*a510*/  @!P0 BRA `(.L_x_191) ;  /* 0xfffffffc00ec8947 */ /* 0x004fea000383ffff */
.L_x_183:
[----:B------:R-:W-:Y:S05]  /*a520*/  BSYNC B0 ;  /* 0x0000000000007941 */ /* 0x000fea0003800000 */
.L_x_182:
[----:B------:R-:W-:Y:S05]  /*a530*/  EXIT ;  /* 0x000000000000794d */ /* 0x000fea0003800000 */
.L_x_112:
[----:B------:R-:W1:Y:S01]  /*a540*/  S2UR UR4, SR_CTAID.Y ;  /* 0x00000000000479c3 */ /* 0x000e620000002600 */
[----:B------:R-:W3:Y:S01]  /*a550*/  S2R R32, SR_LANEID ;  /* 0x0000000000207919 */ /* 0x000ee20000000000 */
[----:B------:R-:W-:Y:S01]  /*a560*/  ELECT P0, URZ, PT ;  /* 0x00000000003f782f */ /* 0x000fe20003800000 */
[----:B------:R-:W-:Y:S01]  /*a570*/  BSSY B0, `(.L_x_192) ;  /* 0x0000037000007945 */ /* 0x000fe20003800000 */
[----:B------:R-:W-:Y:S01]  /*a580*/  ULDC.64 UR12, c[0x0][0x508] ;  /* 0x00014200000c7ab9 */ /* 0x000fe20000000a00 */
[----:B-1----:R-:W-:-:S04]  /*a590*/  UIMAD UR4, UR4, UR41, UR40 ;  /* 0x00000029040472a4 */ /* 0x002fc8000f8e0228 */
[----:B------:R-:W-:-:S06]  /*a5a0*/  UIMAD.WIDE UR12, UR4, 0x80, UR12 ;  /* 0x00000080040c78a5 */ /* 0x000fcc000f8e020c */
[----:B------:R-:W-:Y:S06]  /*a5b0*/  @!P0 BRA `(.L_x_193) ;  /* 0x0000000000c88947 */ /* 0x000fec0003800000 */
[----:B------:R-:W1:Y:S01]  /*a5c0*/  LDC.64 R20, c[0x0][0x300] ;  /* 0x0000c000ff147b82 */ /* 0x000e620000000a00 */
[----:B------:R-:W-:Y:S02]  /*a5d0*/  UMOV UR4, 0x400 ;  /* 0x0000040000047882 */ /* 0x000fe40000000000 */
[----:B--2---:R-:W-:-:S05]  /*a5e0*/  ULEA UR4, UR42, UR4, 0x18 ;  /* 0x000000042a047291 */ /* 0x004fca000f8ec03f */
[----:B------:R-:W1:Y:S08]  /*a5f0*/  LDC.64 R22, c[0x0][0x308] ;  /* 0x0000c200ff167b82 */ /* 0x000e700000000a00 */
[----:B------:R-:W2:Y:S08]  /*a600*/  LDC.64 R12, c[0x0][0x310] ;  /* 0x0000c400ff0c7b82 */ /* 0x000eb00000000a00 */
[----:B------:R-:W2:Y:S08]  /*a610*/  LDC.64 R14, c[0x0][0x318] ;  /* 0x0000c600ff0e7b82 */ /* 0x000eb00000000a00 */
[----:B------:R-:W4:Y:S01]  /*a620*/  LDC.64 R8, c[0x0][0x320] ;  /* 0x0000c800ff087b82 */ /* 0x000f220000000a00 */
[----:B-1----:R1:W-:Y:S07]  /*a630*/  STS.128 [UR4+0x38600], R20 ;  /* 0x03860014ff007988 */ /* 0x0023ee0008000c04 */
[----:B------:R-:W4:Y:S08]  /*a640*/  LDC.64 R10, c[0x0][0x328] ;  /* 0x0000ca00ff0a7b82 */ /* 0x000f300000000a00 */
[----:B------:R-:W5:Y:S01]  /*a650*/  LDC.64 R4, c[0x0][0x330] ;  /* 0x0000cc00ff047b82 */ /* 0x000f620000000a00 */
[----:B--2---:R2:W-:Y:S07]  /*a660*/  STS.128 [UR4+0x38610], R12 ;  /* 0x0386100cff007988 */ /* 0x0045ee0008000c04 */
[----:B------:R-:W5:Y:S01]  /*a670*/  LDC.64 R6, c[0x0][0x338] ;  /* 0x0000ce00ff067b82 */ /* 0x000f620000000a00 */
[----:B----4-:R4:W-:Y:S07]  /*a680*/  STS.128 [UR4+0x38620], R8 ;  /* 0x03862008ff007988 */ /* 0x0109ee0008000c04 */
[----:B------:R-:W3:Y:S08]  /*a690*/  LDC.64 R28, c[0x0][0x340] ;  /* 0x0000d000ff1c7b82 */ /* 0x000ef00000000a00 */
[----:B------:R-:W3:Y:S01]  /*a6a0*/  LDC.64 R30, c[0x0][0x348] ;  /* 0x0000d200ff1e7b82 */ /* 0x000ee20000000a00 */
[----:B-----5:R5:W-:Y:S07]  /*a6b0*/  STS.128 [UR4+0x38630], R4 ;  /* 0x03863004ff007988 */ /* 0x020bee0008000c04 */
[----:B------:R-:W4:Y:S08]  /*a6c0*/  LDC.64 R24, c[0x0][0x350] ;  /* 0x0000d400ff187b82 */ /* 0x000f300000000a00 */
[----:B------:R-:W4:Y:S08]  /*a6d0*/  LDC.64 R26, c[0x0][0x358] ;  /* 0x0000d600ff1a7b82 */ /* 0x000f300000000a00 */
[----:B-1----:R-:W1:Y:S01]  /*a6e0*/  LDC.64 R20, c[0x0][0x360] ;  /* 0x0000d800ff147b82 */ /* 0x002e620000000a00 */
[----:B---3--:R3:W-:Y:S07]  /*a6f0*/  STS.128 [UR4+0x38640], R28 ;  /* 0x0386401cff007988 */ /* 0x0087ee0008000c04 */
[----:B------:R-:W1:Y:S08]  /*a700*/  LDC.64 R22, c[0x0][0x368] ;  /* 0x0000da00ff167b82 */ /* 0x000e700000000a00 */
[----:B--2---:R-:W2:Y:S01]  /*a710*/  LDC.64 R12, c[0x0][0x370] ;  /* 0x0000dc00ff0c7b82 */ /* 0x004ea20000000a00 */
[----:B----4-:R4:W-:Y:S07]  /*a720*/  STS.128 [UR4+0x38650], R24 ;  /* 0x03865018ff007988 */ /* 0x0109ee0008000c04 */
[----:B------:R-:W2:Y:S08]  /*a730*/  LDC.64 R14, c[0x0][0x378] ;  /* 0x0000de00ff0e7b82 */ /* 0x000eb00000000a00 */
[----:B------:R-:W3:Y:S01]  /*a740*/  LDC.64 R8, c[0x0][0x400] ;  /* 0x00010000ff087b82 */ /* 0x000ee20000000a00 */
[----:B-1----:R1:W-:Y:S07]  /*a750*/  STS.128 [UR4+0x38660], R20 ;  /* 0x03866014ff007988 */ /* 0x0023ee0008000c04 */
[----:B------:R-:W3:Y:S08]  /*a760*/  LDC.64 R10, c[0x0][0x408] ;  /* 0x00010200ff0a7b82 */ /* 0x000ef00000000a00 */
[----:B-----5:R-:W5:Y:S01]  /*a770*/  LDC.64 R4, c[0x0][0x410] ;  /* 0x00010400ff047b82 */ /* 0x020f620000000a00 */
[----:B--2---:R2:W-:Y:S07]  /*a780*/  STS.128 [UR4+0x38670], R12 ;  /* 0x0386700cff007988 */ /* 0x0045ee0008000c04 */
[----:B------:R-:W5:Y:S01]  /*a790*/  LDC.64 R6, c[0x0][0x418] ;  /* 0x00010600ff067b82 */ /* 0x000f620000000a00 */
[----:B---3--:R3:W-:Y:S07]  /*a7a0*/  STS.128 [UR4+0x38680], R8 ;  /* 0x03868008ff007988 */ /* 0x0087ee0008000c04 */
[----:B------:R-:W2:Y:S08]  /*a7b0*/  LDC.64 R28, c[0x0][0x420] ;  /* 0x00010800ff1c7b82 */ /* 0x000eb00000000a00 */
[----:B------:R-:W2:Y:S01]  /*a7c0*/  LDC.64 R30, c[0x0][0x428] ;  /* 0x00010a00ff1e7b82 */ /* 0x000ea20000000a00 */
[----:B-----5:R5:W-:Y:S07]  /*a7d0*/  STS.128 [UR4+0x38690], R4 ;  /* 0x03869004ff007988 */ /* 0x020bee0008000c04 */
[----:B----4-:R-:W4:Y:S08]  /*a7e0*/  LDC.64 R24, c[0x0][0x430] ;  /* 0x00010c00ff187b82 */ /* 0x010f300000000a00 */
[----:B------:R-:W4:Y:S08]  /*a7f0*/  LDC.64 R26, c[0x0][0x438] ;  /* 0x00010e00ff1a7b82 */ /* 0x000f300000000a00 */
[----:B-1----:R-:W1:Y:S01]  /*a800*/  LDC.64 R20, c[0x0][0x440] ;  /* 0x00011000ff147b82 */ /* 0x002e620000000a00 */
[----:B--2---:R2:W-:Y:S07]  /*a810*/  STS.128 [UR4+0x386a0], R28 ;  /* 0x0386a01cff007988 */ /* 0x0045ee0008000c04 */
[----:B------:R-:W1:Y:S08]  /*a820*/  LDC.64 R22, c[0x0][0x448] ;  /* 0x00011200ff167b82 */ /* 0x000e700000000a00 */
[----:B------:R-:W2:Y:S01]  /*a830*/  LDC.64 R12, c[0x0][0x450] ;  /* 0x00011400ff0c7b82 */ /* 0x000ea20000000a00 */
[----:B----4-:R4:W-:Y:S07]  /*a840*/  STS.128 [UR4+0x386b0], R24 ;  /* 0x0386b018ff007988 */ /* 0x0109ee0008000c04 */
[----:B------:R-:W2:Y:S08]  /*a850*/  LDC.64 R14, c[0x0][0x458] ;  /* 0x00011600ff0e7b82 */ /* 0x000eb00000000a00 */
[----:B---3--:R-:W3:Y:S01]  /*a860*/  LDC.64 R8, c[0x0][0x460] ;  /* 0x00011800ff087b82 */ /* 0x008ee20000000a00 */
[----:B-1----:R4:W-:Y:S07]  /*a870*/  STS.128 [UR4+0x386c0], R20 ;  /* 0x0386c014ff007988 */ /* 0x0029ee0008000c04 */
[----:B------:R-:W3:Y:S08]  /*a880*/  LDC.64 R10, c[0x0][0x468] ;  /* 0x00011a00ff0a7b82 */ /* 0x000ef00000000a00 */
[----:B-----5:R-:W1:Y:S01]  /*a890*/  LDC.64 R4, c[0x0][0x470] ;  /* 0x00011c00ff047b82 */ /* 0x020e620000000a00 */
[----:B--2---:R4:W-:Y:S07]  /*a8a0*/  STS.128 [UR4+0x386d0], R12 ;  /* 0x0386d00cff007988 */ /* 0x0049ee0008000c04 */
[----:B------:R-:W1:Y:S01]  /*a8b0*/  LDC.64 R6, c[0x0][0x478] ;  /* 0x00011e00ff067b82 */ /* 0x000e620000000a00 */
[----:B---3--:R4:W-:Y:S04]  /*a8c0*/  STS.128 [UR4+0x386e0], R8 ;  /* 0x0386e008ff007988 */ /* 0x0089e80008000c04 */
[----:B-1----:R4:W-:Y:S02]  /*a8d0*/  STS.128 [UR4+0x386f0], R4 ;  /* 0x0386f004ff007988 */ /* 0x0029e40008000c04 */
.L_x_193:
[----:B--2---:R-:W-:Y:S05]  /*a8e0*/  BSYNC B0 ;  /* 0x0000000000007941 */ /* 0x004fea0003800000 */
.L_x_192:
[----:B------:R-:W-:Y:S01]  /*a8f0*/  ELECT P0, URZ, PT ;  /* 0x00000000003f782f */ /* 0x000fe20003800000 */
[----:B------:R-:W-:Y:S01]  /*a900*/  NOP ;  /* 0x0000000000007918 */ /* 0x000fe20000000000 */
[----:B------:R-:W-:Y:S11]  /*a910*/  BSSY B0, `(.L_x_194) ;  /* 0x0000050000007945 */ /* 0x000ff60003800000 */
[----:B------:R-:W-:Y:S05]  /*a920*/  @!P0 BRA `(.L_x_195) ;  /* 0x0000000400388947 */ /* 0x000fea0003800000 */
[C---:B----4-:R-:W-:Y:S01]  /*a930*/  IMAD.SHL.U32 R12, R18.reuse, 0x8, RZ ;  /* 0x00000008120c7824 */ /* 0x050fe200078e00ff */
[----:B------:R-:W-:Y:S01]  /*a940*/  ULDC.64 UR4, c[0x0][0x518] ;  /* 0x0001460000047ab9 */ /* 0x000fe20000000a00 */
[----:B------:R-:W-:Y:S01]  /*a950*/  ULDC.64 UR6, c[0x0][0x528] ;  /* 0x00014a0000067ab9 */ /* 0x000fe20000000a00 */
[----:B------:R-:W-:Y:S02]  /*a960*/  SHF.L.U64.HI R3, R18, 0x3, R3 ;  /* 0x0000000312037819 */ /* 0x000fe40000010203 */
[C---:B------:R-:W-:Y:S02]  /*a970*/  IADD3 R10, P0, R12.reuse, UR4, RZ ;  /* 0x000000040c0a7c10 */ /* 0x040fe4000ff1e0ff */
[----:B------:R-:W-:Y:S02]  /*a980*/  IADD3 R8, P1, R12, UR6, RZ ;  /* 0x000000060c087c10 */ /* 0x000fe4000ff3e0ff */
[C---:B------:R-:W-:Y:S01]  /*a990*/  IADD3.X R11, R3.reuse, UR5, RZ, P0, !PT ;  /* 0x00000005030b7c10 */ /* 0x040fe200087fe4ff */
[----:B------:R-:W-:Y:S01]  /*a9a0*/  ULDC.64 UR4, c[0x0][0x510] ;  /* 0x0001440000047ab9 */ /* 0x000fe20000000a00 */
[----:B------:R-:W-:Y:S01]  /*a9b0*/  IADD3.X R9, R3, UR7, RZ, P1, !PT ;  /* 0x0000000703097c10 */ /* 0x000fe20008ffe4ff */
[----:B------:R-:W-:-:S03]  /*a9c0*/  ULDC.64 UR6, c[0x0][0x520] ;  /* 0x0001480000067ab9 */ /* 0x000fc60000000a00 */
[----:B------:R-:W2:Y:S04]  /*a9d0*/  LDG.E.64 R10, desc[UR58][R10.64] ;  /* 0x0000003a0a0a7981 */ /* 0x000ea8000c1e1b00 */
[----:B------:R-:W4:Y:S01]  /*a9e0*/  LDG.E.64 R8, desc[UR58][R8.64] ;  /* 0x0000003a08087981 */ /* 0x000f22000c1e1b00 */
[C---:B------:R-:W-:Y:S02]  /*a9f0*/  IADD3 R14, P0, R12.reuse, UR4, RZ ;  /* 0x000000040c0e7c10 */ /* 0x040fe4000ff1e0ff */
[----:B------:R-:W-:Y:S02]  /*aa00*/  IADD3 R12, P1, R12, UR6, RZ ;  /* 0x000000060c0c7c10 */ /* 0x000fe4000ff3e0ff */
[C---:B------:R-:W-:Y:S02]  /*aa10*/  IADD3.X R15, R3.reuse, UR5, RZ, P0, !PT ;  /* 0x00000005030f7c10 */ /* 0x040fe400087fe4ff */
[----:B------:R-:W-:-:S04]  /*aa20*/  IADD3.X R13, R3, UR7, RZ, P1, !PT ;  /* 0x00000007030d7c10 */ /* 0x000fc80008ffe4ff */
[----:B------:R-:W5:Y:S04]  /*aa30*/  LDG.E.64 R14, desc[UR58][R14.64] ;  /* 0x0000003a0e0e7981 */ /* 0x000f68000c1e1b00 */
[----:B------:R-:W3:Y:S01]  /*aa40*/  LDG.E.64 R12, desc[UR58][R12.64] ;  /* 0x0000003a0c0c7981 */ /* 0x000ee2000c1e1b00 */
[----:B------:R-:W-:Y:S02]  /*aa50*/  UMOV UR4, 0x400 ;  /* 0x0000040000047882 */ /* 0x000fe40000000000 */
[----:B------:R-:W-:-:S04]  /*aa60*/  ULEA UR4, UR42, UR4, 0x18 ;  /* 0x000000042a047291 */ /* 0x000fc8000f8ec03f */
[----:B------:R-:W-:Y:S02]  /*aa70*/  UIADD3 UR5, UR4, 0x38600, URZ ;  /* 0x0003860004057890 */ /* 0x000fe4000fffe03f */
[----:B------:R-:W-:-:S03]  /*aa80*/  UIADD3 UR6, UR4, 0x38680, URZ ;  /* 0x0003868004067890 */ /* 0x000fc6000fffe03f */
[----:B------:R-:W1:Y:S01]  /*aa90*/  LDS R4, [UR4+0x3861c] ;  /* 0x03861c04ff047984 */ /* 0x000e620008000800 */
[----:B------:R-:W-:Y:S02]  /*aaa0*/  IMAD.U32 R20, RZ, RZ, UR5 ;  /* 0x00000005ff147e24 */ /* 0x000fe4000f8e00ff */
[----:B------:R-:W-:Y:S01]  /*aab0*/  IMAD.U32 R22, RZ, RZ, UR6 ;  /* 0x00000006ff167e24 */ /* 0x000fe2000f8e00ff */
[----:B------:R-:W5:Y:S02]  /*aac0*/  LDS R5, [UR4+0x3869c] ;  /* 0x03869c04ff057984 */ /* 0x000f640008000800 */
[----:B------:R-:W-:Y:S02]  /*aad0*/  SHF.R.U64 R20, R20, 0x4, RZ ;  /* 0x0000000414147819 */ /* 0x000fe400000012ff */
[----:B------:R-:W-:Y:S01]  /*aae0*/  SHF.R.U64 R22, R22, 0x4, RZ ;  /* 0x0000000416167819 */ /* 0x000fe200000012ff */
[----:B------:R-:W-:Y:S04]  /*aaf0*/  STS [UR4+0x38630], RZ ;  /* 0x038630ffff007988 */ /* 0x000fe80008000804 */
[----:B------:R-:W-:Y:S04]  /*ab00*/  STS [UR4+0x38610], R20 ;  /* 0x03861014ff007988 */ /* 0x000fe80008000804 */
[----:B------:R-:W-:Y:S04]  /*ab10*/  STS [UR4+0x38614], R20 ;  /* 0x03861414ff007988 */ /* 0x000fe80008000804 */
[----:B------:R-:W-:Y:S04]  /*ab20*/  STS [UR4+0x38690], R22 ;  /* 0x03869016ff007988 */ /* 0x000fe80008000804 */
[----:B------:R-:W-:Y:S04]  /*ab30*/  STS [UR4+0x38694], R22 ;  /* 0x03869416ff007988 */ /* 0x000fe80008000804 */
[----:B------:R-:W-:Y:S01]  /*ab40*/  STS [UR4+0x386b0], RZ ;  /* 0x0386b0ffff007988 */ /* 0x000fe20008000804 */
[----:B--2---:R-:W-:-:S02]  /*ab50*/  SHF.L.U64.HI R11, R10, 0x1, R11 ;  /* 0x000000010a0b7819 */ /* 0x004fc4000001020b */
[----:B----4-:R-:W-:Y:S02]  /*ab60*/  SHF.L.U64.HI R3, R8, 0x1, R9 ;  /* 0x0000000108037819 */ /* 0x010fe40000010209 */
[----:B------:R-:W-:Y:S02]  /*ab70*/  LOP3.LUT R11, R11, 0x1fffffff, RZ, 0xc0, !PT ;  /* 0x1fffffff0b0b7812 */ /* 0x000fe400078ec0ff */
[----:B------:R-:W-:Y:S02]  /*ab80*/  LOP3.LUT R3, R3, 0x1fffffff, RZ, 0xc0, !PT ;  /* 0x1fffffff03037812 */ /* 0x000fe400078ec0ff */
[----:B------:R-:W-:Y:S02]  /*ab90*/  SHF.R.U32.HI R7, RZ, 0x4, R11 ;  /* 0x00000004ff077819 */ /* 0x000fe4000001160b */
[----:B------:R-:W-:Y:S02]  /*aba0*/  SHF.R.U32.HI R6, RZ, 0x4, R3 ;  /* 0x00000004ff067819 */ /* 0x000fe40000011603 */
[----:B-1----:R-:W-:Y:S01]  /*abb0*/  LOP3.LUT R4, R4, 0xf, R7, 0xb8, !PT ;  /* 0x0000000f04047812 */ /* 0x002fe200078eb807 */
[----:B-----5:R-:W-:Y:S01]  /*abc0*/  STS.64 [UR4+0x38600], R14 ;  /* 0x0386000eff007988 */ /* 0x020fe20008000a04 */
[----:B------:R-:W-:-:S03]  /*abd0*/  LOP3.LUT R6, R5, 0xf, R6, 0xb8, !PT ;  /* 0x0000000f05067812 */ /* 0x000fc600078eb806 */
[----:B------:R1:W-:Y:S04]  /*abe0*/  STS [UR4+0x3861c], R4 ;  /* 0x03861c04ff007988 */ /* 0x0003e80008000804 */
[----:B------:R-:W-:Y:S04]  /*abf0*/  STS [UR4+0x3869c], R6 ;  /* 0x03869c06ff007988 */ /* 0x000fe80008000804 */
[----:B------:R-:W2:Y:S01]  /*ac00*/  LDS R5, [UR4+0x3861c] ;  /* 0x03861c04ff057984 */ /* 0x000ea20008000800 */
[----:B-1----:R-:W-:-:S03]  /*ac10*/  VIADD R4, R19, 0xffffffff ;  /* 0xffffffff13047836 */ /* 0x002fc60000000000 */
[----:B------:R-:W1:Y:S04]  /*ac20*/  LDS R7, [UR4+0x3869c] ;  /* 0x03869c04ff077984 */ /* 0x000e680008000800 */
[----:B---3--:R-:W-:Y:S01]  /*ac30*/  STS.64 [UR4+0x38680], R12 ;  /* 0x0386800cff007988 */ /* 0x008fe20008000a04 */
[----:B--2---:R-:W-:Y:S02]  /*ac40*/  LOP3.LUT R5, R5, 0xf0, RZ, 0xb8, !PT ;  /* 0x000000f005057812 */ /* 0x004fe400078eb8ff */
[----:B-1----:R-:W-:-:S03]  /*ac50*/  LOP3.LUT R7, R7, 0xf0, RZ, 0xb8, !PT ;  /* 0x000000f007077812 */ /* 0x002fc600078eb8ff */
[----:B------:R1:W-:Y:S04]  /*ac60*/  STS [UR4+0x3861c], R5 ;  /* 0x03861c05ff007988 */ /* 0x0003e80008000804 */
[----:B------:R2:W-:Y:S04]  /*ac70*/  STS [UR4+0x3869c], R7 ;  /* 0x03869c07ff007988 */ /* 0x0005e80008000804 */
[----:B------:R-:W3:Y:S01]  /*ac80*/  LDS R21, [UR4+0x3861c] ;  /* 0x03861c04ff157984 */ /* 0x000ee20008000800 */
[----:B-1----:R-:W-:Y:S02]  /*ac90*/  VIADD R5, R2, 0xffffffff ;  /* 0xffffffff02057836 */ /* 0x002fe40000000000 */
[----:B------:R-:W-:Y:S01]  /*aca0*/  IMAD.SHL.U32 R2, R10, 0x2, RZ ;  /* 0x000000020a027824 */ /* 0x000fe200078e00ff */
[----:B------:R-:W1:Y:S01]  /*acb0*/  LDS R23, [UR4+0x3869c] ;  /* 0x03869c04ff177984 */ /* 0x000e620008000800 */
[----:B--2---:R-:W-:-:S03]  /*acc0*/  CS2R R6, SRZ ;  /* 0x0000000000067805 */ /* 0x004fc6000001ff00 */
[----:B------:R-:W-:Y:S02]  /*acd0*/  LOP3.LUT R2, R2, 0xfffffffe, RZ, 0xc0, !PT ;  /* 0xfffffffe02027812 */ /* 0x000fe400078ec0ff */
[----:B------:R2:W-:Y:S02]  /*ace0*/  STS.128 [UR4+0x38620], R4 ;  /* 0x03862004ff007988 */ /* 0x0005e40008000c04 */
[----:B------:R-:W-:-:S05]  /*acf0*/  SHF.R.U64 R11, R2, 0x4, R11 ;  /* 0x00000004020b7819 */ /* 0x000fca000000120b */
[----:B------:R-:W-:Y:S01]  /*ad00*/  STS [UR4+0x3860c], R11 ;  /* 0x03860c0bff007988 */ /* 0x000fe20008000804 */
[----:B--2---:R-:W-:Y:S02]  /*ad10*/  VIADD R5, R0, 0xffffffff ;  /* 0xffffffff00057836 */ /* 0x004fe40000000000 */
[----:B------:R-:W-:-:S03]  /*ad20*/  IMAD.SHL.U32 R0, R8, 0x2, RZ ;  /* 0x0000000208007824 */ /* 0x000fc600078e00ff */
[----:B------:R-:W-:Y:S02]  /*ad30*/  STS.128 [UR4+0x386a0], R4 ;  /* 0x0386a004ff007988 */ /* 0x000fe40008000c04 */
[----:B------:R-:W-:-:S04]  /*ad40*/  LOP3.LUT R0, R0, 0xfffffffe, RZ, 0xc0, !PT ;  /* 0xfffffffe00007812 */ /* 0x000fc800078ec0ff */
[----:B------:R-:W-:Y:S02]  /*ad50*/  SHF.R.U64 R3, R0, 0x4, R3 ;  /* 0x0000000400037819 */ /* 0x000fe40000001203 */
[----:B---3--:R-:W-:-:S03]  /*ad60*/  LOP3.LUT R21, R21, 0xf00, RZ, 0xb8, !PT ;  /* 0x00000f0015157812 */ /* 0x008fc600078eb8ff */
[----:B------:R-:W-:Y:S01]  /*ad70*/  STS [UR4+0x3868c], R3 ;  /* 0x03868c03ff007988 */ /* 0x000fe20008000804 */
[----:B-1----:R-:W-:-:S03]  /*ad80*/  LOP3.LUT R23, R23, 0xf00, RZ, 0xb8, !PT ;  /* 0x00000f0017177812 */ /* 0x002fc600078eb8ff */
[----:B------:R-:W-:Y:S04]  /*ad90*/  STS.64 [UR4+0x38618], R20 ;  /* 0x03861814ff007988 */ /* 0x000fe80008000a04 */
[----:B------:R-:W-:Y:S04]  /*ada0*/  STS.64 [UR4+0x38698], R22 ;  /* 0x03869816ff007988 */ /* 0x000fe80008000a04 */
[----:B------:R-:W1:Y:S04]  /*adb0*/  LDS R24, [UR4+0x3861c] ;  /* 0x03861c04ff187984 */ /* 0x000e680008000800 */
[----:B------:R-:W2:Y:S01]  /*adc0*/  LDS R9, [UR4+0x3869c] ;  /* 0x03869c04ff097984 */ /* 0x000ea20008000800 */
[----:B-1----:R-:W-:-:S02]  /*add0*/  LOP3.LUT R0, R24, 0xf000, RZ, 0xb8, !PT ;  /* 0x0000f00018007812 */ /* 0x002fc400078eb8ff */
[----:B--2---:R-:W-:-:S03]  /*ade0*/  LOP3.LUT R9, R9, 0xf000, RZ, 0xb8, !PT ;  /* 0x0000f00009097812 */ /* 0x004fc600078eb8ff */
[----:B------:R1:W-:Y:S04]  /*adf0*/  STS [UR4+0x3861c], R0 ;  /* 0x03861c00ff007988 */ /* 0x0003e80008000804 */
[----:B------:R1:W-:Y:S02]  /*ae00*/  STS [UR4+0x3869c], R9 ;  /* 0x03869c09ff007988 */ /* 0x0003e40008000804 */
.L_x_195:
[----:B------:R-:W-:Y:S05]  /*ae10*/  BSYNC B0 ;  /* 0x0000000000007941 */ /* 0x000fea0003800000 */
.L_x_194:
[----:B------:R-:W-:Y:S01]  /*ae20*/  ELECT P0, URZ, PT ;  /* 0x00000000003f782f */ /* 0x000fe20003800000 */
[----:B------:R-:W-:Y:S01]  /*ae30*/  NOP ;  /* 0x0000000000007918 */ /* 0x000fe20000000000 */
[----:B------:R-:W-:Y:S11]  /*ae40*/  BSSY B0, `(.L_x_196) ;  /* 0x0000004000007945 */ /* 0x000ff60003800000 */
[----:B------:R-:W-:Y:S05]  /*ae50*/  @!P0 BRA `(.L_x_197) ;  /* 0x0000000000088947 */ /* 0x000fea0003800000 */
[----:B------:R0:W-:Y:S01]  /*ae60*/  UTMACMDFLUSH ;  /* 0x00000000000079b7 */ /* 0x0001e20000000000 */
[----:B------:R-:W-:-:S04]  /*ae70*/  DEPBAR.LE SB0, 0x0 ;  /* 0x000080000000791a */ /* 0x000fc80000000000 */
.L_x_197:
[----:B------:R-:W-:Y:S05]  /*ae80*/  BSYNC B0 ;  /* 0x0000000000007941 */ /* 0x000fea0003800000 */
.L_x_196:
[----:B------:R-:W-:Y:S01]  /*ae90*/  UMOV UR4, 0x400 ;  /* 0x0000040000047882 */ /* 0x000fe20000000000 */
[----:B---3--:R-:W-:Y:S01]  /*aea0*/  IMAD.SHL.U32 R32, R32, 0x4, RZ ;  /* 0x0000000420207824 */ /* 0x008fe200078e00ff */
[----:B------:R-:W-:Y:S01]  /*aeb0*/  ULEA UR16, UR42, UR4, 0x18 ;  /* 0x000000042a107291 */ /* 0x000fe2000f8ec03f */
[----:B------:R-:W-:-:S03]  /*aec0*/  ULDC UR14, c[0x0][0x884] ;  /* 0x00022100000e7ab9 */ /* 0x000fc60000000800 */
[----:B------:R-:W-:Y:S01]  /*aed0*/  UIADD3 UR18, UR16, 0x38600, URZ ;  /* 0x0003860010127890 */ /* 0x000fe2000fffe03f */
[----:B----4-:R-:W-:Y:S01]  /*aee0*/  IADD3 R4, P0, R32, UR12, RZ ;  /* 0x0000000c20047c10 */ /* 0x010fe2000ff1e0ff */
[----:B------:R-:W-:Y:S01]  /*aef0*/  UIMAD.WIDE UR14, UR14, 0x80, UR12 ;  /* 0x000000800e0e78a5 */ /* 0x000fe2000f8e020c */
[----:B------:R-:W-:-:S03]  /*af00*/  IMAD.MOV.U32 R6, RZ, RZ, 0x1 ;  /* 0x00000001ff067424 */ /* 0x000fc600078e00ff */
[----:B------:R-:W-:Y:S02]  /*af10*/  IMAD.X R5, RZ, RZ, UR13, P0 ;  /* 0x0000000dff057e24 */ /* 0x000fe400080e06ff */
[----:B------:R-:W-:Y:S01]  /*af20*/  IADD3 R2, P1, R32, UR14, RZ ;  /* 0x0000000e20027c10 */ /* 0x000fe2000ff3e0ff */
[----:B------:R-:W2:Y:S01]  /*af30*/  LDS R7, [R32+UR18] ;  /* 0x0000001220077984 */ /* 0x000ea20008000800 */
[----:B------:R-:W-:Y:S02]  /*af40*/  IMAD.MOV.U32 R8, RZ, RZ, 0x1 ;  /* 0x00000001ff087424 */ /* 0x000fe400078e00ff */
[----:B------:R-:W-:Y:S01]  /*af50*/  IADD3.X R3, RZ, UR15, RZ, P1, !PT ;  /* 0x0000000fff037c10 */ /* 0x000fe20008ffe4ff */
[----:B-1----:R-:W1:Y:S01]  /*af60*/  LDS R9, [R32+UR18+0x80] ;  /* 0x0000801220097984 */ /* 0x002e620008000800 */
[----:B------:R-:W-:Y:S01]  /*af70*/  LOP3.LUT P1, RZ, R33, 0x7f, RZ, 0xc0, !PT ;  /* 0x0000007f21ff7812 */ /* 0x000fe2000782c0ff */
[----:B------:R-:W-:Y:S01]  /*af80*/  BSSY B0, `(.L_x_198) ;  /* 0x00000eb000007945 */ /* 0x000fe20003800000 */
[----:B------:R-:W-:-:S02]  /*af90*/  IMAD.MOV.U32 R0, RZ, RZ, RZ ;  /* 0x000000ffff007224 */ /* 0x000fc400078e00ff */
[----:B------:R-:W-:Y:S01]  /*afa0*/  ISETP.EQ.OR P2, PT, R34, RZ, P1 ;  /* 0x000000ff2200720c */ /* 0x000fe20000f42670 */
[----:B------:R-:W-:Y:S02]  /*afb0*/  IMAD.MOV.U32 R20, RZ, RZ, 0x1 ;  /* 0x00000001ff147424 */ /* 0x000fe400078e00ff */
[----:B------:R-:W-:Y:S02]  /*afc0*/  IMAD.MOV.U32 R21, RZ, RZ, RZ ;  /* 0x000000ffff157224 */ /* 0x000fe400078e00ff */
[----:B------:R-:W-:Y:S01]  /*afd0*/  IMAD.MOV.U32 R22, RZ, RZ, RZ ;  /* 0x000000ffff167224 */ /* 0x000fe200078e00ff */
[----:B------:R-:W-:Y:S02]  /*afe0*/  ULOP3.LUT UR20, UR54, 0x1, URZ, 0xfc, !UPT ;  /* 0x0000000136147892 */ /* 0x000fe4000f8efc3f */
[----:B------:R-:W-:Y:S02]  /*aff0*/  ULOP3.LUT UR17, UR53, 0x2, URZ, 0xfc, !UPT ;  /* 0x0000000235117892 */ /* 0x000fe4000f8efc3f */
[----:B------:R-:W-:Y:S01]  /*b000*/  UIADD3 UR19, UR16, 0x38680, URZ ;  /* 0x0003868010137890 */ /* 0x000fe2000fffe03f */
[----:B--2---:R-:W5:Y:S04]  /*b010*/  ATOMG.E.EXCH.STRONG.GPU PT, RZ, [R4], R7 ;  /* 0x0000000704ff73a8 */ /* 0x004f6800041ee100 */
[----:B-1----:R1:W5:Y:S02]  /*b020*/  ATOMG.E.EXCH.STRONG.GPU PT, RZ, [R2], R9 ;  /* 0x0000000902ff73a8 */ /* 0x00236400041ee100 */
[----:B-1----:R-:W-:-:S02]  /*b030*/  PRMT R2, R6, 0x7610, R2 ;  /* 0x0000761006027816 */ /* 0x002fc40000000002 */
[----:B------:R-:W-:-:S07]  /*b040*/  PRMT R3, R8, 0x7610, R3 ;  /* 0x0000761008037816 */ /* 0x000fce0000000003 */
.L_x_218:
[----:B------:R-:W-:Y:S01]  /*b050*/  LOP3.LUT P0, RZ, R3, 0xff, RZ, 0xc0, !PT ;  /* 0x000000ff03ff7812 */ /* 0x000fe2000780c0ff */
[----:B-----5:R-:W-:Y:S01]  /*b060*/  VIADD R4, R19, 0x3f ;  /* 0x0000003f13047836 */ /* 0x020fe20000000000 */
[----:B------:R-:W-:Y:S05]  /*b070*/  YIELD ;  /* 0x0000000000007946 */ /* 0x000fea0003800000 */
[----:B------:R-:W-:Y:S01]  /*b080*/  SHF.R.S32.HI R5, RZ, 0x1f, R4 ;  /* 0x0000001fff057819 */ /* 0x000fe20000011404 */
[----:B------:R-:W-:Y:S03]  /*b090*/  BSSY B1, `(.L_x_199) ;  /* 0x0000008000017945 */ /* 0x000fe60003800000 */
[----:B------:R-:W-:-:S02]  /*b0a0*/  LEA.HI R5, R5, R4, RZ, 0x6 ;  /* 0x0000000405057211 */ /* 0x000fc400078f30ff */
[----:B------:R-:W-:Y:S05]  /*b0b0*/  @!P0 BRA `(.L_x_200) ;  /* 0x0000000000148947 */ /* 0x000fea0003800000 */
[----:B------:R-:W-:-:S04]  /*b0c0*/  DEPBAR {5,4,3,2,1,0} ;  /* 0x0000003f0000791a */ /* 0x000fc80000000000 */
[----:B------:R1:W-:Y:S01]  /*b0d0*/  UTMACCTL.IV [UR12] ;  /* 0x000000000c0079b9 */ /* 0x0003e20008000000 */
[----:B------:R-:W-:-:S04]  /*b0e0*/  DEPBAR {5,4,3,2,1,0} ;  /* 0x0000003f0000791a */ /* 0x000fc80000000000 */
[----:B------:R1:W-:Y:S02]  /*b0f0*/  UTMACCTL.IV [UR14] ;  /* 0x000000000e0079b9 */ /* 0x0003e40008000000 */
[----:B-1----:R-:W-:Y:S01]  /*b100*/  NOP ;  /* 0x0000000000007918 */ /* 0x002fe20000000000 */
.L_x_200:
[----:B------:R-:W-:Y:S05]  /*b110*/  BSYNC B1 ;  /* 0x0000000000017941 */ /* 0x000fea0003800000 */
.L_x_199:
[----:B------:R-:W-:Y:S01]  /*b120*/  UMOV UR4, 0xffffffff ;  /* 0xffffffff00047882 */ /* 0x000fe20000000000 */
[----:B------:R-:W-:Y:S02]  /*b130*/  SHF.R.S32.HI R7, RZ, 0x6, R5 ;  /* 0x00000006ff077819 */ /* 0x000fe40000011405 */
[----:B------:R-:W-:Y:S05]  /*b140*/  BRA.DIV UR4, `(.L_x_201) ;  /* 0x0000003e041c7947 */ /* 0x000fea000b800000 */
[----:B-----5:R-:W-:-:S13]  /*b150*/  ELECT P6, URZ, PT ;  /* 0x00000000003f782f */ /* 0x020fda00038c0000 */
.L_x_290:
[----:B------:R-:W-:Y:S01]  /*b160*/  ISETP.LT.OR P6, PT, R19, 0x1, !P6 ;  /* 0x000000011300780c */ /* 0x000fe200077c1670 */
[----:B------:R-:W-:-:S12]  /*b170*/  BSSY B1, `(.L_x_202) ;  /* 0x000002e000017945 */ /* 0x000fd80003800000 */
[----:B------:R-:W-:Y:S05]  /*b180*/  @P6 BRA `(.L_x_203) ;  /* 0x0000000000b06947 */ /* 0x000fea0003800000 */
[----:B------:R-:W-:Y:S01]  /*b190*/  IMAD.SHL.U32 R17, R17, 0x80, RZ ;  /* 0x0000008011117824 */ /* 0x000fe200078e00ff */
[----:B------:R-:W-:Y:S01]  /*b1a0*/  MOV R10, RZ ;  /* 0x000000ff000a7202 */ /* 0x000fe20000000f00 */
[----:B------:R-:W-:Y:S02]  /*b1b0*/  IMAD.SHL.U32 R16, R16, 0x100, RZ ;  /* 0x0000010010107824 */ /* 0x000fe400078e00ff */
[----:B------:R-:W-:Y:S02]  /*b1c0*/  VIADD R9, R7, 0x1 ;  /* 0x0000000107097836 */ /* 0x000fe40000000000 */
[----:B------:R-:W-:Y:S02]  /*b1d0*/  IMAD.MOV.U32 R3, RZ, RZ, R20 ;  /* 0x000000ffff037224 */ /* 0x000fe400078e0014 */
[----:B------:R-:W-:-:S07]  /*b1e0*/  IMAD.MOV.U32 R4, RZ, RZ, R0 ;  /* 0x000000ffff047224 */ /* 0x000fce00078e0000 */
.L_x_207:
[----:B--2---:R-:W-:Y:S01]  /*b1f0*/  LEA R8, R4, UR16, 0x3 ;  /* 0x0000001004087c11 */ /* 0x004fe2000f8e18ff */
[----:B------:R-:W-:Y:S05]  /*b200*/  YIELD ;  /* 0x0000000000007946 */ /* 0x000fea0003800000 */
[----:B------:R-:W-:Y:S01]  /*b210*/  SHF.L.U32 R5, R3, 0x1f, RZ ;  /* 0x0000001f03057819 */ /* 0x000fe200000006ff */
[----:B------:R-:W1:Y:S03]  /*b220*/  @!P1 LDC R6, c[0x0][0x500] ;  /* 0x00014000ff069b82 */ /* 0x000e660000000800 */
[----:B------:R-:W2:Y:S02]  /*b230*/  SYNCS.PHASECHK.TRANS64.TRYWAIT P0, [R8+URZ+0x384a0], R5 ;  /* 0x0384a005080075a7 */ /* 0x000ea4000800017f */
[----:B--2---:R-:W-:Y:S05]  /*b240*/  @!P0 BRA `(.L_x_204) ;  /* 0x0000003800fc8947 */ /* 0x004fea0003800000 */
.L_x_291:
[----:B------:R-:W-:Y:S01]  /*b250*/  UPRMT UR4, UR17, 0x9910, URZ ;  /* 0x0000991011047896 */ /* 0x000fe2000800003f */
[----:B-1----:R1:W-:Y:S03]  /*b260*/  @!P1 SYNCS.ARRIVE.TRANS64 RZ, [R8+URZ+0x38480], R6 ;  /* 0x0384800608ff99a7 */ /* 0x0023e6000800003f */
[----:B------:R-:W-:-:S06]  /*b270*/  UISETP.NE.AND UP0, UPT, UR4, 0x2, UPT ;  /* 0x000000020400788c */ /* 0x000fcc000bf05270 */
[----:B------:R-:W-:-:S13]  /*b280*/  PLOP3.LUT P0, PT, PT, PT, UP0, 0x80, 0x0 ;  /* 0x000000000000781c */ /* 0x000fda0003f0f008 */
[----:B-1----:R-:W-:Y:S05]  /*b290*/  @P0 BRA `(.L_x_205) ;  /* 0x0000000000040947 */ /* 0x002fea0003800000 */
[----:B------:R-:W-:Y:S01]  /*b2a0*/  BPT.TRAP 0x1 ;  /* 0x000000040000795c */ /* 0x000fe20000300000 */
.L_x_205:
[----:B------:R-:W-:Y:S05]  /*b2b0*/  @P2 BRA `(.L_x_206) ;  /* 0x0000000000042947 */ /* 0x000fea0003800000 */
[----:B------:R-:W-:Y:S01]  /*b2c0*/  BPT.TRAP 0x1 ;  /* 0x000000040000795c */ /* 0x000fe20000300000 */
.L_x_206:
[----:B------:R-:W-:Y:S01]  /*b2d0*/  R2UR UR8, R4 ;  /* 0x00000000040872ca */ /* 0x000fe200000e0000 */
[----:B------:R-:W-:Y:S01]  /*b2e0*/  VIADD R9, R9, 0xffffffff ;  /* 0xffffffff09097836 */ /* 0x000fe20000000000 */
[----:B------:R-:W-:Y:S01]  /*b2f0*/  R2UR UR9, R8 ;  /* 0x00000000080972ca */ /* 0x000fe200000e0000 */
[----:B------:R-:W-:Y:S01]  /*b300*/  VIADD R4, R4, 0x1 ;  /* 0x0000000104047836 */ /* 0x000fe20000000000 */
[----:B------:R-:W-:Y:S01]  /*b310*/  R2UR UR10, R10 ;  /* 0x000000000a0a72ca */ /* 0x000fe200000e0000 */
[----:B------:R-:W-:Y:S01]  /*b320*/  UMOV UR22, 0x0 ;  /* 0x0000000000167882 */ /* 0x000fe20000000000 */
[----:B------:R-:W-:Y:S01]  /*b330*/  R2UR UR11, R16 ;  /* 0x00000000100b72ca */ /* 0x000fe200000e0000 */
[----:B------:R-:W-:Y:S01]  /*b340*/  UMOV UR23, 0x10000000 ;  /* 0x1000000000177882 */ /* 0x000fe20000000000 */
[----:B------:R-:W-:Y:S01]  /*b350*/  R2UR UR7, R17 ;  /* 0x00000000110772ca */ /* 0x000fe200000e0000 */
[----:B------:R-:W-:Y:S01]  /*b360*/  VIADD R10, R10, 0x40 ;  /* 0x000000400a0a7836 */ /* 0x000fe20000000000 */
[----:B------:R-:W-:-:S02]  /*b370*/  ISETP.GT.AND P3, PT, R9, 0x1, PT ;  /* 0x000000010900780c */ /* 0x000fc40003f64270 */
[C---:B------:R-:W-:Y:S01]  /*b380*/  ISETP.NE.AND P0, PT, R4.reuse, 0x4, PT ;  /* 0x000000040400780c */ /* 0x040fe20003f05270 */
[----:B------:R-:W-:Y:S02]  /*b390*/  ULEA UR4, UR8, UR16, 0xe ;  /* 0x0000001008047291 */ /* 0x000fe4000f8e703f */
[----:B------:R-:W-:Y:S01]  /*b3a0*/  ULEA UR8, UR8, UR16, 0xf ;  /* 0x0000001008087291 */ /* 0x000fe2000f8e783f */
[----:B------:R-:W-:Y:S01]  /*b3b0*/  SEL R6, RZ, 0x1, P0 ;  /* 0x00000001ff067807 */ /* 0x000fe20000000000 */
[----:B------:R-:W-:Y:S01]  /*b3c0*/  UIADD3 UR9, UR9, 0x38480, URZ ;  /* 0x0003848009097890 */ /* 0x000fe2000fffe03f */
[----:B------:R-:W-:Y:S01]  /*b3d0*/  SEL R4, R4, RZ, P0 ;  /* 0x000000ff04047207 */ /* 0x000fe20000000000 */
[----:B------:R-:W-:Y:S01]  /*b3e0*/  UIADD3 UR4, UR4, 0x20000, URZ ;  /* 0x0002000004047890 */ /* 0x000fe2000fffe03f */
[----:B------:R-:W-:Y:S01]  /*b3f0*/  LOP3.LUT R3, R3, R6, RZ, 0x3c, !PT ;  /* 0x0000000603037212 */ /* 0x000fe200078e3cff */
[----:B------:R-:W-:-:S03]  /*b400*/  UMOV UR6, UR10 ;  /* 0x0000000a00067c82 */ /* 0x000fc60008000000 */
[----:B------:R-:W-:Y:S02]  /*b410*/  UMOV UR5, UR9 ;  /* 0x0000000900057c82 */ /* 0x000fe40008000000 */
[----:B------:R1:W-:Y:S02]  /*b420*/  UTMALDG.2D [UR8], [UR12], desc[UR22] ;  /* 0x000016080c0075b4 */ /* 0x0003e40008009000 */
[----:B------:R1:W-:Y:S02]  /*b430*/  UTMALDG.2D [UR4], [UR14], desc[UR22] ;  /* 0x000016040e0075b4 */ /* 0x0003e40008009000 */
[----:B-1----:R-:W-:Y:S05]  /*b440*/  @P3 BRA `(.L_x_207) ;  /* 0xfffffffc00683947 */ /* 0x002fea000383ffff */
.L_x_203:
[----:B------:R-:W-:Y:S05]  /*b450*/  BSYNC B1 ;  /* 0x0000000000017941 */ /* 0x000fea0003800000 */
.L_x_202:
[----:B------:R-:W-:Y:S01]  /*b460*/  IMAD.IADD R0, R7, 0x1, R0 ;  /* 0x0000000107007824 */ /* 0x000fe200078e0200 */
[----:B------:R-:W-:-:S04]  /*b470*/  LOP3.LUT P0, RZ, R2, 0xff, RZ, 0xc0, !PT ;  /* 0x000000ff02ff7812 */ /* 0x000fc8000780c0ff */
[----:B------:R-:W-:-:S04]  /*b480*/  SHF.R.U32.HI R2, RZ, 0x2, R0 ;  /* 0x00000002ff027819 */ /* 0x000fc80000011600 */
[----:B------:R-:W-:-:S04]  /*b490*/  LOP3.LUT R2, R2, 0x1, RZ, 0xc0, !PT ;  /* 0x0000000102027812 */ /* 0x000fc800078ec0ff */
[----:B------:R-:W-:Y:S01]  /*b4a0*/  ISETP.NE.U32.AND P3, PT, R2, 0x1, PT ;  /* 0x000000010200780c */ /* 0x000fe20003f65070 */
[----:B------:R-:W-:Y:S01]  /*b4b0*/  IMAD.U32 R2, RZ, RZ, UR20 ;  /* 0x00000014ff027e24 */ /* 0x000fe2000f8e00ff */
[----:B------:R-:W-:Y:S01]  /*b4c0*/  @P0 SYNCS.ARRIVE.TRANS64.A1T0 RZ, [UR16+0x38508], RZ ;  /* 0x038508ffffff09a7 */ /* 0x000fe20008100010 */
[----:B------:R-:W-:Y:S02]  /*b4d0*/  ISETP.GT.U32.AND P0, PT, R0, 0x3, PT ;  /* 0x000000030000780c */ /* 0x000fe40003f04070 */
[C---:B------:R-:W-:Y:S02]  /*b4e0*/  ISETP.GT.U32.AND P3, PT, R7.reuse, 0x3, !P3 ;  /* 0x000000030700780c */ /* 0x040fe40005f64070 */
[----:B------:R-:W-:Y:S02]  /*b4f0*/  ISETP.NE.AND P4, PT, R2, 0x3, PT ;  /* 0x000000030200780c */ /* 0x000fe40003f85270 */
[----:B------:R-:W-:Y:S02]  /*b500*/  ISETP.LT.U32.AND P0, PT, R7, 0x4, P0 ;  /* 0x000000040700780c */ /* 0x000fe40000701070 */
[----:B------:R-:W-:-:S02]  /*b510*/  SEL R2, RZ, 0x1, !P3 ;  /* 0x00000001ff027807 */ /* 0x000fc40005800000 */
[----:B------:R-:W-:Y:S02]  /*b520*/  SEL R3, RZ, 0x1, !P0 ;  /* 0x00000001ff037807 */ /* 0x000fe40004000000 */
[----:B------:R-:W-:Y:S02]  /*b530*/  LOP3.LUT R0, R0, 0x3, RZ, 0xc0, !PT ;  /* 0x0000000300007812 */ /* 0x000fe400078ec0ff */
[----:B------:R-:W-:-:S03]  /*b540*/  LOP3.LUT R20, R2, R20, R3, 0x96, !PT ;  /* 0x0000001402147212 */ /* 0x000fc600078e9603 */
[----:B------:R-:W-:Y:S05]  /*b550*/  @!P4 BRA `(.L_x_208) ;  /* 0x000000000004c947 */ /* 0x000fea0003800000 */
[----:B------:R-:W-:Y:S01]  /*b560*/  BPT.TRAP 0x1 ;  /* 0x000000040000795c */ /* 0x000fe20000300000 */
.L_x_208:
[C---:B------:R-:W-:Y:S01]  /*b570*/  LEA R3, R21.reuse, UR16, 0x3 ;  /* 0x0000001015037c11 */ /* 0x040fe2000f8e18ff */
[----:B------:R-:W-:Y:S01]  /*b580*/  BSSY B1, `(.L_x_209) ;  /* 0x0000005000017945 */ /* 0x000fe20003800000 */
[----:B------:R-:W-:Y:S02]  /*b590*/  SHF.L.U32 R2, R22, 0x1f, RZ ;  /* 0x0000001f16027819 */ /* 0x000fe400000006ff */
[----:B--2---:R-:W-:Y:S02]  /*b5a0*/  LEA R8, R21, UR16, 0x4 ;  /* 0x0000001015087c11 */ /* 0x004fe4000f8e20ff */
[----:B------:R-:W1:Y:S02]  /*b5b0*/  SYNCS.PHASECHK.TRANS64.TRYWAIT P0, [R3+URZ+0x38400], R2 ;  /* 0x03840002030075a7 */ /* 0x000e64000800017f */
[----:B-1----:R-:W-:Y:S05]  /*b5c0*/  @!P0 BRA `(.L_x_210) ;  /* 0x0000003800308947 */ /* 0x002fea0003800000 */
.L_x_292:
[----:B------:R-:W-:Y:S05]  /*b5d0*/  BSYNC B1 ;  /* 0x0000000000017941 */ /* 0x000fea0003800000 */
.L_x_209:
[----:B------:R-:W2:Y:S01]  /*b5e0*/  LDS.128 R8, [R8+0x38510] ;  /* 0x0385100008087984 */ /* 0x000ea20000000c00 */
[----:B------:R-:W-:Y:S01]  /*b5f0*/  @!PT LDS RZ, [RZ] ;  /* 0x00000000fffff984 */ /* 0x000fe20000000800 */
[----:B------:R-:W-:Y:S01]  /*b600*/  @!PT LDS RZ, [RZ] ;  /* 0x00000000fffff984 */ /* 0x000fe20000000800 */
[----:B------:R-:W-:Y:S01]  /*b610*/  @!PT LDS RZ, [RZ] ;  /* 0x00000000fffff984 */ /* 0x000fe20000000800 */
[----:B------:R-:W-:Y:S01]  /*b620*/  @!PT LDS RZ, [RZ] ;  /* 0x00000000fffff984 */ /* 0x000fe20000000800 */
[----:B------:R3:W-:Y:S06]  /*b630*/  MEMBAR.ALL.CTA ;  /* 0x0000000000007992 */ /* 0x0007ec0000008000 */
[----:B---3--:R-:W3:Y:S01]  /*b640*/  FENCE.VIEW.ASYNC.S ;  /* 0x00000000000073c6 */ /* 0x008ee20000000000 */
[----:B--2---:R-:W-:Y:S02]  /*b650*/  IMAD.MOV.U32 R17, RZ, RZ, R9 ;  /* 0x000000ffff117224 */ /* 0x004fe400078e0009 */
[----:B------:R-:W-:Y:S01]  /*b660*/  IMAD.MOV.U32 R16, RZ, RZ, R8 ;  /* 0x000000ffff107224 */ /* 0x000fe200078e0008 */
[----:B---3--:R-:W-:Y:S06]  /*b670*/  @!P4 BRA `(.L_x_211) ;  /* 0x000000000004c947 */ /* 0x008fec0003800000 */
[----:B------:R-:W-:Y:S01]  /*b680*/  BPT.TRAP 0x1 ;  /* 0x000000040000795c */ /* 0x000fe20000300000 */
.L_x_211:
[----:B------:R-:W2:Y:S01]  /*b690*/  S2R R5, SR_CgaCtaId ;  /* 0x0000000000057919 */ /* 0x000ea20000008800 */
[----:B------:R-:W-:Y:S01]  /*b6a0*/  ISETP.NE.AND P0, PT, R11, RZ, PT ;  /* 0x000000ff0b00720c */ /* 0x000fe20003f05270 */
[----:B-1----:R-:W-:Y:S01]  /*b6b0*/  VIADD R2, R3, 0x38440 ;  /* 0x0003844003027836 */ /* 0x002fe20000000000 */
[CC--:B------:R-:W-:Y:S02]  /*b6c0*/  ISETP.NE.AND P3, PT, R10.reuse, R18.reuse, PT ;  /* 0x000000120a00720c */ /* 0x0c0fe40003f65270 */
[----:B------:R-:W-:Y:S02]  /*b6d0*/  ISETP.EQ.OR P0, PT, R10, R18, !P0 ;  /* 0x000000120a00720c */ /* 0x000fe40004702670 */
[----:B--2---:R-:W-:-:S04]  /*b6e0*/  PRMT R2, R5, 0x654, R2 ;  /* 0x0000065405027816 */ /* 0x004fc80000000002 */
[----:B------:R1:W-:Y:S07]  /*b6f0*/  SYNCS.ARRIVE.TRANS64.RED.A1T0 RZ, [R2+URZ], RZ ;  /* 0x000000ff02ff79a7 */ /* 0x0003ee000810043f */
[----:B------:R-:W-:Y:S05]  /*b700*/  @P0 BRA `(.L_x_212) ;  /* 0x0000000400a40947 */ /* 0x000fea0003800000 */
[----:B-1----:R-:W1:Y:S02]  /*b710*/  LDC.64 R2, c[0x0][0x290] ;  /* 0x0000a400ff027b82 */ /* 0x002e640000000a00 */
[----:B-1----:R-:W-:-:S05]  /*b720*/  IMAD.WIDE R2, R10, 0xc, R2 ;  /* 0x0000000c0a027825 */ /* 0x002fca00078e0202 */
[----:B------:R1:W5:Y:S01]  /*b730*/  LDG.E R19, desc[UR58][R2.64+0x8] ;  /* 0x0000083a02137981 */ /* 0x000362000c1e1900 */
[----:B------:R-:W-:-:S03]  /*b740*/  UMOV UR4, 0xffffffff ;  /* 0xffffffff00047882 */ /* 0x000fc60000000000 */
[----:B------:R-:W-:Y:S05]  /*b750*/  BRA.DIV UR4, `(.L_x_213) ;  /* 0x0000003604e07947 */ /* 0x000fea000b800000 */
[----:B------:R-:W-:-:S13]  /*b760*/  ELECT P6, URZ, PT ;  /* 0x00000000003f782f */ /* 0x000fda00038c0000 */
.L_x_295:
[----:B------:R-:W-:Y:S04]  /*b770*/  BSSY B1, `(.L_x_214) ;  /* 0x000004f000017945 */ /* 0x000fe80003800000 */
[----:B------:R-:W-:Y:S05]  /*b780*/  @!P6 BRA `(.L_x_215) ;  /* 0x000000040034e947 */ /* 0x000fea0003800000 */
[----:B------:R-:W-:Y:S01]  /*b790*/  SHF.R.S32.HI R5, RZ, 0x1f, R10 ;  /* 0x0000001fff057819 */ /* 0x000fe2000001140a */
[----:B------:R-:W-:Y:S01]  /*b7a0*/  ULDC.64 UR4, c[0x0][0x510] ;  /* 0x0001440000047ab9 */ /* 0x000fe20000000a00 */
[C---:B------:R-:W-:Y:S01]  /*b7b0*/  SHF.L.U32 R4, R10.reuse, 0x3, RZ ;  /* 0x000000030a047819 */ /* 0x040fe200000006ff */
[----:B------:R-:W-:Y:S01]  /*b7c0*/  ULDC.64 UR6, c[0x0][0x520] ;  /* 0x0001480000067ab9 */ /* 0x000fe20000000a00 */
[----:B------:R-:W-:Y:S01]  /*b7d0*/  SHF.L.U64.HI R5, R10, 0x3, R5 ;  /* 0x000000030a057819 */ /* 0x000fe20000010205 */
[----:B------:R-:W2:Y:S01]  /*b7e0*/  LDG.E R18, desc[UR58][R2.64] ;  /* 0x0000003a02127981 */ /* 0x000ea2000c1e1900 */
[C---:B------:R-:W-:Y:S02]  /*b7f0*/  IADD3 R12, P0, R4.reuse, UR4, RZ ;  /* 0x00000004040c7c10 */ /* 0x040fe4000ff1e0ff */
[C---:B------:R-:W-:Y:S02]  /*b800*/  IADD3 R8, P4, R4.reuse, UR6, RZ ;  /* 0x0000000604087c10 */ /* 0x040fe4000ff9e0ff */
[C---:B------:R-:W-:Y:S01]  /*b810*/  IADD3.X R13, R5.reuse, UR5, RZ, P0, !PT ;  /* 0x00000005050d7c10 */ /* 0x040fe200087fe4ff */
[----:B------:R-:W-:Y:S01]  /*b820*/  ULDC.64 UR4, c[0x0][0x518] ;  /* 0x0001460000047ab9 */ /* 0x000fe20000000a00 */
[----:B------:R-:W-:Y:S01]  /*b830*/  IADD3.X R9, R5, UR7, RZ, P4, !PT ;  /* 0x0000000705097c10 */ /* 0x000fe2000a7fe4ff */
[----:B-1----:R1:W3:Y:S04]  /*b840*/  LDG.E R2, desc[UR58][R2.64+0x4] ;  /* 0x0000043a02027981 */ /* 0x0022e8000c1e1900 */
[----:B------:R-:W4:Y:S04]  /*b850*/  LDG.E.64 R12, desc[UR58][R12.64] ;  /* 0x0000003a0c0c7981 */ /* 0x000f28000c1e1b00 */
[----:B------:R-:W2:Y:S01]  /*b860*/  LDG.E.64 R8, desc[UR58][R8.64] ;  /* 0x0000003a08087981 */ /* 0x000ea2000c1e1b00 */
[----:B------:R-:W-:-:S04]  /*b870*/  IADD3 R6, P0, R4, UR4, RZ ;  /* 0x0000000404067c10 */ /* 0x000fc8000ff1e0ff */
[----:B------:R-:W-:Y:S01]  /*b880*/  IADD3.X R7, R5, UR5, RZ, P0, !PT ;  /* 0x0000000505077c10 */ /* 0x000fe200087fe4ff */
[----:B------:R-:W-:-:S05]  /*b890*/  ULDC.64 UR4, c[0x0][0x528] ;  /* 0x00014a0000047ab9 */ /* 0x000fca0000000a00 */
[----:B------:R-:W3:Y:S01]  /*b8a0*/  LDG.E.64 R6, desc[UR58][R6.64] ;  /* 0x0000003a06067981 */ /* 0x000ee2000c1e1b00 */
[----:B------:R-:W-:-:S04]  /*b8b0*/  IADD3 R4, P0, R4, UR4, RZ ;  /* 0x0000000404047c10 */ /* 0x000fc8000ff1e0ff */
[----:B------:R-:W-:-:S06]  /*b8c0*/  IADD3.X R5, R5, UR5, RZ, P0, !PT ;  /* 0x0000000505057c10 */ /* 0x000fcc00087fe4ff */
[----:B------:R-:W3:Y:S04]  /*b8d0*/  LDG.E.64 R4, desc[UR58][R4.64] ;  /* 0x0000003a04047981 */ /* 0x000ee8000c1e1b00 */
[----:B----4-:R-:W-:Y:S04]  /*b8e0*/  STS.64 [UR18], R12 ;  /* 0x0000000cff007988 */ /* 0x010fe80008000a12 */
[----:B--2---:R-:W-:Y:S04]  /*b8f0*/  STS.64 [UR19], R8 ;  /* 0x00000008ff007988 */ /* 0x004fe80008000a13 */
[----:B------:R-:W2:Y:S01]  /*b900*/  LDS R14, [UR18+0x1c] ;  /* 0x00001c12ff0e7984 */ /* 0x000ea20008000800 */
[----:B---3--:R-:W-:-:S04]  /*b910*/  SHF.L.U64.HI R24, R6, 0x1, R7 ;  /* 0x0000000106187819 */ /* 0x008fc80000010207 */
[----:B------:R-:W-:-:S04]  /*b920*/  LOP3.LUT R24, R24, 0x1fffffff, RZ, 0xc0, !PT ;  /* 0x1fffffff18187812 */ /* 0x000fc800078ec0ff */
[----:B------:R-:W-:-:S04]  /*b930*/  SHF.R.U32.HI R7, RZ, 0x4, R24 ;  /* 0x00000004ff077819 */ /* 0x000fc80000011618 */
[----:B--2---:R-:W-:-:S05]  /*b940*/  LOP3.LUT R14, R14, 0xf, R7, 0xb8, !PT ;  /* 0x0000000f0e0e7812 */ /* 0x004fca00078eb807 */
[----:B------:R-:W-:Y:S04]  /*b950*/  STS [UR18+0x1c], R14 ;  /* 0x00001c0eff007988 */ /* 0x000fe80008000812 */
[----:B------:R-:W2:Y:S02]  /*b960*/  LDS R7, [UR18+0x1c] ;  /* 0x00001c12ff077984 */ /* 0x000ea40008000800 */
[----:B--2---:R-:W-:-:S05]  /*b970*/  LOP3.LUT R7, R7, 0xf0, RZ, 0xb8, !PT ;  /* 0x000000f007077812 */ /* 0x004fca00078eb8ff */
[----:B------:R-:W-:Y:S04]  /*b980*/  STS [UR18+0x1c], R7 ;  /* 0x00001c07ff007988 */ /* 0x000fe80008000812 */
[----:B------:R-:W2:Y:S01]  /*b990*/  LDS R9, [UR18+0x1c] ;  /* 0x00001c12ff097984 */ /* 0x000ea20008000800 */
[----:B------:R-:W-:-:S05]  /*b9a0*/  IMAD.U32 R8, RZ, RZ, UR18 ;  /* 0x00000012ff087e24 */ /* 0x000fca000f8e00ff */
[----:B------:R-:W-:Y:S02]  /*b9b0*/  SHF.R.U64 R8, R8, 0x4, RZ ;  /* 0x0000000408087819 */ /* 0x000fe400000012ff */
[----:B--2---:R-:W-:-:S05]  /*b9c0*/  LOP3.LUT R9, R9, 0xf00, RZ, 0xb8, !PT ;  /* 0x00000f0009097812 */ /* 0x004fca00078eb8ff */
[----:B------:R-:W-:Y:S04]  /*b9d0*/  STS.64 [UR18+0x18], R8 ;  /* 0x00001808ff007988 */ /* 0x000fe80008000a12 */
[----:B------:R-:W1:Y:S01]  /*b9e0*/  LDS R25, [UR18+0x1c] ;  /* 0x00001c12ff197984 */ /* 0x000e620008000800 */
[----:B------:R-:W-:Y:S01]  /*b9f0*/  IMAD.SHL.U32 R23, R6, 0x2, RZ ;  /* 0x0000000206177824 */ /* 0x000fe200078e00ff */
[----:B------:R-:W-:-:S04]  /*ba00*/  CS2R R14, SRZ ;  /* 0x00000000000e7805 */ /* 0x000fc8000001ff00 */
[----:B------:R-:W-:Y:S01]  /*ba10*/  LOP3.LUT R23, R23, 0xfffffffe, RZ, 0xc0, !PT ;  /* 0xfffffffe17177812 */ /* 0x000fe200078ec0ff */
[----:B-----5:R-:W-:Y:S02]  /*ba20*/  VIADD R12, R19, 0xffffffff ;  /* 0xffffffff130c7836 */ /* 0x020fe40000000000 */
[----:B------:R-:W-:Y:S01]  /*ba30*/  VIADD R13, R18, 0xffffffff ;  /* 0xffffffff120d7836 */ /* 0x000fe20000000000 */
[----:B------:R-:W-:Y:S01]  /*ba40*/  SHF.R.U64 R23, R23, 0x4, R24 ;  /* 0x0000000417177819 */ /* 0x000fe20000001218 */
[----:B------:R-:W-:Y:S04]  /*ba50*/  STS [UR18+0x10], R8 ;  /* 0x00001008ff007988 */ /* 0x000fe80008000812 */
[----:B------:R-:W-:Y:S04]  /*ba60*/  STS [UR18+0x14], R8 ;  /* 0x00001408ff007988 */ /* 0x000fe80008000812 */
[----:B------:R-:W-:Y:S04]  /*ba70*/  STS.128 [UR18+0x20], R12 ;  /* 0x0000200cff007988 */ /* 0x000fe80008000c12 */
[----:B------:R-:W-:Y:S04]  /*ba80*/  STS [UR18+0xc], R23 ;  /* 0x00000c17ff007988 */ /* 0x000fe80008000812 */
[----:B------:R-:W-:Y:S01]  /*ba90*/  STS [UR18+0x30], RZ ;  /* 0x000030ffff007988 */ /* 0x000fe20008000812 */
[----:B-1----:R-:W-:-:S05]  /*baa0*/  LOP3.LUT R3, R25, 0xf000, RZ, 0xb8, !PT ;  /* 0x0000f00019037812 */ /* 0x002fca00078eb8ff */
[----:B------:R-:W-:Y:S04]  /*bab0*/  STS [UR18+0x1c], R3 ;  /* 0x00001c03ff007988 */ /* 0x000fe80008000812 */
[----:B------:R-:W1:Y:S01]  /*bac0*/  LDS R6, [UR19+0x1c] ;  /* 0x00001c13ff067984 */ /* 0x000e620008000800 */
[----:B------:R-:W-:-:S04]  /*bad0*/  SHF.L.U64.HI R18, R4, 0x1, R5 ;  /* 0x0000000104127819 */ /* 0x000fc80000010205 */
[----:B------:R-:W-:-:S04]  /*bae0*/  LOP3.LUT R18, R18, 0x1fffffff, RZ, 0xc0, !PT ;  /* 0x1fffffff12127812 */ /* 0x000fc800078ec0ff */
[----:B------:R-:W-:-:S04]  /*baf0*/  SHF.R.U32.HI R5, RZ, 0x4, R18 ;  /* 0x00000004ff057819 */ /* 0x000fc80000011612 */
[----:B-1----:R-:W-:-:S05]  /*bb00*/  LOP3.LUT R5, R6, 0xf, R5, 0xb8, !PT ;  /* 0x0000000f06057812 */ /* 0x002fca00078eb805 */
[----:B------:R-:W-:Y:S04]  /*bb10*/  STS [UR19+0x1c], R5 ;  /* 0x00001c05ff007988 */ /* 0x000fe80008000813 */
[----:B------:R-:W1:Y:S02]  /*bb20*/  LDS R8, [UR19+0x1c] ;  /* 0x00001c13ff087984 */ /* 0x000e640008000800 */
[----:B-1----:R-:W-:-:S05]  /*bb30*/  LOP3.LUT R8, R8, 0xf0, RZ, 0xb8, !PT ;  /* 0x000000f008087812 */ /* 0x002fca00078eb8ff */
[----:B------:R-:W-:Y:S04]  /*bb40*/  STS [UR19+0x1c], R8 ;  /* 0x00001c08ff007988 */ /* 0x000fe80008000813 */
[----:B------:R-:W1:Y:S01]  /*bb50*/  LDS R7, [UR19+0x1c] ;  /* 0x00001c13ff077984 */ /* 0x000e620008000800 */
[----:B------:R-:W-:-:S05]  /*bb60*/  IMAD.U32 R6, RZ, RZ, UR19 ;  /* 0x00000013ff067e24 */ /* 0x000fca000f8e00ff */
[----:B------:R-:W-:Y:S02]  /*bb70*/  SHF.R.U64 R6, R6, 0x4, RZ ;  /* 0x0000000406067819 */ /* 0x000fe400000012ff */
[----:B-1----:R-:W-:-:S05]  /*bb80*/  LOP3.LUT R7, R7, 0xf00, RZ, 0xb8, !PT ;  /* 0x00000f0007077812 */ /* 0x002fca00078eb8ff */
[----:B------:R-:W-:Y:S04]  /*bb90*/  STS.64 [UR19+0x18], R6 ;  /* 0x00001806ff007988 */ /* 0x000fe80008000a13 */
[----:B------:R-:W1:Y:S01]  /*bba0*/  LDS R9, [UR19+0x1c] ;  /* 0x00001c13ff097984 */ /* 0x000e620008000800 */
[----:B------:R-:W-:Y:S02]  /*bbb0*/  IMAD.SHL.U32 R3, R4, 0x2, RZ ;  /* 0x0000000204037824 */ /* 0x000fe400078e00ff */
[----:B------:R-:W-:-:S03]  /*bbc0*/  VIADD R13, R2, 0xffffffff ;  /* 0xffffffff020d7836 */ /* 0x000fc60000000000 */
[----:B------:R-:W-:-:S04]  /*bbd0*/  LOP3.LUT R3, R3, 0xfffffffe, RZ, 0xc0, !PT ;  /* 0xfffffffe03037812 */ /* 0x000fc800078ec0ff */
[----:B------:R-:W-:Y:S01]  /*bbe0*/  SHF.R.U64 R3, R3, 0x4, R18 ;  /* 0x0000000403037819 */ /* 0x000fe20000001212 */
[----:B------:R2:W-:Y:S04]  /*bbf0*/  STS.128 [UR19+0x20], R12 ;  /* 0x0000200cff007988 */ /* 0x0005e80008000c13 */
[----:B------:R2:W-:Y:S04]  /*bc00*/  STS [UR19+0xc], R3 ;  /* 0x00000c03ff007988 */ /* 0x0005e80008000813 */
[----:B------:R2:W-:Y:S04]  /*bc10*/  STS [UR19+0x10], R6 ;  /* 0x00001006ff007988 */ /* 0x0005e80008000813 */
[----:B------:R2:W-:Y:S04]  /*bc20*/  STS [UR19+0x14], R6 ;  /* 0x00001406ff007988 */ /* 0x0005e80008000813 */
[----:B------:R-:W-:Y:S01]  /*bc30*/  STS [UR19+0x30], RZ ;  /* 0x000030ffff007988 */ /* 0x000fe20008000813 */
[----:B-1----:R-:W-:-:S05]  /*bc40*/  LOP3.LUT R2, R9, 0xf000, RZ, 0xb8, !PT ;  /* 0x0000f00009027812 */ /* 0x002fca00078eb8ff */
[----:B------:R2:W-:Y:S02]  /*bc50*/  STS [UR19+0x1c], R2 ;  /* 0x00001c02ff007988 */ /* 0x0005e40008000813 */
.L_x_215:
[----:B------:R-:W-:Y:S05]  /*bc60*/  BSYNC B1 ;  /* 0x0000000000017941 */ /* 0x000fea0003800000 */
.L_x_214:
[----:B------:R-:W-:-:S03]  /*bc70*/  UMOV UR4, 0xffffffff ;  /* 0xffffffff00047882 */ /* 0x000fc60000000000 */
[----:B------:R-:W-:Y:S05]  /*bc80*/  BRA.DIV UR4, `(.L_x_216) ;  /* 0x0000003204b47947 */ /* 0x000fea000b800000 */
[----:B------:R-:W-:Y:S01]  /*bc90*/  ELECT P6, URZ, PT ;  /* 0x00000000003f782f */ /* 0x000fe200038c0000 */
[----:B------:R-:W-:-:S12]  /*bca0*/  NOP ;  /* 0x0000000000007918 */ /* 0x000fd80000000000 */
.L_x_299:
[----:B-12---:R-:W1:Y:S02]  /*bcb0*/  S2R R2, SR_LANEID ;  /* 0x0000000000027919 */ /* 0x006e640000000000 */
[----:B-1----:R-:W-:-:S05]  /*bcc0*/  IMAD.SHL.U32 R6, R2, 0x4, RZ ;  /* 0x0000000402067824 */ /* 0x002fca00078e00ff */
[----:B------:R1:W2:Y:S01]  /*bcd0*/  LDS R7, [R6+UR18] ;  /* 0x0000001206077984 */ /* 0x0002a20008000800 */
[C---:B------:R-:W-:Y:S02]  /*bce0*/  IADD3 R4, P0, R6.reuse, UR12, RZ ;  /* 0x0000000c06047c10 */ /* 0x040fe4000ff1e0ff */
[----:B------:R-:W-:Y:S01]  /*bcf0*/  IADD3 R2, P4, R6, UR14, RZ ;  /* 0x0000000e06027c10 */ /* 0x000fe2000ff9e0ff */
[----:B------:R1:W3:Y:S01]  /*bd00*/  LDS R9, [R6+UR18+0x80] ;  /* 0x0000801206097984 */ /* 0x0002e20008000800 */
[----:B------:R-:W-:Y:S11]  /*bd10*/  @!P6 BRA `(.L_x_217) ;  /* 0x000000000008e947 */ /* 0x000ff60003800000 */
[----:B------:R0:W-:Y:S01]  /*bd20*/  UTMACMDFLUSH ;  /* 0x00000000000079b7 */ /* 0x0001e20000000000 */
[----:B------:R-:W-:-:S04]  /*bd30*/  DEPBAR.LE SB0, 0x0 ;  /* 0x000080000000791a */ /* 0x000fc80000000000 */
.L_x_217:
[----:B------:R-:W-:Y:S01]  /*bd40*/  IMAD.X R5, RZ, RZ, UR13, P0 ;  /* 0x0000000dff057e24 */ /* 0x000fe200080e06ff */
[----:B------:R-:W-:Y:S05]  /*bd50*/  WARPSYNC.ALL ;  /* 0x0000000000007948 */ /* 0x000fea0003800000 */
[----:B------:R-:W-:Y:S01]  /*bd60*/  IMAD.X R3, RZ, RZ, UR15, P4 ;  /* 0x0000000fff037e24 */ /* 0x000fe2000a0e06ff */
[----:B--2---:R2:W5:Y:S04]  /*bd70*/  ATOMG.E.EXCH.STRONG.GPU PT, RZ, [R4], R7 ;  /* 0x0000000704ff73a8 */ /* 0x00456800041ee100 */
[----:B---3--:R2:W5:Y:S01]  /*bd80*/  ATOMG.E.EXCH.STRONG.GPU PT, RZ, [R2], R9 ;  /* 0x0000000902ff73a8 */ /* 0x00856200041ee100 */
[----:B------:R-:W-:-:S07]  /*bd90*/  MOV R18, R10 ;  /* 0x0000000a00127202 */ /* 0x000fce0000000f00 */
.L_x_212:
[----:B------:R-:W-:Y:S01]  /*bda0*/  ISETP.NE.AND P4, PT, R11, RZ, PT ;  /* 0x000000ff0b00720c */ /* 0x000fe20003f85270 */
[----:B------:R-:W-:Y:S01]  /*bdb0*/  VIADD R21, R21, 0x1 ;  /* 0x0000000115157836 */ /* 0x000fe20000000000 */
[----:B--2---:R-:W-:Y:S02]  /*bdc0*/  SEL R3, RZ, 0x1, !P3 ;  /* 0x00000001ff037807 */ /* 0x004fe40005800000 */
[----:B-1----:R-:W-:Y:S02]  /*bdd0*/  PRMT R2, RZ, 0x7610, R2 ;  /* 0x00007610ff027816 */ /* 0x002fe40000000002 */
[----:B------:R-:W-:-:S04]  /*bde0*/  ISETP.NE.AND P0, PT, R21, 0x8, PT ;  /* 0x000000081500780c */ /* 0x000fc80003f05270 */
[----:B------:R-:W-:Y:S02]  /*bdf0*/  SEL R5, RZ, 0x1, P0 ;  /* 0x00000001ff057807 */ /* 0x000fe40000000000 */
[----:B------:R-:W-:Y:S02]  /*be00*/  SEL R21, R21, RZ, P0 ;  /* 0x000000ff15157207 */ /* 0x000fe40000000000 */
[----:B------:R-:W-:Y:S01]  /*be10*/  LOP3.LUT R22, R22, R5, RZ, 0x3c, !PT ;  /* 0x0000000516167212 */ /* 0x000fe200078e3cff */
[----:B------:R-:W-:Y:S06]  /*be20*/  @P4 BRA `(.L_x_218) ;  /* 0xfffffff000884947 */ /* 0x000fec000383ffff */
[----:B------:R-:W-:Y:S05]  /*be30*/  BSYNC B0 ;  /* 0x0000000000007941 */ /* 0x000fea0003800000 */
.L_x_198:
[----:B------:R-:W-:-:S03]  /*be40*/  UMOV UR4, 0xffffffff ;  /* 0xffffffff00047882 */ /* 0x000fc60000000000 */
[----:B------:R-:W-:Y:S05]  /*be50*/  BRA.DIV UR4, `(.L_x_219) ;  /* 0x0000003204707947 */ /* 0x000fea000b800000 */
[----:B-----5:R-:W-:-:S13]  /*be60*/  ELECT P6, URZ, PT ;  /* 0x00000000003f782f */ /* 0x020fda00038c0000 */
.L_x_302:
[----:B------:R-:W-:Y:S04]  /*be70*/  BSSY B0, `(.L_x_220) ;  /* 0x000002a000007945 */ /* 0x000fe80003800000 */
[----:B------:R-:W-:Y:S05]  /*be80*/  @!P6 BRA `(.L_x_221) ;  /* 0x0000000000a0e947 */ /* 0x000fea0003800000 */
[----:B------:R-:W-:-:S04]  /*be90*/  ULOP3.LUT UR4, UR53, 0x2, URZ, 0xfc, !UPT ;  /* 0x0000000235047892 */ /* 0x000fc8000f8efc3f */
[----:B------:R-:W-:-:S06]  /*bea0*/  UISETP.NE.AND UP0, UPT, UR4, 0x3, UPT ;  /* 0x000000030400788c */ /* 0x000fcc000bf05270 */
[----:B------:R-:W-:-:S13]  /*beb0*/  PLOP3.LUT P0, PT, PT, PT, UP0, 0x80, 0x0 ;  /* 0x000000000000781c */ /* 0x000fda0003f0f008 */
[----:B------:R-:W-:Y:S05]  /*bec0*/  @!P0 BRA `(.L_x_222) ;  /* 0x0000000000048947 */ /* 0x000fea0003800000 */
[----:B------:R-:W-:Y:S01]  /*bed0*/  BPT.TRAP 0x1 ;  /* 0x000000040000795c */ /* 0x000fe20000300000 */
.L_x_222:
[----:B------:R-:W-:Y:S01]  /*bee0*/  IMAD.U32 R3, RZ, RZ, UR16 ;  /* 0x00000010ff037e24 */ /* 0x000fe2000f8e00ff */
[----:B------:R-:W-:-:S03]  /*bef0*/  SHF.L.U32 R2, R20, 0x1f, RZ ;  /* 0x0000001f14027819 */ /* 0x000fc600000006ff */
[----:B------:R-:W-:-:S04]  /*bf00*/  VIADD R3, R3, 0x384a0 ;  /* 0x000384a003037836 */ /* 0x000fc80000000000 */
[C---:B------:R-:W-:Y:S02]  /*bf10*/  IMAD R7, R0.reuse, 0x8, R3 ;  /* 0x0000000800077824 */ /* 0x040fe400078e0203 */
[----:B------:R-:W-:Y:S02]  /*bf20*/  VIADD R0, R0, 0x1 ;  /* 0x0000000100007836 */ /* 0x000fe40000000000 */
[----:B------:R-:W1:Y:S03]  /*bf30*/  SYNCS.PHASECHK.TRANS64.TRYWAIT P0, [R7+URZ], R2 ;  /* 0x00000002070075a7 */ /* 0x000e66000800017f */
[----:B------:R-:W-:-:S04]  /*bf40*/  ISETP.NE.AND P1, PT, R0, 0x4, PT ;  /* 0x000000040000780c */ /* 0x000fc80003f25270 */
[----:B------:R-:W-:Y:S02]  /*bf50*/  SEL R5, RZ, 0x1, P1 ;  /* 0x00000001ff057807 */ /* 0x000fe40000800000 */
[----:B------:R-:W-:Y:S02]  /*bf60*/  SEL R0, R0, RZ, P1 ;  /* 0x000000ff00007207 */ /* 0x000fe40000800000 */
[----:B------:R-:W-:-:S03]  /*bf70*/  LOP3.LUT R5, R20, R5, RZ, 0x3c, !PT ;  /* 0x0000000514057212 */ /* 0x000fc600078e3cff */
[----:B------:R-:W-:Y:S01]  /*bf80*/  IMAD R9, R0, 0x8, R3 ;  /* 0x0000000800097824 */ /* 0x000fe200078e0203 */
[----:B------:R-:W-:Y:S01]  /*bf90*/  SHF.L.U32 R4, R5, 0x1f, RZ ;  /* 0x0000001f05047819 */ /* 0x000fe200000006ff */
[----:B-1----:R-:W-:Y:S06]  /*bfa0*/  @!P0 BRA `(.L_x_223) ;  /* 0x00000030003c8947 */ /* 0x002fec0003800000 */
.L_x_303:
[----:B------:R-:W2:Y:S01]  /*bfb0*/  SYNCS.PHASECHK.TRANS64.TRYWAIT P0, [R9+URZ], R4 ;  /* 0x00000004090075a7 */ /* 0x000ea2000800017f */
[----:B------:R-:W-:-:S05]  /*bfc0*/  VIADD R0, R0, 0x1 ;  /* 0x0000000100007836 */ /* 0x000fca0000000000 */
[----:B------:R-:W-:-:S04]  /*bfd0*/  ISETP.NE.AND P1, PT, R0, 0x4, PT ;  /* 0x000000040000780c */ /* 0x000fc80003f25270 */
[----:B-1----:R-:W-:Y:S02]  /*bfe0*/  SEL R2, RZ, 0x1, P1 ;  /* 0x00000001ff027807 */ /* 0x002fe40000800000 */
[----:B------:R-:W-:Y:S02]  /*bff0*/  SEL R0, R0, RZ, P1 ;  /* 0x000000ff00007207 */ /* 0x000fe40000800000 */
[----:B------:R-:W-:-:S03]  /*c000*/  LOP3.LUT R7, R5, R2, RZ, 0x3c, !PT ;  /* 0x0000000205077212 */ /* 0x000fc600078e3cff */
[----:B------:R-:W-:Y:S01]  /*c010*/  IMAD R6, R0, 0x8, R3 ;  /* 0x0000000800067824 */ /* 0x000fe200078e0203 */
[----:B------:R-:W-:Y:S01]  /*c020*/  SHF.L.U32 R5, R7, 0x1f, RZ ;  /* 0x0000001f07057819 */ /* 0x000fe200000006ff */
[----:B--2---:R-:W-:Y:S06]  /*c030*/  @!P0 BRA `(.L_x_224) ;  /* 0x00000030002c8947 */ /* 0x004fec0003800000 */
.L_x_304:
[----:B------:R-:W2:Y:S01]  /*c040*/  SYNCS.PHASECHK.TRANS64.TRYWAIT P0, [R6+URZ], R5 ;  /* 0x00000005060075a7 */ /* 0x000ea2000800017f */
[----:B------:R-:W-:-:S05]  /*c050*/  VIADD R0, R0, 0x1 ;  /* 0x0000000100007836 */ /* 0x000fca0000000000 */
[----:B------:R-:W-:-:S04]  /*c060*/  ISETP.NE.AND P1, PT, R0, 0x4, PT ;  /* 0x000000040000780c */ /* 0x000fc80003f25270 */
[----:B------:R-:W-:Y:S02]  /*c070*/  SEL R2, RZ, 0x1, P1 ;  /* 0x00000001ff027807 */ /* 0x000fe40000800000 */
[----:B------:R-:W-:Y:S02]  /*c080*/  SEL R0, R0, RZ, P1 ;  /* 0x000000ff00007207 */ /* 0x000fe40000800000 */
[----:B------:R-:W-:Y:S01]  /*c090*/  LOP3.LUT R2, R7, R2, RZ, 0x3c, !PT ;  /* 0x0000000207027212 */ /* 0x000fe200078e3cff */
[----:B--2---:R-:W-:Y:S06]  /*c0a0*/  @!P0 BRA `(.L_x_225) ;  /* 0x0000003000248947 */ /* 0x004fec0003800000 */
.L_x_305:
[----:B------:R-:W-:Y:S01]  /*c0b0*/  IMAD R3, R0, 0x8, R3 ;  /* 0x0000000800037824 */ /* 0x000fe200078e0203 */
[----:B------:R-:W-:-:S07]  /*c0c0*/  SHF.L.U32 R0, R2, 0x1f, RZ ;  /* 0x0000001f02007819 */ /* 0x000fce00000006ff */
.L_x_226:
[----:B---3--:R3:W4:Y:S02]  /*c0d0*/  SYNCS.PHASECHK.TRANS64.TRYWAIT P0, [R3+URZ], R0 ;  /* 0x00000000030075a7 */ /* 0x008724000800017f */
[----:B----4-:R-:W-:Y:S05]  /*c0e0*/  @!P0 NANOSLEEP.SYNCS 0x989680 ;  /* 0x009896800000895d */ /* 0x010fea0003900000 */
[----:B------:R-:W4:Y:S02]  /*c0f0*/  @!P0 SYNCS.PHASECHK.TRANS64 P0, [R3+URZ], R0 ;  /* 0x00000000030085a7 */ /* 0x000f24000800007f */
[----:B----4-:R-:W-:Y:S05]  /*c100*/  @!P0 BRA `(.L_x_226) ;  /* 0xfffffffc00f08947 */ /* 0x010fea000383ffff */
.L_x_221:
[----:B------:R-:W-:Y:S05]  /*c110*/  BSYNC B0 ;  /* 0x0000000000007941 */ /* 0x000fea0003800000 */
.L_x_220:
[----:B------:R-:W-:Y:S05]  /*c120*/  EXIT ;  /* 0x000000000000794d */ /* 0x000fea0003800000 */
.L_x_111:
[----:B------:R-:W-:Y:S01]  /*c130*/  PLOP3.LUT P1, PT, PT, PT, UP3, 0x80, 0x0 ;  /* 0x000000000000781c */ /* 0x000fe20003f2f038 */
[----:B------:R-:W-:Y:S01]  /*c140*/  ULDC UR20, c[0x0][0x10] ;  /* 0x0000040000147ab9 */ /* 0x000fe20000000800 */
[----:B------:R-:W-:Y:S01]  /*c150*/  ULDC UR24, c[0x0][0x904] ;  /* 0x0002410000187ab9 */ /* 0x000fe20000000800 */
[----:B------:R-:W-:Y:S01]  /*c160*/  UMOV UR19, 0xffffffff ;  /* 0xffffffff00137882 */ /* 0x000fe20000000000 */
[----:B------:R-:W-:Y:S01]  /*c170*/  P2R R0, PR, RZ, 0x2 ;  /* 0x00000002ff007803 */ /* 0x000fe20000000000 */
[----:B------:R-:W-:Y:S01]  /*c180*/  ULDC.64 UR12, c[0x0][0x8c8] ;  /* 0x00023200000c7ab9 */ /* 0x000fe20000000a00 */
[----:B------:R-:W-:Y:S01]  /*c190*/  UIMAD.WIDE.U32 UR20, UR41, UR20, URZ ;  /* 0x00000014291472a5 */ /* 0x000fe2000f8e003f */
[----:B------:R-:W-:Y:S01]  /*c1a0*/  IMAD.MOV.U32 R16, RZ, RZ, RZ ;  /* 0x000000ffff107224 */ /* 0x000fe200078e00ff */
[----:B------:R-:W-:Y:S01]  /*c1b0*/  ULDC.64 UR14, c[0x0][0x8e0] ;  /* 0x00023800000e7ab9 */ /* 0x000fe20000000a00 */
[----:B------:R-:W-:Y:S02]  /*c1c0*/  USHF.L.U32 UR25, UR19, UR24, URZ ;  /* 0x0000001813197299 */ /* 0x000fe4000800063f */
[----:B------:R-:W-:-:S02]  /*c1d0*/  UIADD3 UR11, UP1, UR12, -0x1, URZ ;  /* 0xffffffff0c0b7890 */ /* 0x000fc4000ff3e03f */
[----:B------:R-:W1:Y:S01]  /*c1e0*/  @P1 S2R R0, SR_CTAID.Y ;  /* 0x0000000000001919 */ /* 0x000e620000002600 */
[----:B------:R-:W-:Y:S01]  /*c1f0*/  ULDC UR19, c[0x0][0x14] ;  /* 0x0000050000137ab9 */ /* 0x000fe20000000800 */
[----:B------:R-:W-:Y:S02]  /*c200*/  UIADD3 UR12, UP2, UR14, -0x1, URZ ;  /* 0xffffffff0e0c7890 */ /* 0x000fe4000ff5e03f */
[----:B------:R-:W-:Y:S02]  /*c210*/  UIMAD.WIDE.U32 UR22, UR20, UR19, URZ ;  /* 0x00000013141672a5 */ /* 0x000fe4000f8e003f */
[----:B------:R-:W-:Y:S01]  /*c220*/  UIMAD UR21, UR21, UR19, URZ ;  /* 0x00000013151572a4 */ /* 0x000fe2000f8e023f */
[----:B------:R-:W-:Y:S01]  /*c230*/  ULDC UR18, c[0x0][0x8a8] ;  /* 0x00022a0000127ab9 */ /* 0x000fe20000000800 */
[----:B------:R-:W-:Y:S01]  /*c240*/  UMOV UR26, 0x1 ;  /* 0x00000001001a7882 */ /* 0x000fe20000000000 */
[----:B------:R-:W-:Y:S02]  /*c250*/  UIADD3.X UR14, UR15, -0x1, URZ, UP2, !UPT ;  /* 0xffffffff0f0e7890 */ /* 0x000fe400097fe43f */
[----:B------:R-:W-:-:S02]  /*c260*/  UIADD3.X UR13, UR13, -0x1, URZ, UP1, !UPT ;  /* 0xffffffff0d0d7890 */ /* 0x000fc40008ffe43f */
[----:B------:R-:W-:Y:S02]  /*c270*/  ULOP3.LUT UR15, UR54, 0x2, URZ, 0xfc, !UPT ;  /* 0x00000002360f7892 */ /* 0x000fe4000f8efc3f */
[----:B------:R-:W-:Y:S02]  /*c280*/  UIADD3 UR16, UR8, -0x1, URZ ;  /* 0xffffffff08107890 */ /* 0x000fe4000fffe03f */
[----:B------:R-:W-:Y:S02]  /*c290*/  UIADD3 UR17, UR7, -0x1, URZ ;  /* 0xffffffff07117890 */ /* 0x000fe4000fffe03f */
[----:B------:R-:W-:Y:S02]  /*c2a0*/  UIADD3 UR18, UR18, -0x1, URZ ;  /* 0xffffffff12127890 */ /* 0x000fe4000fffe03f */
[----:B------:R-:W-:Y:S02]  /*c2b0*/  USHF.L.U32 UR19, UR26, UR24, URZ ;  /* 0x000000181a137299 */ /* 0x000fe4000800063f */
[----:B------:R-:W-:-:S02]  /*c2c0*/  ULOP3.LUT UR20, URZ, UR25, URZ, 0x33, !UPT ;  /* 0x000000193f147292 */ /* 0x000fc4000f8e333f */
[----:B------:R-:W-:Y:S01]  /*c2d0*/  UIADD3 UR21, UR23, UR21, URZ ;  /* 0x0000001517157290 */ /* 0x000fe2000fffe03f */
[----:B-1----:R-:W-:Y:S02]  /*c2e0*/  @P1 R2UR UR40, R0 ;  /* 0x00000000002812ca */ /* 0x002fe400000e0000 */
[----:B------:R-:W-:-:S13]  /*c2f0*/  MOV R0, 0x1 ;  /* 0x0000000100007802 */ /* 0x000fda0000000f00 */
.L_x_247:
[----:B------:R-:W1:Y:S01]  /*c300*/  LDC.64 R2, c[0x0][0x8f8] ;  /* 0x00023e00ff027b82 */ /* 0x000e620000000a00 */
[----:B------:R-:W-:Y:S01]  /*c310*/  UIADD3 UR10, UP1, UR10, UR22, URZ ;  /* 0x000000160a0a7290 */ /* 0x000fe2000ff3e03f */
[----:B------:R-:W-:Y:S01]  /*c320*/  ISETP.NE.AND P2, PT, R20, RZ, PT ;  /* 0x000000ff1400720c */ /* 0x000fe20003f45270 */
[----:B------:R-:W-:Y:S01]  /*c330*/  UMOV UR24, 0xffffffff ;  /* 0xffffffff00187882 */ /* 0x000fe20000000000 */
[----:B------:R-:W-:Y:S01]  /*c340*/  UMOV UR25, 0xffffffff ;  /* 0xffffffff00197882 */ /* 0x000fe20000000000 */
[----:B------:R-:W-:Y:S01]  /*c350*/  UIADD3.X UR9, UR9, UR21, URZ, UP1, !UPT ;  /* 0x0000001509097290 */ /* 0x000fe20008ffe43f */
[----:B------:R-:W-:Y:S01]  /*c360*/  IMAD.MOV.U32 R15, RZ, RZ, RZ ;  /* 0x000000ffff0f7224 */ /* 0x000fe200078e00ff */
[----:B------:R-:W-:Y:S01]  /*c370*/  UMOV UR26, 0xffffffff ;  /* 0xffffffff001a7882 */ /* 0x000fe20000000000 */
[----:B-1----:R-:W-:-:S03]  /*c380*/  ISETP.LE.U32.AND P1, PT, R2, UR10, PT ;  /* 0x0000000a02007c0c */ /* 0x002fc6000bf23070 */
[----:B------:R-:W-:-:S05]  /*c390*/  IMAD.U32 R2, RZ, RZ, UR9 ;  /* 0x00000009ff027e24 */ /* 0x000fca000f8e00ff */
[----:B------:R-:W-:-:S13]  /*c3a0*/  ISETP.GE.U32.AND.EX P1, PT, R2, R3, PT, P1 ;  /* 0x000000030200720c */ /* 0x000fda0003f26110 */
[----:B---345:R-:W-:Y:S05]  /*c3b0*/  @P2 BRA P1, `(.L_x_227) ;  /* 0x0000001800402947 */ /* 0x038fea0000800000 */
[----:B------:R-:W-:-:S04]  /*c3c0*/  IADD3 R2, P2, R6, UR5, RZ ;  /* 0x0000000506027c10 */ /* 0x000fc8000ff5e0ff */
[----:B------:R-:W-:Y:S02]  /*c3d0*/  ISETP.GT.U32.AND P1, PT, R2, UR10, PT ;  /* 0x0000000a02007c0c */ /* 0x000fe4000bf24070 */
[----:B------:R-:W-:-:S04]  /*c3e0*/  IADD3.X R2, R7, UR4, RZ, P2, !PT ;  /* 0x0000000407027c10 */ /* 0x000fc800097fe4ff */
[----:B------:R-:W-:-:S13]  /*c3f0*/  ISETP.GT.U32.AND.EX P1, PT, R2, UR9, PT, P1 ;  /* 0x0000000902007c0c */ /* 0x000fda000bf24110 */
[----:B------:R-:W-:Y:S05]  /*c400*/  @P1 BRA `(.L_x_228) ;  /* 0x0000001400201947 */ /* 0x000fea0003800000 */
[----:B------:R-:W-:Y:S01]  /*c410*/  VIADD R12, R34, UR6 ;  /* 0x00000006220c7c36 */ /* 0x000fe20008000000 */
[----:B------:R-:W-:Y:S01]  /*c420*/  ULDC UR24, c[0x0][0x910] ;  /* 0x0002440000187ab9 */ /* 0x000fe20000000800 */
[----:B------:R-:W-:Y:S02]  /*c430*/  IMAD.MOV.U32 R22, RZ, RZ, R8 ;  /* 0x000000ffff167224 */ /* 0x000fe400078e0008 */
[----:B------:R-:W-:Y:S02]  /*c440*/  VIADD R13, R12, 0x20 ;  /* 0x000000200c0d7836 */ /* 0x000fe40000000000 */
[----:B------:R-:W-:-:S03]  /*c450*/  IMAD.MOV.U32 R14, RZ, RZ, R9 ;  /* 0x000000ffff0e7224 */ /* 0x000fc600078e0009 */
[----:B------:R-:W-:-:S13]  /*c460*/  ISETP.GE.AND P1, PT, R13, UR24, PT ;  /* 0x000000180d007c0c */ /* 0x000fda000bf26270 */
[----:B------:R-:W1:Y:S01]  /*c470*/  @!P1 LDC.64 R2, c[0x0][0x918] ;  /* 0x00024600ff029b82 */ /* 0x000e620000000a00 */
[----:B------:R-:W-:Y:S01]  /*c480*/  @!P1 VIADD R7, R12, 0x20 ;  /* 0x000000200c079836 */ /* 0x000fe20000000000 */
[----:B------:R-:W-:Y:S01]  /*c490*/  BSSY B0, `(.L_x_229) ;  /* 0x0000064000007945 */ /* 0x000fe20003800000 */
[----:B------:R-:W-:Y:S02]  /*c4a0*/  IMAD.MOV.U32 R6, RZ, RZ, 0x7fffffff ;  /* 0x7fffffffff067424 */ /* 0x000fe400078e00ff */
[----:B-1----:R-:W-:-:S05]  /*c4b0*/  @!P1 IMAD.WIDE R2, R7, 0xc, R2 ;  /* 0x0000000c07029825 */ /* 0x002fca00078e0202 */
[----:B------:R1:W5:Y:S04]  /*c4c0*/  @!P1 LDG.E R8, desc[UR58][R2.64] ;  /* 0x0000003a02089981 */ /* 0x000368000c1e1900 */
[----:B------:R1:W5:Y:S01]  /*c4d0*/  @!P1 LDG.E R9, desc[UR58][R2.64+0x4] ;  /* 0x0000043a02099981 */ /* 0x000362000c1e1900 */
[----:B------:R-:W-:Y:S01]  /*c4e0*/  ISETP.GE.AND P1, PT, R12, UR24, PT ;  /* 0x000000180c007c0c */ /* 0x000fe2000bf26270 */
[----:B------:R-:W-:-:S12]  /*c4f0*/  IMAD.MOV.U32 R7, RZ, RZ, RZ ;  /* 0x000000ffff077224 */ /* 0x000fd800078e00ff */
[----:B-1----:R-:W-:Y:S05]  /*c500*/  @P1 BRA `(.L_x_230) ;  /* 0x0000000400701947 */ /* 0x002fea0003800000 */
[----:B------:R-:W-:Y:S01]  /*c510*/  IABS R7, R11 ;  /* 0x0000000b00077213 */ /* 0x000fe20000000000 */
[----:B------:R-:W-:Y:S01]  /*c520*/  ULDC UR25, c[0x0][0x8f0] ;  /* 0x00023c0000197ab9 */ /* 0x000fe20000000800 */
[----:B------:R-:W-:Y:S02]  /*c530*/  IABS R6, R10 ;  /* 0x0000000a00067213 */ /* 0x000fe40000000000 */
[----:B------:R-:W1:Y:S01]  /*c540*/  I2F.RP R3, R7 ;  /* 0x0000000700037306 */ /* 0x000e620000209400 */
[----:B------:R-:W-:Y:S02]  /*c550*/  PLOP3.LUT P3, PT, PT, PT, UP0, 0x80, 0x0 ;  /* 0x000000000000781c */ /* 0x000fe40003f6f008 */
[----:B------:R-:W-:Y:S02]  /*c560*/  IADD3 R21, P2, R14, UR12, RZ ;  /* 0x0000000c0e157c10 */ /* 0x000fe4000ff5e0ff */
[----:B------:R-:W-:Y:S02]  /*c570*/  IADD3 R19, P1, R22, UR11, RZ ;  /* 0x0000000b16137c10 */ /* 0x000fe4000ff3e0ff */
[----:B------:R-:W-:Y:S01]  /*c580*/  LEA.HI.X.SX32 R24, R14, UR14, 0x1, P2 ;  /* 0x0000000e0e187c11 */ /* 0x000fe200090f0eff */
[----:B------:R-:W3:Y:S01]  /*c590*/  I2F.RP R2, R6 ;  /* 0x0000000600027306 */ /* 0x000ee20000209400 */
[----:B------:R-:W-:-:S07]  /*c5a0*/  LEA.HI.X.SX32 R22, R22, UR13, 0x1, P1 ;  /* 0x0000000d16167c11 */ /* 0x000fce00088f0eff */
[----:B-1----:R-:W1:Y:S08]  /*c5b0*/  MUFU.RCP R3, R3 ;  /* 0x0000000300037308 */ /* 0x002e700000001000 */
[----:B---3--:R-:W3:Y:S01]  /*c5c0*/  MUFU.RCP R2, R2 ;  /* 0x0000000200027308 */ /* 0x008ee20000001000 */
[----:B-1----:R-:W-:-:S07]  /*c5d0*/  IADD3 R17, R3, 0xffffffe, RZ ;  /* 0x0ffffffe03117810 */ /* 0x002fce0007ffe0ff */
[----:B------:R-:W1:Y:S01]  /*c5e0*/  F2I.FTZ.U32.TRUNC.NTZ R17, R17 ;  /* 0x0000001100117305 */ /* 0x000e62000021f000 */
[----:B---3--:R-:W-:-:S07]  /*c5f0*/  VIADD R15, R2, 0xffffffe ;  /* 0x0ffffffe020f7836 */ /* 0x008fce0000000000 */
[----:B------:R-:W3:Y:S01]  /*c600*/  F2I.FTZ.U32.TRUNC.NTZ R15, R15 ;  /* 0x0000000f000f7305 */ /* 0x000ee2000021f000 */
[----:B-1----:R-:W-:Y:S02]  /*c610*/  IMAD.MOV R18, RZ, RZ, -R17 ;  /* 0x000000ffff127224 */ /* 0x002fe400078e0a11 */
[----:B---3--:R-:W-:Y:S01]  /*c620*/  IMAD.MOV R14, RZ, RZ, -R15 ;  /* 0x000000ffff0e7224 */ /* 0x008fe200078e0a0f */
[----:B------:R-:W-:Y:S06]  /*c630*/  @!P3 BRA `(.L_x_231) ;  /* 0x000000000034b947 */ /* 0x000fec0003800000 */
[----:B------:R-:W-:Y:S01]  /*c640*/  ULDC UR6, c[0x0][0x8dc] ;  /* 0x0002370000067ab9 */ /* 0x000fe20000000800 */
[----:B------:R-:W-:Y:S01]  /*c650*/  ULDC.64 UR26, c[0x0][0x8d0] ;  /* 0x00023400001a7ab9 */ /* 0x000fe20000000a00 */
[----:B------:R-:W-:-:S05]  /*c660*/  IADD3 R3, P1, R19, UR6, RZ ;  /* 0x0000000613037c10 */ /* 0x000fca000ff3e0ff */
[----:B------:R-:W-:-:S04]  /*c670*/  IMAD.X R19, RZ, RZ, R22, P1 ;  /* 0x000000ffff137224 */ /* 0x000fc800008e0616 */
[----:B------:R-:W-:-:S04]  /*c680*/  IMAD.WIDE.U32 R4, R19, UR26, RZ ;  /* 0x0000001a13047c25 */ /* 0x000fc8000f8e00ff */
[----:B------:R-:W-:-:S04]  /*c690*/  IMAD.WIDE.U32 R4, P1, R3, UR27, R4 ;  /* 0x0000001b03047c25 */ /* 0x000fc8000f820004 */
[----:B------:R-:W-:-:S04]  /*c6a0*/  IMAD.WIDE.U32 R2, R3, UR26, RZ ;  /* 0x0000001a03027c25 */ /* 0x000fc8000f8e00ff */
[----:B------:R-:W-:Y:S01]  /*c6b0*/  IMAD.MOV.U32 R2, RZ, RZ, R5 ;  /* 0x000000ffff027224 */ /* 0x000fe200078e0005 */
[----:B------:R-:W-:Y:S01]  /*c6c0*/  IADD3 RZ, P2, R3, R4, RZ ;  /* 0x0000000403ff7210 */ /* 0x000fe20007f5e0ff */
[----:B------:R-:W-:-:S04]  /*c6d0*/  IMAD.X R3, RZ, RZ, RZ, P1 ;  /* 0x000000ffff037224 */ /* 0x000fc800008e06ff */
[----:B------:R-:W-:-:S04]  /*c6e0*/  IMAD.WIDE.U32.X R2, R19, UR27, R2, P2 ;  /* 0x0000001b13027c25 */ /* 0x000fc800090e0402 */
[----:B------:R-:W-:Y:S02]  /*c6f0*/  IMAD.MOV.U32 R19, RZ, RZ, R2 ;  /* 0x000000ffff137224 */ /* 0x000fe400078e0002 */
[----:B------:R-:W-:-:S07]  /*c700*/  IMAD.MOV.U32 R22, RZ, RZ, R3 ;  /* 0x000000ffff167224 */ /* 0x000fce00078e0003 */
.L_x_231:
[----:B------:R-:W-:Y:S05]  /*c710*/  @!P0 BRA `(.L_x_232) ;  /* 0x0000000000348947 */ /* 0x000fea0003800000 */
[----:B------:R-:W-:Y:S01]  /*c720*/  ULDC UR6, c[0x0][0x8f4] ;  /* 0x00023d0000067ab9 */ /* 0x000fe20000000800 */
[----:B------:R-:W-:Y:S01]  /*c730*/  ULDC.64 UR26, c[0x0][0x8e8] ;  /* 0x00023a00001a7ab9 */ /* 0x000fe20000000a00 */
[----:B------:R-:W-:-:S05]  /*c740*/  IADD3 R3, P1, R21, UR6, RZ ;  /* 0x0000000615037c10 */ /* 0x000fca000ff3e0ff */
[----:B------:R-:W-:-:S04]  /*c750*/  IMAD.X R21, RZ, RZ, R24, P1 ;  /* 0x000000ffff157224 */ /* 0x000fc800008e0618 */
[----:B------:R-:W-:-:S04]  /*c760*/  IMAD.WIDE.U32 R4, R21, UR26, RZ ;  /* 0x0000001a15047c25 */ /* 0x000fc8000f8e00ff */
[----:B------:R-:W-:-:S04]  /*c770*/  IMAD.WIDE.U32 R4, P1, R3, UR27, R4 ;  /* 0x0000001b03047c25 */ /* 0x000fc8000f820004 */
[----:B------:R-:W-:Y:S01]  /*c780*/  IMAD.WIDE.U32 R2, R3, UR26, RZ ;  /* 0x0000001a03027c25 */ /* 0x000fe2000f8e00ff */
[----:B------:R-:W-:-:S04]  /*c790*/  MOV R2, R5 ;  /* 0x0000000500027202 */ /* 0x000fc80000000f00 */
[----:B------:R-:W-:Y:S01]  /*c7a0*/  IADD3 RZ, P2, R3, R4, RZ ;  /* 0x0000000403ff7210 */ /* 0x000fe20007f5e0ff */
[----:B------:R-:W-:-:S04]  /*c7b0*/  IMAD.X R3, RZ, RZ, RZ, P1 ;  /* 0x000000ffff037224 */ /* 0x000fc800008e06ff */
[----:B------:R-:W-:-:S04]  /*c7c0*/  IMAD.WIDE.U32.X R2, R21, UR27, R2, P2 ;  /* 0x0000001b15027c25 */ /* 0x000fc800090e0402 */
[----:B------:R-:W-:Y:S02]  /*c7d0*/  IMAD.MOV.U32 R21, RZ, RZ, R2 ;  /* 0x000000ffff157224 */ /* 0x000fe400078e0002 */
[----:B------:R-:W-:-:S07]  /*c7e0*/  IMAD.MOV.U32 R24, RZ, RZ, R3 ;  /* 0x000000ffff187224 */ /* 0x000fce00078e0003 */
.L_x_232:
[----:B------:R-:W-:Y:S01]  /*c7f0*/  IMAD R18, R18, R7, RZ ;  /* 0x0000000712127224 */ /* 0x000fe200078e02ff */
[----:B------:R-:W-:Y:S01]  /*c800*/  ULDC UR6, c[0x0][0x8d8] ;  /* 0x0002360000067ab9 */ /* 0x000fe20000000800 */
[----:B------:R-:W-:Y:S01]  /*c810*/  IMAD.MOV.U32 R2, RZ, RZ, RZ ;  /* 0x000000ffff027224 */ /* 0x000fe200078e00ff */
[----:B------:R-:W-:Y:S01]  /*c820*/  SHF.R.U64 R21, R21, UR25, R24 ;  /* 0x0000001915157c19 */ /* 0x000fe20008001218 */
[----:B------:R-:W-:Y:S01]  /*c830*/  IMAD.MOV.U32 R3, RZ, RZ, R17 ;  /* 0x000000ffff037224 */ /* 0x000fe200078e0011 */
[----:B------:R-:W-:Y:S01]  /*c840*/  SHF.R.U64 R19, R19, UR6, R22 ;  /* 0x0000000613137c19 */ /* 0x000fe20008001216 */
[----:B------:R-:W-:Y:S01]  /*c850*/  IMAD R4, R14, R6, RZ ;  /* 0x000000060e047224 */ /* 0x000fe200078e02ff */
[----:B------:R-:W-:Y:S01]  /*c860*/  PLOP3.LUT P5, PT, PT, PT, UP3, 0x80, 0x0 ;  /* 0x000000000000781c */ /* 0x000fe20003faf038 */
[----:B------:R-:W-:-:S04]  /*c870*/  IMAD.HI.U32 R17, R17, R18, R2 ;  /* 0x0000001211117227 */ /* 0x000fc800078e0002 */
[----:B------:R-:W-:Y:S02]  /*c880*/  IMAD.MOV.U32 R3, RZ, RZ, R15 ;  /* 0x000000ffff037224 */ /* 0x000fe400078e000f */
[----:B------:R-:W-:Y:S02]  /*c890*/  VIADD R21, R21, UR17 ;  /* 0x0000001115157c36 */ /* 0x000fe40008000000 */
[----:B------:R-:W-:Y:S02]  /*c8a0*/  VIADD R14, R19, UR16 ;  /* 0x00000010130e7c36 */ /* 0x000fe40008000000 */
[----:B------:R-:W-:Y:S01]  /*c8b0*/  IMAD.HI.U32 R2, R15, R4, R2 ;  /* 0x000000040f027227 */ /* 0x000fe200078e0002 */
[----:B------:R-:W-:Y:S02]  /*c8c0*/  IABS R15, R11 ;  /* 0x0000000b000f7213 */ /* 0x000fe40000000000 */
[----:B------:R-:W-:Y:S02]  /*c8d0*/  IABS R3, R10 ;  /* 0x0000000a00037213 */ /* 0x000fe40000000000 */
[----:B------:R-:W-:Y:S01]  /*c8e0*/  IABS R4, R21 ;  /* 0x0000001500047213 */ /* 0x000fe20000000000 */
[----:B------:R-:W-:Y:S01]  /*c8f0*/  IMAD.MOV R18, RZ, RZ, -R15 ;  /* 0x000000ffff127224 */ /* 0x000fe200078e0a0f */
[----:B------:R-:W-:Y:S01]  /*c900*/  IABS R5, R14 ;  /* 0x0000000e00057213 */ /* 0x000fe20000000000 */
[----:B------:R-:W-:-:S02]  /*c910*/  IMAD.MOV R15, RZ, RZ, -R3 ;  /* 0x000000ffff0f7224 */ /* 0x000fc400078e0a03 */
[----:B------:R-:W-:-:S04]  /*c920*/  IMAD.HI.U32 R3, R17, R4, RZ ;  /* 0x0000000411037227 */ /* 0x000fc800078e00ff */
[----:B------:R-:W-:-:S04]  /*c930*/  IMAD.HI.U32 R2, R2, R5, RZ ;  /* 0x0000000502027227 */ /* 0x000fc800078e00ff */
[----:B------:R-:W-:Y:S02]  /*c940*/  IMAD R4, R3, R18, R4 ;  /* 0x0000001203047224 */ /* 0x000fe400078e0204 */
[----:B------:R-:W-:-:S03]  /*c950*/  IMAD R3, R2, R15, R5 ;  /* 0x0000000f02037224 */ /* 0x000fc600078e0205 */
[----:B------:R-:W-:Y:S02]  /*c960*/  ISETP.GT.U32.AND P2, PT, R7, R4, PT ;  /* 0x000000040700720c */ /* 0x000fe40003f44070 */
[----:B------:R-:W-:-:S11]  /*c970*/  ISETP.GT.U32.AND P1, PT, R6, R3, PT ;  /* 0x000000030600720c */ /* 0x000fd60003f24070 */
[----:B------:R-:W-:Y:S01]  /*c980*/  @!P2 IMAD.IADD R4, R4, 0x1, -R7 ;  /* 0x000000010404a824 */ /* 0x000fe200078e0a07 */
[----:B------:R-:W-:Y:S02]  /*c990*/  ISETP.GE.AND P2, PT, R21, RZ, PT ;  /* 0x000000ff1500720c */ /* 0x000fe40003f46270 */
[----:B------:R-:W-:Y:S02]  /*c9a0*/  @!P1 IADD3 R3, R3, -R6, RZ ;  /* 0x8000000603039210 */ /* 0x000fe40007ffe0ff */
[----:B------:R-:W-:Y:S02]  /*c9b0*/  ISETP.GT.U32.AND P4, PT, R7, R4, PT ;  /* 0x000000040700720c */ /* 0x000fe40003f84070 */
[----:B------:R-:W-:Y:S02]  /*c9c0*/  ISETP.GT.U32.AND P3, PT, R6, R3, PT ;  /* 0x000000030600720c */ /* 0x000fe40003f64070 */
[----:B------:R-:W-:-:S09]  /*c9d0*/  ISETP.GE.AND P1, PT, R14, RZ, PT ;  /* 0x000000ff0e00720c */ /* 0x000fd20003f26270 */
[----:B------:R-:W-:Y:S01]  /*c9e0*/  @!P4 IMAD.IADD R4, R4, 0x1, -R7 ;  /* 0x000000010404c824 */ /* 0x000fe200078e0a07 */
[----:B------:R-:W-:Y:S01]  /*c9f0*/  ISETP.NE.AND P4, PT, RZ, UR7, PT ;  /* 0x00000007ff007c0c */ /* 0x000fe2000bf85270 */
[----:B------:R-:W-:Y:S01]  /*ca00*/  @!P3 IMAD.IADD R3, R3, 0x1, -R6 ;  /* 0x000000010303b824 */ /* 0x000fe200078e0a06 */
[----:B------:R-:W-:Y:S01]  /*ca10*/  ISETP.NE.AND P3, PT, RZ, UR8, PT ;  /* 0x00000008ff007c0c */ /* 0x000fe2000bf65270 */
[----:B------:R-:W-:Y:S02]  /*ca20*/  @!P2 IMAD.MOV R4, RZ, RZ, -R4 ;  /* 0x000000ffff04a224 */ /* 0x000fe400078e0a04 */
[----:B------:R-:W-:-:S08]  /*ca30*/  @!P1 IMAD.MOV R3, RZ, RZ, -R3 ;  /* 0x000000ffff039224 */ /* 0x000fd000078e0a03 */
[----:B------:R-:W-:Y:S02]  /*ca40*/  @!P4 LOP3.LUT R4, RZ, UR7, RZ, 0x33, !PT ;  /* 0x00000007ff04cc12 */ /* 0x000fe4000f8e33ff */
[----:B------:R-:W-:-:S03]  /*ca50*/  @!P3 LOP3.LUT R3, RZ, UR8, RZ, 0x33, !PT ;  /* 0x00000008ff03bc12 */ /* 0x000fc6000f8e33ff */
[----:B------:R-:W-:Y:S02]  /*ca60*/  IMAD.IADD R4, R21, 0x1, -R4 ;  /* 0x0000000115047824 */ /* 0x000fe400078e0a04 */
[----:B------:R-:W-:-:S04]  /*ca70*/  IMAD.IADD R3, R14, 0x1, -R3 ;  /* 0x000000010e037824 */ /* 0x000fc800078e0a03 */
[----:B------:R-:W-:Y:S01]  /*ca80*/  IMAD R6, R3, R4, RZ ;  /* 0x0000000403067224 */ /* 0x000fe200078e02ff */
[----:B------:R-:W-:-:S04]  /*ca90*/  SEL R2, R4, R3, !P5 ;  /* 0x0000000304027207 */ /* 0x000fc80006800000 */
[--C-:B------:R-:W-:Y:S01]  /*caa0*/  SHF.R.S32.HI R5, RZ, 0x1f, R2.reuse ;  /* 0x0000001fff057819 */ /* 0x100fe20000011402 */
[----:B------:R-:W-:Y:S01]  /*cab0*/  IMAD.MOV.U32 R4, RZ, RZ, R2 ;  /* 0x000000ffff047224 */ /* 0x000fe200078e0002 */
[----:B------:R-:W-:-:S07]  /*cac0*/  SHF.R.S32.HI R7, RZ, 0x1f, R6 ;  /* 0x0000001fff077819 */ /* 0x000fce0000011406 */
.L_x_230:
[----:B--2---:R-:W-:Y:S05]  /*cad0*/  BSYNC B0 ;  /* 0x0000000000007941 */ /* 0x004fea0003800000 */
.L_x_229:
[----:B------:R-:W1:Y:S01]  /*cae0*/  SHFL.UP PT, R3, R6, 0x1, RZ ;  /* 0x0420000006037989 */ /* 0x000e6200000e00ff */
[----:B------:R-:W-:-:S03]  /*caf0*/  ISETP.NE.AND P1, PT, R34, RZ, PT ;  /* 0x000000ff2200720c */ /* 0x000fc60003f25270 */
[----:B------:R-:W2:Y:S01]  /*cb00*/  SHFL.UP PT, R2, R7, 0x1, RZ ;  /* 0x0420000007027989 */ /* 0x000ea200000e00ff */
[----:B-1----:R-:W-:Y:S02]  /*cb10*/  SEL R3, R3, RZ, P1 ;  /* 0x000000ff03037207 */ /* 0x002fe40000800000 */
[----:B--2---:R-:W-:Y:S02]  /*cb20*/  SEL R2, R2, RZ, P1 ;  /* 0x000000ff02027207 */ /* 0x004fe40000800000 */
[----:B------:R-:W-:-:S05]  /*cb30*/  IADD3 R18, P2, R3, R6, RZ ;  /* 0x0000000603127210 */ /* 0x000fca0007f5e0ff */
[----:B------:R-:W-:Y:S01]  /*cb40*/  IMAD.X R15, R2, 0x1, R7, P2 ;  /* 0x00000001020f7824 */ /* 0x000fe200010e0607 */
[----:B------:R-:W1:Y:S01]  /*cb50*/  SHFL.UP PT, R3, R18, 0x2, RZ ;  /* 0x0440000012037989 */ /* 0x000e6200000e00ff */
[----:B------:R-:W-:-:S03]  /*cb60*/  ISETP.GE.U32.AND P2, PT, R34, 0x2, PT ;  /* 0x000000022200780c */ /* 0x000fc60003f46070 */
[----:B------:R-:W2:Y:S01]  /*cb70*/  SHFL.UP PT, R2, R15, 0x2, RZ ;  /* 0x044000000f027989 */ /* 0x000ea200000e00ff */
[----:B-1----:R-:W-:-:S04]  /*cb80*/  SEL R3, R3, RZ, P2 ;  /* 0x000000ff03037207 */ /* 0x002fc80001000000 */
[----:B------:R-:W-:Y:S02]  /*cb90*/  IADD3 R14, P3, R3, R18, RZ ;  /* 0x00000012030e7210 */ /* 0x000fe40007f7e0ff */
[----:B--2---:R-:W-:-:S03]  /*cba0*/  SEL R2, R2, RZ, P2 ;  /* 0x000000ff02027207 */ /* 0x004fc60001000000 */
[----:B------:R-:W1:Y:S02]  /*cbb0*/  SHFL.UP PT, R3, R14, 0x4, RZ ;  /* 0x048000000e037989 */ /* 0x000e6400000e00ff */
[----:B------:R-:W-:Y:S01]  /*cbc0*/  IMAD.X R17, R2, 0x1, R15, P3 ;  /* 0x0000000102117824 */ /* 0x000fe200018e060f */
[----:B------:R-:W-:-:S04]  /*cbd0*/  ISETP.GE.U32.AND P3, PT, R34, 0x4, PT ;  /* 0x000000042200780c */ /* 0x000fc80003f66070 */
        /* <DEDUP_REMOVED lines=11> */
[----:B------:R-:W1:Y:S01]  /*cc90*/  SHFL.UP PT, R3, R14, 0x10, RZ ;  /* 0x060000000e037989 */ /* 0x000e6200000e00ff */
[----:B------:R-:W-:Y:S02]  /*cca0*/  IADD3.X R17, R2, R15, RZ, P5, !PT ;  /* 0x0000000f02117210 */ /* 0x000fe40002ffe4ff */
[----:B------:R-:W-:-:S03]  /*ccb0*/  ISETP.GE.U32.AND P5, PT, R34, 0x10, PT ;  /* 0x000000102200780c */ /* 0x000fc60003fa6070 */
[----:B------:R-:W2:Y:S01]  /*ccc0*/  SHFL.UP PT, R2, R17, 0x10, RZ ;  /* 0x0600000011027989 */ /* 0x000ea200000e00ff */
[----:B-1----:R-:W-:-:S04]  /*ccd0*/  SEL R3, R3, RZ, P5 ;  /* 0x000000ff03037207 */ /* 0x002fc80002800000 */
[----:B------:R-:W-:Y:S02]  /*cce0*/  IADD3 R15, P6, R3, R14, RZ ;  /* 0x0000000e030f7210 */ /* 0x000fe40007fde0ff */
[----:B--2---:R-:W-:-:S05]  /*ccf0*/  SEL R2, R2, RZ, P5 ;  /* 0x000000ff02027207 */ /* 0x004fca0002800000 */
[----:B------:R-:W-:Y:S01]  /*cd00*/  IMAD.X R22, R2, 0x1, R17, P6 ;  /* 0x0000000102167824 */ /* 0x000fe200030e0611 */
[----:B------:R-:W-:-:S04]  /*cd10*/  IADD3 R2, P6, R15, UR5, RZ ;  /* 0x000000050f027c10 */ /* 0x000fc8000ffde0ff */
[----:B------:R-:W-:Y:S02]  /*cd20*/  IADD3.X R3, R22, UR4, RZ, P6, !PT ;  /* 0x0000000416037c10 */ /* 0x000fe4000b7fe4ff */
[----:B------:R-:W-:-:S04]  /*cd30*/  ISETP.GT.U32.AND P6, PT, R2, UR10, PT ;  /* 0x0000000a02007c0c */ /* 0x000fc8000bfc4070 */
[----:B------:R-:W-:-:S13]  /*cd40*/  ISETP.GT.U32.AND.EX P6, PT, R3, UR9, PT, P6 ;  /* 0x0000000903007c0c */ /* 0x000fda000bfc4160 */
[----:B------:R-:W-:-:S04]  /*cd50*/  VOTE.ANY R14, PT, P6 ;  /* 0x00000000000e7806 */ /* 0x000fc800030e0100 */
[----:B------:R-:W-:-:S13]  /*cd60*/  ISETP.NE.AND P6, PT, R14, RZ, PT ;  /* 0x000000ff0e00720c */ /* 0x000fda0003fc5270 */
[----:B------:R-:W-:Y:S05]  /*cd70*/  @P6 BRA `(.L_x_233) ;  /* 0x0000000800746947 */ /* 0x000fea0003800000 */
[----:B------:R-:W-:Y:S01]  /*cd80*/  IMAD.MOV.U32 R17, RZ, RZ, R2 ;  /* 0x000000ffff117224 */ /* 0x000fe200078e0002 */
[----:B------:R-:W-:Y:S01]  /*cd90*/  ULDC UR24, c[0x0][0x910] ;  /* 0x0002440000187ab9 */ /* 0x000fe20000000800 */
[----:B------:R-:W-:Y:S01]  /*cda0*/  IMAD.MOV.U32 R19, RZ, RZ, R3 ;  /* 0x000000ffff137224 */ /* 0x000fe200078e0003 */
[----:B------:R-:W-:Y:S01]  /*cdb0*/  ULDC UR25, c[0x0][0x8f4] ;  /* 0x00023d0000197ab9 */ /* 0x000fe20000000800 */
[----:B------:R-:W-:Y:S01]  /*cdc0*/  ULDC UR6, c[0x0][0x8dc] ;  /* 0x0002370000067ab9 */ /* 0x000fe20000000800 */
[----:B------:R-:W-:Y:S01]  /*cdd0*/  ULDC UR30, c[0x0][0x8d8] ;  /* 0x00023600001e7ab9 */ /* 0x000fe20000000800 */
[----:B------:R-:W-:Y:S01]  /*cde0*/  ULDC UR31, c[0x0][0x8f0] ;  /* 0x00023c00001f7ab9 */ /* 0x000fe20000000800 */
[----:B------:R-:W-:Y:S01]  /*cdf0*/  ULDC.64 UR26, c[0x0][0x8d0] ;  /* 0x00023400001a7ab9 */ /* 0x000fe20000000a00 */
[----:B------:R-:W-:-:S05]  /*ce00*/  ULDC.64 UR28, c[0x0][0x8e8] ;  /* 0x00023a00001c7ab9 */ /* 0x000fca0000000a00 */
.L_x_238:
[----:B------:R-:W-:Y:S02]  /*ce10*/  IMAD.MOV.U32 R12, RZ, RZ, R13 ;  /* 0x000000ffff0c7224 */ /* 0x000fe400078e000d */
[----:B------:R-:W-:Y:S02]  /*ce20*/  VIADD R13, R13, 0x20 ;  /* 0x000000200d0d7836 */ /* 0x000fe40000000000 */
[----:B-----5:R-:W-:Y:S02]  /*ce30*/  IMAD.MOV.U32 R14, RZ, RZ, R8 ;  /* 0x000000ffff0e7224 */ /* 0x020fe400078e0008 */
[----:B------:R-:W-:Y:S01]  /*ce40*/  IMAD.MOV.U32 R15, RZ, RZ, R9 ;  /* 0x000000ffff0f7224 */ /* 0x000fe200078e0009 */
[----:B------:R-:W-:-:S13]  /*ce50*/  ISETP.GE.AND P6, PT, R13, UR24, PT ;  /* 0x000000180d007c0c */ /* 0x000fda000bfc6270 */
[----:B------:R-:W1:Y:S01]  /*ce60*/  @!P6 LDC.64 R2, c[0x0][0x918] ;  /* 0x00024600ff02eb82 */ /* 0x000e620000000a00 */
[----:B------:R-:W2:Y:S01]  /*ce70*/  SHFL.IDX PT, R19, R19, 0x1f, 0x1f ;  /* 0x03e01f0013137f89 */ /* 0x000ea200000e0000 */
[----:B------:R-:W-:-:S03]  /*ce80*/  @!P6 VIADD R7, R12, 0x20 ;  /* 0x000000200c07e836 */ /* 0x000fc60000000000 */
[----:B------:R-:W3:Y:S01]  /*ce90*/  SHFL.IDX PT, R17, R17, 0x1f, 0x1f ;  /* 0x03e01f0011117f89 */ /* 0x000ee200000e0000 */
[----:B------:R-:W-:Y:S01]  /*cea0*/  BSSY B0, `(.L_x_234) ;  /* 0x0000063000007945 */ /* 0x000fe20003800000 */
[----:B-1----:R-:W-:-:S05]  /*ceb0*/  @!P6 IMAD.WIDE R2, R7, 0xc, R2 ;  /* 0x0000000c0702e825 */ /* 0x002fca00078e0202 */
[----:B------:R1:W5:Y:S04]  /*cec0*/  @!P6 LDG.E R8, desc[UR58][R2.64] ;  /* 0x0000003a0208e981 */ /* 0x000368000c1e1900 */
[----:B------:R1:W5:Y:S01]  /*ced0*/  @!P6 LDG.E R9, desc[UR58][R2.64+0x4] ;  /* 0x0000043a0209e981 */ /* 0x000362000c1e1900 */
[----:B------:R-:W-:Y:S01]  /*cee0*/  ISETP.GE.AND P6, PT, R12, UR24, PT ;  /* 0x000000180c007c0c */ /* 0x000fe2000bfc6270 */
[----:B------:R-:W-:Y:S01]  /*cef0*/  IMAD.MOV.U32 R6, RZ, RZ, 0x7fffffff ;  /* 0x7fffffffff067424 */ /* 0x000fe200078e00ff */
[----:B--2---:R-:W-:Y:S01]  /*cf00*/  R2UR UR4, R19 ;  /* 0x00000000130472ca */ /* 0x004fe200000e0000 */
[----:B------:R-:W-:Y:S01]  /*cf10*/  IMAD.MOV.U32 R7, RZ, RZ, RZ ;  /* 0x000000ffff077224 */ /* 0x000fe200078e00ff */
[----:B---3--:R-:W-:-:S09]  /*cf20*/  R2UR UR5, R17 ;  /* 0x00000000110572ca */ /* 0x008fd200000e0000 */
[----:B-1----:R-:W-:Y:S06]  /*cf30*/  @P6 BRA `(.L_x_235) ;  /* 0x0000000400646947 */ /* 0x002fec0003800000 */
[----:B------:R-:W-:-:S04]  /*cf40*/  IADD3 R17, P6, R14, UR11, RZ ;  /* 0x0000000b0e117c10 */ /* 0x000fc8000ffde0ff */
[----:B------:R-:W-:Y:S02]  /*cf50*/  LEA.HI.X.SX32 R22, R14, UR13, 0x1, P6 ;  /* 0x0000000d0e167c11 */ /* 0x000fe4000b0f0eff */
[----:B------:R-:W-:Y:S02]  /*cf60*/  IABS R14, R11 ;  /* 0x0000000b000e7213 */ /* 0x000fe40000000000 */
[C---:B------:R-:W-:Y:S02]  /*cf70*/  IADD3 R19, P6, R15.reuse, UR12, RZ ;  /* 0x0000000c0f137c10 */ /* 0x040fe4000ffde0ff */
[----:B------:R-:W1:Y:S02]  /*cf80*/  I2F.RP R2, R14 ;  /* 0x0000000e00027306 */ /* 0x000e640000209400 */
[----:B------:R-:W-:Y:S02]  /*cf90*/  LEA.HI.X.SX32 R24, R15, UR14, 0x1, P6 ;  /* 0x0000000e0f187c11 */ /* 0x000fe4000b0f0eff */
[----:B------:R-:W-:-:S04]  /*cfa0*/  PLOP3.LUT P6, PT, PT, PT, UP0, 0x80, 0x0 ;  /* 0x000000000000781c */ /* 0x000fc80003fcf008 */
[----:B-1----:R-:W1:Y:S02]  /*cfb0*/  MUFU.RCP R2, R2 ;  /* 0x0000000200027308 */ /* 0x002e640000001000 */
[----:B-1----:R-:W-:-:S06]  /*cfc0*/  IADD3 R15, R2, 0xffffffe, RZ ;  /* 0x0ffffffe020f7810 */ /* 0x002fcc0007ffe0ff */
[----:B------:R-:W1:Y:S02]  /*cfd0*/  F2I.FTZ.U32.TRUNC.NTZ R15, R15 ;  /* 0x0000000f000f7305 */ /* 0x000e64000021f000 */
[----:B-1----:R-:W-:Y:S01]  /*cfe0*/  IMAD.MOV R18, RZ, RZ, -R15 ;  /* 0x000000ffff127224 */ /* 0x002fe200078e0a0f */
[----:B------:R-:W-:Y:S06]  /*cff0*/  @!P6 BRA `(.L_x_236) ;  /* 0x00000000002ce947 */ /* 0x000fec0003800000 */
        /* <DEDUP_REMOVED lines=11> */
.L_x_236:
[----:B------:R-:W-:Y:S05]  /*d0b0*/  @!P0 BRA `(.L_x_237) ;  /* 0x00000000002c8947 */ /* 0x000fea0003800000 */
        /* <DEDUP_REMOVED lines=11> */
.L_x_237:
[----:B------:R-:W-:Y:S01]  /*d170*/  SHF.R.U64 R4, R19, UR31, R24 ;  /* 0x0000001f13047c19 */ /* 0x000fe20008001218 */
[----:B------:R-:W-:Y:S01]  /*d180*/  IMAD R5, R18, R14, RZ ;  /* 0x0000000e12057224 */ /* 0x000fe200078e02ff */
[----:B------:R-:W-:Y:S01]  /*d190*/  IABS R2, R11 ;  /* 0x0000000b00027213 */ /* 0x000fe20000000000 */
[----:B------:R-:W-:Y:S01]  /*d1a0*/  IMAD.MOV.U32 R3, RZ, RZ, R15 ;  /* 0x000000ffff037224 */ /* 0x000fe200078e000f */
[----:B------:R-:W-:Y:S01]  /*d1b0*/  SHF.R.U64 R17, R17, UR30, R22 ;  /* 0x0000001e11117c19 */ /* 0x000fe20008001216 */
[----:B------:R-:W-:Y:S01]  /*d1c0*/  VIADD R4, R4, UR17 ;  /* 0x0000001104047c36 */ /* 0x000fe20008000000 */
[----:B------:R-:W-:Y:S01]  /*d1d0*/  IABS R19, R10 ;  /* 0x0000000a00137213 */ /* 0x000fe20000000000 */
[----:B------:R-:W-:Y:S02]  /*d1e0*/  IMAD.MOV R7, RZ, RZ, -R2 ;  /* 0x000000ffff077224 */ /* 0x000fe400078e0a02 */
[----:B------:R-:W-:Y:S01]  /*d1f0*/  IMAD.MOV.U32 R2, RZ, RZ, RZ ;  /* 0x000000ffff027224 */ /* 0x000fe200078e00ff */
[----:B------:R-:W-:Y:S01]  /*d200*/  IABS R6, R4 ;  /* 0x0000000400067213 */ /* 0x000fe20000000000 */
[----:B------:R-:W-:-:S02]  /*d210*/  VIADD R17, R17, UR16 ;  /* 0x0000001011117c36 */ /* 0x000fc40008000000 */
[----:B------:R-:W-:-:S04]  /*d220*/  IMAD.HI.U32 R2, R15, R5, R2 ;  /* 0x000000050f027227 */ /* 0x000fc800078e0002 */
[----:B------:R-:W-:Y:S01]  /*d230*/  IMAD.MOV.U32 R3, RZ, RZ, R7 ;  /* 0x000000ffff037224 */ /* 0x000fe200078e0007 */
[----:B------:R-:W-:Y:S01]  /*d240*/  IABS R7, R10 ;  /* 0x0000000a00077213 */ /* 0x000fe20000000000 */
[----:B------:R-:W-:-:S03]  /*d250*/  IMAD.MOV.U32 R5, RZ, RZ, R6 ;  /* 0x000000ffff057224 */ /* 0x000fc600078e0006 */
[----:B------:R-:W1:Y:S01]  /*d260*/  I2F.RP R6, R7 ;  /* 0x0000000700067306 */ /* 0x000e620000209400 */
[----:B------:R-:W-:-:S04]  /*d270*/  IMAD.HI.U32 R2, R2, R5, RZ ;  /* 0x0000000502027227 */ /* 0x000fc800078e00ff */
[----:B------:R-:W-:-:S05]  /*d280*/  IMAD R5, R2, R3, R5 ;  /* 0x0000000302057224 */ /* 0x000fca00078e0205 */
[----:B------:R-:W-:Y:S01]  /*d290*/  ISETP.GT.U32.AND P6, PT, R14, R5, PT ;  /* 0x000000050e00720c */ /* 0x000fe20003fc4070 */
[----:B-1----:R-:W1:-:S12]  /*d2a0*/  MUFU.RCP R6, R6 ;  /* 0x0000000600067308 */ /* 0x002e580000001000 */
[----:B------:R-:W-:Y:S02]  /*d2b0*/  @!P6 IMAD.IADD R5, R5, 0x1, -R14 ;  /* 0x000000010505e824 */ /* 0x000fe400078e0a0e */
[----:B-1----:R-:W-:-:S04]  /*d2c0*/  VIADD R2, R6, 0xffffffe ;  /* 0x0ffffffe06027836 */ /* 0x002fc80000000000 */
[----:B------:R1:W2:Y:S02]  /*d2d0*/  F2I.FTZ.U32.TRUNC.NTZ R3, R2 ;  /* 0x0000000200037305 */ /* 0x0002a4000021f000 */
[----:B-1----:R-:W-:Y:S01]  /*d2e0*/  MOV R2, RZ ;  /* 0x000000ff00027202 */ /* 0x002fe20000000f00 */
[----:B--2---:R-:W-:-:S04]  /*d2f0*/  IMAD.MOV R18, RZ, RZ, -R3 ;  /* 0x000000ffff127224 */ /* 0x004fc800078e0a03 */
[----:B------:R-:W-:Y:S01]  /*d300*/  IMAD R15, R18, R7, RZ ;  /* 0x00000007120f7224 */ /* 0x000fe200078e02ff */
[----:B------:R-:W-:-:S03]  /*d310*/  IABS R18, R17 ;  /* 0x0000001100127213 */ /* 0x000fc60000000000 */
[----:B------:R-:W-:-:S04]  /*d320*/  IMAD.HI.U32 R6, R3, R15, R2 ;  /* 0x0000000f03067227 */ /* 0x000fc800078e0002 */
[----:B------:R-:W-:Y:S02]  /*d330*/  IMAD.MOV.U32 R3, RZ, RZ, R18 ;  /* 0x000000ffff037224 */ /* 0x000fe400078e0012 */
[----:B------:R-:W-:Y:S02]  /*d340*/  IMAD.MOV R15, RZ, RZ, -R19 ;  /* 0x000000ffff0f7224 */ /* 0x000fe400078e0a13 */
        /* <DEDUP_REMOVED lines=22> */
[----:B------:R-:W-:Y:S02]  /*d4b0*/  SHF.R.S32.HI R5, RZ, 0x1f, R4 ;  /* 0x0000001fff057819 */ /* 0x000fe40000011404 */
[----:B------:R-:W-:-:S07]  /*d4c0*/  SHF.R.S32.HI R7, RZ, 0x1f, R6 ;  /* 0x0000001fff077819 */ /* 0x000fce0000011406 */
.L_x_235:
[----:B------:R-:W-:Y:S05]  /*d4d0*/  BSYNC B0 ;  /* 0x0000000000007941 */ /* 0x000fea0003800000 */
.L_x_234:
[----:B------:R-:W1:Y:S04]  /*d4e0*/  SHFL.UP PT, R3, R6, 0x1, RZ ;  /* 0x0420000006037989 */ /* 0x000e6800000e00ff */
[----:B------:R-:W2:Y:S01]  /*d4f0*/  SHFL.UP PT, R2, R7, 0x1, RZ ;  /* 0x0420000007027989 */ /* 0x000ea200000e00ff */
[----:B-1----:R-:W-:Y:S02]  /*d500*/  SEL R3, R3, RZ, P1 ;  /* 0x000000ff03037207 */ /* 0x002fe40000800000 */
[----:B--2---:R-:W-:Y:S02]  /*d510*/  SEL R2, R2, RZ, P1 ;  /* 0x000000ff02027207 */ /* 0x004fe40000800000 */
[----:B------:R-:W-:-:S04]  /*d520*/  IADD3 R18, P6, R3, R6, RZ ;  /* 0x0000000603127210 */ /* 0x000fc80007fde0ff */
[----:B------:R-:W-:Y:S01]  /*d530*/  IADD3.X R15, R2, R7, RZ, P6, !PT ;  /* 0x00000007020f7210 */ /* 0x000fe200037fe4ff */
[----:B------:R-:W1:Y:S04]  /*d540*/  SHFL.UP PT, R3, R18, 0x2, RZ ;  /* 0x0440000012037989 */ /* 0x000e6800000e00ff */
[----:B------:R-:W2:Y:S01]  /*d550*/  SHFL.UP PT, R2, R15, 0x2, RZ ;  /* 0x044000000f027989 */ /* 0x000ea200000e00ff */
[----:B-1----:R-:W-:Y:S02]  /*d560*/  SEL R3, R3, RZ, P2 ;  /* 0x000000ff03037207 */ /* 0x002fe40001000000 */
[----:B--2---:R-:W-:Y:S02]  /*d570*/  SEL R2, R2, RZ, P2 ;  /* 0x000000ff02027207 */ /* 0x004fe40001000000 */
[----:B------:R-:W-:-:S05]  /*d580*/  IADD3 R14, P6, R3, R18, RZ ;  /* 0x00000012030e7210 */ /* 0x000fca0007fde0ff */
[----:B------:R-:W-:Y:S01]  /*d590*/  IMAD.X R19, R2, 0x1, R15, P6 ;  /* 0x0000000102137824 */ /* 0x000fe200030e060f */
        /* <DEDUP_REMOVED lines=18> */
[----:B------:R-:W-:-:S04]  /*d6c0*/  IADD3 R17, P6, R2, UR5, RZ ;  /* 0x0000000502117c10 */ /* 0x000fc8000ffde0ff */
[----:B------:R-:W-:Y:S02]  /*d6d0*/  IADD3.X R19, R3, UR4, RZ, P6, !PT ;  /* 0x0000000403137c10 */ /* 0x000fe4000b7fe4ff */
[----:B------:R-:W-:-:S04]  /*d6e0*/  ISETP.GT.U32.AND P6, PT, R17, UR10, PT ;  /* 0x0000000a11007c0c */ /* 0x000fc8000bfc4070 */
[----:B------:R-:W-:-:S13]  /*d6f0*/  ISETP.GT.U32.AND.EX P6, PT, R19, UR9, PT, P6 ;  /* 0x0000000913007c0c */ /* 0x000fda000bfc4160 */
[----:B------:R-:W-:-:S04]  /*d700*/  VOTE.ANY R14, PT, P6 ;  /* 0x00000000000e7806 */ /* 0x000fc800030e0100 */
[----:B------:R-:W-:-:S13]  /*d710*/  ISETP.NE.AND P6, PT, R14, RZ, PT ;  /* 0x000000ff0e00720c */ /* 0x000fda0003fc5270 */
[----:B------:R-:W-:Y:S05]  /*d720*/  @!P6 BRA `(.L_x_238) ;  /* 0xfffffff400b8e947 */ /* 0x000fea000383ffff */
[----:B------:R-:W-:Y:S02]  /*d730*/  IMAD.MOV.U32 R15, RZ, RZ, R2 ;  /* 0x000000ffff0f7224 */ /* 0x000fe400078e0002 */
[----:B------:R-:W-:-:S07]  /*d740*/  IMAD.MOV.U32 R22, RZ, RZ, R3 ;  /* 0x000000ffff167224 */ /* 0x000fce00078e0003 */
.L_x_233:
[----:B------:R-:W1:Y:S08]  /*d750*/  BREV R14, R14 ;  /* 0x0000000e000e7301 */ /* 0x000e700000000000 */
[----:B-1----:R-:W1:Y:S02]  /*d760*/  FLO.U32.SH R13, R14 ;  /* 0x0000000e000d7300 */ /* 0x002e6400000e0400 */
[----:B-1----:R-:W1:Y:S02]  /*d770*/  SHFL.IDX PT, R12, R12, R13, 0x1f ;  /* 0x00001f0d0c0c7589 */ /* 0x002e6400000e0000 */
[----:B-1----:R-:W-:-:S13]  /*d780*/  R2UR UR6, R12 ;  /* 0x000000000c0672ca */ /* 0x002fda00000e0000 */
[----:B------:R-:W-:-:S05]  /*d790*/  VIADD R17, R34, UR6 ;  /* 0x0000000622117c36 */ /* 0x000fca0008000000 */
[----:B------:R-:W-:-:S13]  /*d7a0*/  ISETP.GE.AND P1, PT, R17, UR24, PT ;  /* 0x0000001811007c0c */ /* 0x000fda000bf26270 */
[----:B------:R-:W1:Y:S02]  /*d7b0*/  @!P1 LDC.64 R2, c[0x0][0x918] ;  /* 0x00024600ff029b82 */ /* 0x000e640000000a00 */
[----:B-1----:R-:W-:-:S05]  /*d7c0*/  @!P1 IMAD.WIDE R2, R17, 0xc, R2 ;  /* 0x0000000c11029825 */ /* 0x002fca00078e0202 */
[----:B-----5:R1:W5:Y:S04]  /*d7d0*/  @!P1 LDG.E R8, desc[UR58][R2.64] ;  /* 0x0000003a02089981 */ /* 0x020368000c1e1900 */
[----:B------:R1:W5:Y:S01]  /*d7e0*/  @!P1 LDG.E R9, desc[UR58][R2.64+0x4] ;  /* 0x0000043a02099981 */ /* 0x000362000c1e1900 */
[----:B------:R-:W-:-:S03]  /*d7f0*/  IADD3 R18, P1, P2, R15, UR5, -R6 ;  /* 0x000000050f127c10 */ /* 0x000fc6000fa3e806 */
[----:B------:R-:W-:Y:S01]  /*d800*/  SHFL.IDX PT, R6, R6, R13, 0x1f ;  /* 0x00001f0d06067589 */ /* 0x000fe200000e0000 */
[----:B------:R-:W-:-:S03]  /*d810*/  IADD3.X R22, R22, UR4, ~R7, P1, P2 ;  /* 0x0000000416167c10 */ /* 0x000fc60008fe4c07 */
[----:B------:R-:W2:Y:S04]  /*d820*/  SHFL.IDX PT, R18, R18, R13, 0x1f ;  /* 0x00001f0d12127589 */ /* 0x000ea800000e0000 */
[----:B------:R-:W3:Y:S04]  /*d830*/  SHFL.IDX PT, R22, R22, R13, 0x1f ;  /* 0x00001f0d16167589 */ /* 0x000ee800000e0000 */
[----:B------:R1:W4:Y:S04]  /*d840*/  SHFL.IDX PT, R7, R7, R13, 0x1f ;  /* 0x00001f0d07077589 */ /* 0x00032800000e0000 */
[----:B------:R1:W1:Y:S04]  /*d850*/  SHFL.IDX PT, R5, R5, R13, 0x1f ;  /* 0x00001f0d05057589 */ /* 0x00026800000e0000 */
[----:B------:R1:W1:Y:S01]  /*d860*/  SHFL.IDX PT, R4, R4, R13, 0x1f ;  /* 0x00001f0d04047589 */ /* 0x00026200000e0000 */
[----:B--2---:R-:W-:-:S02]  /*d870*/  R2UR UR5, R18 ;  /* 0x00000000120572ca */ /* 0x004fc400000e0000 */
[----:B---3--:R-:W-:-:S15]  /*d880*/  R2UR UR4, R22 ;  /* 0x00000000160472ca */ /* 0x008fde00000e0000 */
.L_x_228:
[----:B-1----:R-:W1:Y:S01]  /*d890*/  LDC R2, c[0x0][0x910] ;  /* 0x00024400ff027b82 */ /* 0x002e620000000800 */
[----:B------:R-:W-:Y:S01]  /*d8a0*/  UMOV UR24, 0xffffffff ;  /* 0xffffffff00187882 */ /* 0x000fe20000000000 */
[----:B------:R-:W-:Y:S01]  /*d8b0*/  UMOV UR25, 0xffffffff ;  /* 0xffffffff00197882 */ /* 0x000fe20000000000 */
[----:B------:R-:W-:Y:S01]  /*d8c0*/  UMOV UR26, 0xffffffff ;  /* 0xffffffff001a7882 */ /* 0x000fe20000000000 */
[----:B------:R-:W-:Y:S01]  /*d8d0*/  IMAD.MOV.U32 R15, RZ, RZ, RZ ;  /* 0x000000ffff0f7224 */ /* 0x000fe200078e00ff */
[----:B-1----:R-:W-:-:S13]  /*d8e0*/  ISETP.LE.AND P1, PT, R2, UR6, PT ;  /* 0x0000000602007c0c */ /* 0x002fda000bf23270 */
[----:B------:R-:W-:Y:S05]  /*d8f0*/  @P1 BRA `(.L_x_227) ;  /* 0x0000000000f01947 */ /* 0x000fea0003800000 */
[C---:B------:R-:W-:Y:S01]  /*d900*/  R2UR UR24, R4.reuse ;  /* 0x00000000041872ca */ /* 0x040fe200000e0000 */
[----:B------:R-:W-:Y:S01]  /*d910*/  UIADD3 UR30, UP1, -UR5, UR10, URZ ;  /* 0x0000000a051e7290 */ /* 0x000fe2000ff3e13f */
[----:B------:R-:W-:Y:S01]  /*d920*/  R2UR UR25, R5 ;  /* 0x00000000051972ca */ /* 0x000fe200000e0000 */
[----:B------:R-:W-:Y:S01]  /*d930*/  ULDC UR26, c[0x0][0x8c0] ;  /* 0x00023000001a7ab9 */ /* 0x000fe20000000800 */
[----:B------:R-:W-:Y:S01]  /*d940*/  ULDC UR27, c[0x0][0x8b0] ;  /* 0x00022c00001b7ab9 */ /* 0x000fe20000000800 */
[----:B------:R-:W-:Y:S01]  /*d950*/  ULDC UR28, c[0x0][0x904] ;  /* 0x00024100001c7ab9 */ /* 0x000fe20000000800 */
[----:B------:R-:W-:-:S03]  /*d960*/  SHF.R.U64 R2, R4, UR27, R5 ;  /* 0x0000001b04027c19 */ /* 0x000fc60008001205 */
[----:B------:R-:W-:Y:S01]  /*d970*/  UIADD3.X UR24, ~UR4, UR9, URZ, UP1, !UPT ;  /* 0x0000000904187290 */ /* 0x000fe20008ffe53f */
[----:B------:R-:W-:-:S03]  /*d980*/  R2UR UR32, R2 ;  /* 0x00000000022072ca */ /* 0x000fc600000e0000 */
[----:B------:R-:W-:Y:S02]  /*d990*/  USHF.R.U32.HI UR31, URZ, UR26, UR24 ;  /* 0x0000001a3f1f7299 */ /* 0x000fe40008011618 */
[----:B------:R-:W-:Y:S02]  /*d9a0*/  USHF.R.U32.HI UR35, URZ, UR27, UR25 ;  /* 0x0000001b3f237299 */ /* 0x000fe40008011619 */
[----:B------:R-:W-:Y:S02]  /*d9b0*/  USHF.R.U32.HI UR33, URZ, UR27, UR31 ;  /* 0x0000001b3f217299 */ /* 0x000fe4000801161f */
[----:B------:R-:W-:Y:S02]  /*d9c0*/  USHF.R.U64 UR30, UR30, UR26, UR24 ;  /* 0x0000001a1e1e7299 */ /* 0x000fe40008001218 */
[----:B------:R-:W-:Y:S02]  /*d9d0*/  USHF.R.U32.HI UR34, URZ, UR28, UR33 ;  /* 0x0000001c3f227299 */ /* 0x000fe40008011621 */
[----:B------:R-:W-:-:S02]  /*d9e0*/  USHF.R.U64 UR31, UR30, UR27, UR31 ;  /* 0x0000001b1e1f7299 */ /* 0x000fc4000800121f */
[----:B------:R-:W-:Y:S02]  /*d9f0*/  ULOP3.LUT UR24, UR34, UR35, URZ, 0xfc, !UPT ;  /* 0x0000002322187292 */ /* 0x000fe4000f8efc3f */
[----:B------:R-:W-:-:S04]  /*da00*/  USHF.R.U64 UR33, UR31, UR28, UR33 ;  /* 0x0000001c1f217299 */ /* 0x000fc80008001221 */
[----:B------:R-:W-:-:S13]  /*da10*/  ISETP.NE.U32.AND P1, PT, RZ, UR24, PT ;  /* 0x00000018ff007c0c */ /* 0x000fda000bf25070 */
[----:B------:R-:W-:Y:S05]  /*da20*/  @!P1 BRA `(.L_x_239) ;  /* 0x0000000000189947 */ /* 0x000fea0003800000 */
[----:B------:R-:W-:-:S07]  /*da30*/  MOV R12, 0xda50 ;  /* 0x0000da50000c7802 */ /* 0x000fce0000000f00 */
[----:B--2-45:R-:W-:Y:S05]  /*da40*/  CALL.REL.NOINC `(.L_x_240) ;  /* 0x0000001c00707944 */ /* 0x034fea0003c00000 */
[----:B------:R-:W-:-:S04]  /*da50*/  UIADD3 UR24, -UR25, URZ, URZ ;  /* 0x0000003f19187290 */ /* 0x000fc8000fffe13f */
[----:B------:R-:W-:-:S03]  /*da60*/  UIMAD UR32, UR32, UR24, UR33 ;  /* 0x00000018202072a4 */ /* 0x000fc6000f8e0221 */
[----:B------:R-:W-:Y:S01]  /*da70*/  UMOV UR24, UR25 ;  /* 0x0000001900187c82 */ /* 0x000fe20008000000 */
[----:B------:R-:W-:Y:S08]  /*da80*/  BRA `(.L_x_241) ;  /* 0x0000000000587947 */ /* 0x000ff00003800000 */
.L_x_239:
[----:B------:R-:W1:Y:S01]  /*da90*/  I2F.U32.RP R2, UR32 ;  /* 0x0000002000027d06 */ /* 0x000e620008209000 */
[----:B------:R-:W-:Y:S01]  /*daa0*/  UMOV UR24, URZ ;  /* 0x0000003f00187c82 */ /* 0x000fe20008000000 */
[----:B------:R-:W-:-:S06]  /*dab0*/  UISETP.NE.U32.AND UP4, UPT, UR32, URZ, UPT ;  /* 0x0000003f2000728c */ /* 0x000fcc000bf85070 */
[----:B-1----:R-:W1:Y:S02]  /*dac0*/  MUFU.RCP R2, R2 ;  /* 0x0000000200027308 */ /* 0x002e640000001000 */
[----:B-1----:R-:W-:-:S06]  /*dad0*/  VIADD R3, R2, 0xffffffe ;  /* 0x0ffffffe02037836 */ /* 0x002fcc0000000000 */
[----:B------:R-:W1:Y:S02]  /*dae0*/  F2I.FTZ.U32.TRUNC.NTZ R3, R3 ;  /* 0x0000000300037305 */ /* 0x000e64000021f000 */
[----:B-1----:R-:W-:-:S13]  /*daf0*/  R2UR UR25, R3 ;  /* 0x00000000031972ca */ /* 0x002fda00000e0000 */
[----:B------:R-:W-:-:S04]  /*db00*/  UIADD3 UR26, URZ, -UR25, URZ ;  /* 0x800000193f1a7290 */ /* 0x000fc8000fffe03f */
[----:B------:R-:W-:-:S04]  /*db10*/  UIMAD UR26, UR26, UR32, URZ ;  /* 0x000000201a1a72a4 */ /* 0x000fc8000f8e023f */
[----:B------:R-:W-:-:S04]  /*db20*/  UIMAD.WIDE.U32 UR24, UR25, UR26, UR24 ;  /* 0x0000001a191872a5 */ /* 0x000fc8000f8e0018 */
[----:B------:R-:W-:-:S04]  /*db30*/  UIMAD.WIDE.U32 UR24, UR25, UR33, URZ ;  /* 0x00000021191872a5 */ /* 0x000fc8000f8e003f */
[----:B------:R-:W-:-:S04]  /*db40*/  UIADD3 UR24, -UR25, URZ, URZ ;  /* 0x0000003f19187290 */ /* 0x000fc8000fffe13f */
[----:B------:R-:W-:-:S04]  /*db50*/  UIMAD UR24, UR32, UR24, UR33 ;  /* 0x00000018201872a4 */ /* 0x000fc8000f8e0221 */
[----:B------:R-:W-:-:S11]  /*db60*/  UISETP.GE.U32.AND UP1, UPT, UR24, UR32, UPT ;  /* 0x000000201800728c */ /* 0x000fd6000bf26070 */
[----:B------:R-:W-:Y:S02]  /*db70*/  @UP1 UIADD3 UR24, UR24, -UR32, URZ ;  /* 0x8000002018181290 */ /* 0x000fe4000fffe03f */
[----:B------:R-:W-:Y:S02]  /*db80*/  @UP1 UIADD3 UR25, UR25, 0x1, URZ ;  /* 0x0000000119191890 */ /* 0x000fe4000fffe03f */
[----:B------:R-:W-:-:S11]  /*db90*/  UISETP.GE.U32.AND UP2, UPT, UR24, UR32, UPT ;  /* 0x000000201800728c */ /* 0x000fd6000bf46070 */
[----:B------:R-:W-:Y:S02]  /*dba0*/  @UP2 UIADD3 UR25, UR25, 0x1, URZ ;  /* 0x0000000119192890 */ /* 0x000fe4000fffe03f */
[----:B------:R-:W-:-:S04]  /*dbb0*/  @!UP4 ULOP3.LUT UR25, URZ, UR32, URZ, 0x33, !UPT ;  /* 0x000000203f19c292 */ /* 0x000fc8000f8e333f */
[----:B------:R-:W-:-:S04]  /*dbc0*/  UIADD3 UR24, -UR25, URZ, URZ ;  /* 0x0000003f19187290 */ /* 0x000fc8000fffe13f */
[----:B------:R-:W-:-:S03]  /*dbd0*/  UIMAD UR32, UR32, UR24, UR33 ;  /* 0x00000018202072a4 */ /* 0x000fc6000f8e0221 */
[----:B------:R-:W-:-:S09]  /*dbe0*/  UMOV UR24, UR25 ;  /* 0x0000001900187c82 */ /* 0x000fd20008000000 */
.L_x_241:
[----:B------:R-:W-:Y:S01]  /*dbf0*/  ULOP3.LUT UR31, UR31, UR20, URZ, 0xc0, !UPT ;  /* 0x000000141f1f7292 */ /* 0x000fe2000f8ec03f */
[----:B------:R-:W-:Y:S01]  /*dc00*/  IMAD.MOV.U32 R15, RZ, RZ, 0x1 ;  /* 0x00000001ff0f7424 */ /* 0x000fe200078e00ff */
[----:B------:R-:W-:Y:S02]  /*dc10*/  ULOP3.LUT UR30, UR30, UR18, URZ, 0xc0, !UPT ;  /* 0x000000121e1e7292 */ /* 0x000fe4000f8ec03f */
[----:B------:R-:W-:Y:S01]  /*dc20*/  UIMAD UR24, UR19, UR24, UR31 ;  /* 0x00000018131872a4 */ /* 0x000fe2000f8e021f */
[----:B------:R-:W-:Y:S01]  /*dc30*/  ULDC UR26, c[0x0][0x8a8] ;  /* 0x00022a00001a7ab9 */ /* 0x000fe20000000800 */
[----:B------:R-:W-:Y:S01]  /*dc40*/  ULDC UR25, c[0x0][0x8b8] ;  /* 0x00022e0000197ab9 */ /* 0x000fe20000000800 */
[----:B------:R-:W-:Y:S02]  /*dc50*/  UIMAD UR30, UR32, UR26, UR30 ;  /* 0x0000001a201e72a4 */ /* 0x000fe4000f8e021e */
[----:B------:R-:W-:Y:S01]  /*dc60*/  UIMAD UR25, UR24, UR25, UR40 ;  /* 0x00000019181972a4 */ /* 0x000fe2000f8e0228 */
[----:B------:R-:W-:Y:S01]  /*dc70*/  @UP3 UMOV UR26, UR6 ;  /* 0x00000006001a3c82 */ /* 0x000fe20008000000 */
[----:B------:R-:W-:-:S03]  /*dc80*/  @!UP3 UMOV UR26, UR6 ;  /* 0x00000006001abc82 */ /* 0x000fc60008000000 */
[----:B------:R-:W-:Y:S02]  /*dc90*/  @UP3 UMOV UR24, UR30 ;  /* 0x0000001e00183c82 */ /* 0x000fe40008000000 */
[----:B------:R-:W-:Y:S01]  /*dca0*/  @!UP3 UMOV UR24, UR25 ;  /* 0x000000190018bc82 */ /* 0x000fe20008000000 */
[----:B------:R-:W-:-:S05]  /*dcb0*/  @!UP3 UMOV UR25, UR30 ;  /* 0x0000001e0019bc82 */ /* 0x000fca0008000000 */
.L_x_227:
[----:B------:R-:W-:-:S06]  /*dcc0*/  UISETP.NE.AND UP1, UPT, UR15, 0x3, UPT ;  /* 0x000000030f00788c */ /* 0x000fcc000bf25270 */
[----:B------:R-:W-:-:S13]  /*dcd0*/  PLOP3.LUT P1, PT, PT, PT, UP1, 0x80, 0x0 ;  /* 0x000000000000781c */ /* 0x000fda0003f2f018 */
[----:B------:R-:W-:Y:S05]  /*dce0*/  @!P1 BRA `(.L_x_242) ;  /* 0x0000000000049947 */ /* 0x000fea0003800000 */
[----:B--2---:R-:W-:Y:S01]  /*dcf0*/  BPT.TRAP 0x1 ;  /* 0x000000040000795c */ /* 0x004fe20000300000 */
.L_x_242:
[----:B------:R-:W1:Y:S01]  /*dd00*/  S2R R2, SR_CgaCtaId ;  /* 0x0000000000027919 */ /* 0x000e620000008800 */
[----:B------:R-:W-:-:S04]  /*dd10*/  MOV R3, 0x400 ;  /* 0x0000040000037802 */ /* 0x000fc80000000f00 */
[----:B-1----:R-:W-:Y:S02]  /*dd20*/  LEA R3, R2, R3, 0x18 ;  /* 0x0000000302037211 */ /* 0x002fe400078ec0ff */
[----:B------:R-:W-:Y:S02]  /*dd30*/  SHF.L.U32 R2, R0, 0x1f, RZ ;  /* 0x0000001f00027819 */ /* 0x000fe400000006ff */
[----:B------:R-:W-:-:S04]  /*dd40*/  LEA R17, R16, R3, 0x3 ;  /* 0x0000000310117211 */ /* 0x000fc800078e18ff */
[----:B------:R-:W1:Y:S02]  /*dd50*/  SYNCS.PHASECHK.TRANS64.TRYWAIT P2, [R17+URZ+0x38440], R2 ;  /* 0x03844002110075a7 */ /* 0x000e64000804017f */
[----:B-1----:R-:W-:Y:S05]  /*dd60*/  @!P2 BRA `(.L_x_243) ;  /* 0x000000140008a947 */ /* 0x002fea0003800000 */
.L_x_306:
[----:B------:R-:W-:Y:S01]  /*dd70*/  ELECT P2, URZ, PT ;  /* 0x00000000003f782f */ /* 0x000fe20003840000 */
[----:B------:R-:W-:-:S12]  /*dd80*/  BSSY B0, `(.L_x_244) ;  /* 0x0000010000007945 */ /* 0x000fd80003800000 */
[----:B------:R-:W-:Y:S05]  /*dd90*/  @!P2 BRA `(.L_x_245) ;  /* 0x000000000038a947 */ /* 0x000fea0003800000 */
[----:B-1----:R-:W-:Y:S02]  /*dda0*/  IMAD R2, R16, 0x10, R3 ;  /* 0x0000001010027824 */ /* 0x002fe400078e0203 */
[----:B------:R-:W-:Y:S02]  /*ddb0*/  IMAD.U32 R14, RZ, RZ, UR26 ;  /* 0x0000001aff0e7e24 */ /* 0x000fe4000f8e00ff */
[----:B------:R-:W-:Y:S02]  /*ddc0*/  IMAD.U32 R13, RZ, RZ, UR25 ;  /* 0x00000019ff0d7e24 */ /* 0x000fe4000f8e00ff */
[----:B------:R-:W-:-:S05]  /*ddd0*/  IMAD.U32 R12, RZ, RZ, UR24 ;  /* 0x00000018ff0c7e24 */ /* 0x000fca000f8e00ff */
[----:B------:R1:W-:Y:S01]  /*dde0*/  STS.128 [R2+0x38510], R12 ;  /* 0x0385100c02007388 */ /* 0x0003e20000000c00 */
[----:B------:R-:W-:Y:S01]  /*ddf0*/  @!PT LDS RZ, [RZ] ;  /* 0x00000000fffff984 */ /* 0x000fe20000000800 */
[----:B------:R-:W-:Y:S01]  /*de00*/  @!PT LDS RZ, [RZ] ;  /* 0x00000000fffff984 */ /* 0x000fe20000000800 */
[----:B------:R-:W-:Y:S01]  /*de10*/  @!PT LDS RZ, [RZ] ;  /* 0x00000000fffff984 */ /* 0x000fe20000000800 */
[----:B------:R-:W-:Y:S01]  /*de20*/  @!PT LDS RZ, [RZ] ;  /* 0x00000000fffff984 */ /* 0x000fe20000000800 */
[----:B------:R3:W-:Y:S06]  /*de30*/  MEMBAR.ALL.CTA ;  /* 0x0000000000007992 */ /* 0x0007ec0000008000 */
[----:B---3--:R-:W3:Y:S01]  /*de40*/  FENCE.VIEW.ASYNC.S ;  /* 0x00000000000073c6 */ /* 0x008ee20000000000 */
[----:B------:R-:W-:Y:S05]  /*de50*/  @!P1 BRA `(.L_x_246) ;  /* 0x0000000000049947 */ /* 0x000fea0003800000 */
[----:B--2---:R-:W-:Y:S01]  /*de60*/  BPT.TRAP 0x1 ;  /* 0x000000040000795c */ /* 0x004fe20000300000 */
.L_x_246:
[----:B---3--:R3:W-:Y:S02]  /*de70*/  SYNCS.ARRIVE.TRANS64.A1T0 RZ, [R17+URZ+0x38400], RZ ;  /* 0x038400ff11ff79a7 */ /* 0x0087e4000810003f */
.L_x_245:
[----:B--2---:R-:W-:Y:S05]  /*de80*/  BSYNC B0 ;  /* 0x0000000000007941 */ /* 0x004fea0003800000 */
.L_x_244:
[----:B------:R-:W-:Y:S01]  /*de90*/  ISETP.NE.AND P3, PT, R15, RZ, PT ;  /* 0x000000ff0f00720c */ /* 0x000fe20003f65270 */
[----:B------:R-:W-:-:S05]  /*dea0*/  VIADD R16, R16, 0x1 ;  /* 0x0000000110107836 */ /* 0x000fca0000000000 */
[----:B------:R-:W-:-:S04]  /*deb0*/  ISETP.NE.AND P2, PT, R16, 0x8, PT ;  /* 0x000000081000780c */ /* 0x000fc80003f45270 */
[----:B-1----:R-:W-:Y:S02]  /*dec0*/  SEL R13, RZ, 0x1, P2 ;  /* 0x00000001ff0d7807 */ /* 0x002fe40001000000 */
[----:B------:R-:W-:Y:S02]  /*ded0*/  SEL R16, R16, RZ, P2 ;  /* 0x000000ff10107207 */ /* 0x000fe40001000000 */
[----:B------:R-:W-:Y:S01]  /*dee0*/  LOP3.LUT R0, R0, R13, RZ, 0x3c, !PT ;  /* 0x0000000d00007212 */ /* 0x000fe200078e3cff */
[----:B------:R-:W-:Y:S06]  /*def0*/  @P3 BRA `(.L_x_247) ;  /* 0xffffffe400003947 */ /* 0x000fec000383ffff */
[----:B------:R-:W-:Y:S05]  /*df00*/  @!P1 BRA `(.L_x_248) ;  /* 0x0000000000049947 */ /* 0x000fea0003800000 */
[----:B------:R-:W-:Y:S01]  /*df10*/  BPT.TRAP 0x1 ;  /* 0x000000040000795c */ /* 0x000fe20000300000 */
.L_x_248:
[----:B------:R-:W-:Y:S01]  /*df20*/  IMAD R5, R16, 0x8, R3 ;  /* 0x0000000810057824 */ /* 0x000fe200078e0203 */
[----:B------:R-:W-:-:S04]  /*df30*/  SHF.L.U32 R2, R0, 0x1f, RZ ;  /* 0x0000001f00027819 */ /* 0x000fc800000006ff */
[----:B------:R-:W1:Y:S02]  /*df40*/  SYNCS.PHASECHK.TRANS64.TRYWAIT P0, [R5+URZ+0x38440], R2 ;  /* 0x03844002050075a7 */ /* 0x000e64000800017f */
[----:B-1----:R-:W-:Y:S05]  /*df50*/  @!P0 BRA `(.L_x_249) ;  /* 0x0000001000a08947 */ /* 0x002fea0003800000 */
.L_x_307:
[----:B------:R-:W-:Y:S05]  /*df60*/  @!P1 BRA `(.L_x_250) ;  /* 0x0000000000049947 */ /* 0x000fea0003800000 */
[----:B------:R-:W-:Y:S01]  /*df70*/  BPT.TRAP 0x1 ;  /* 0x000000040000795c */ /* 0x000fe20000300000 */
.L_x_250:
[----:B------:R-:W-:-:S05]  /*df80*/  VIADD R16, R16, 0x1 ;  /* 0x0000000110107836 */ /* 0x000fca0000000000 */
[----:B------:R-:W-:-:S04]  /*df90*/  ISETP.NE.AND P0, PT, R16, 0x8, PT ;  /* 0x000000081000780c */ /* 0x000fc80003f05270 */
[----:B-1----:R-:W-:Y:S02]  /*dfa0*/  SEL R5, RZ, 0x1, P0 ;  /* 0x00000001ff057807 */ /* 0x002fe40000000000 */
[----:B------:R-:W-:Y:S02]  /*dfb0*/  SEL R16, R16, RZ, P0 ;  /* 0x000000ff10107207 */ /* 0x000fe40000000000 */
[----:B------:R-:W-:-:S03]  /*dfc0*/  LOP3.LUT R5, R0, R5, RZ, 0x3c, !PT ;  /* 0x0000000500057212 */ /* 0x000fc600078e3cff */
[----:B----4-:R-:W-:Y:S01]  /*dfd0*/  IMAD R7, R16, 0x8, R3 ;  /* 0x0000000810077824 */ /* 0x010fe200078e0203 */
[----:B------:R-:W-:-:S04]  /*dfe0*/  SHF.L.U32 R0, R5, 0x1f, RZ ;  /* 0x0000001f05007819 */ /* 0x000fc800000006ff */
[----:B------:R-:W1:Y:S02]  /*dff0*/  SYNCS.PHASECHK.TRANS64.TRYWAIT P0, [R7+URZ+0x38440], R0 ;  /* 0x03844000070075a7 */ /* 0x000e64000800017f */
[----:B-1----:R-:W-:Y:S05]  /*e000*/  @!P0 BRA `(.L_x_251) ;  /* 0x0000001000888947 */ /* 0x002fea0003800000 */
.L_x_308:
[----:B------:R-:W-:Y:S05]  /*e010*/  @!P1 BRA `(.L_x_252) ;  /* 0x0000000000049947 */ /* 0x000fea0003800000 */
[----:B------:R-:W-:Y:S01]  /*e020*/  BPT.TRAP 0x1 ;  /* 0x000000040000795c */ /* 0x000fe20000300000 */
.L_x_252:
[----:B-1----:R-:W-:-:S05]  /*e030*/  VIADD R0, R16, 0x1 ;  /* 0x0000000110007836 */ /* 0x002fca0000000000 */
[----:B------:R-:W-:-:S04]  /*e040*/  ISETP.NE.AND P0, PT, R0, 0x8, PT ;  /* 0x000000080000780c */ /* 0x000fc80003f05270 */
[----:B------:R-:W-:Y:S02]  /*e050*/  SEL R2, RZ, 0x1, P0 ;  /* 0x00000001ff027807 */ /* 0x000fe40000000000 */
[----:B------:R-:W-:Y:S02]  /*e060*/  SEL R4, R0, RZ, P0 ;  /* 0x000000ff00047207 */ /* 0x000fe40000000000 */
[----:B------:R-:W-:Y:S02]  /*e070*/  LOP3.LUT R5, R5, R2, RZ, 0x3c, !PT ;  /* 0x0000000205057212 */ /* 0x000fe400078e3cff */
[----:B------:R-:W-:Y:S02]  /*e080*/  LEA R7, R4, R3, 0x3 ;  /* 0x0000000304077211 */ /* 0x000fe400078e18ff */
[----:B------:R-:W-:-:S04]  /*e090*/  SHF.L.U32 R0, R5, 0x1f, RZ ;  /* 0x0000001f05007819 */ /* 0x000fc800000006ff */
[----:B------:R-:W1:Y:S02]  /*e0a0*/  SYNCS.PHASECHK.TRANS64.TRYWAIT P0, [R7+URZ+0x38440], R0 ;  /* 0x03844000070075a7 */ /* 0x000e64000800017f */
[----:B-1----:R-:W-:Y:S05]  /*e0b0*/  @!P0 BRA `(.L_x_253) ;  /* 0x0000001000708947 */ /* 0x002fea0003800000 */
.L_x_309:
[----:B------:R-:W-:Y:S05]  /*e0c0*/  @!P1 BRA `(.L_x_254) ;  /* 0x0000000000049947 */ /* 0x000fea0003800000 */
[----:B------:R-:W-:Y:S01]  /*e0d0*/  BPT.TRAP 0x1 ;  /* 0x000000040000795c */ /* 0x000fe20000300000 */
.L_x_254:
[----:B-1----:R-:W-:-:S05]  /*e0e0*/  VIADD R0, R4, 0x1 ;  /* 0x0000000104007836 */ /* 0x002fca0000000000 */
[----:B------:R-:W-:-:S04]  /*e0f0*/  ISETP.NE.AND P0, PT, R0, 0x8, PT ;  /* 0x000000080000780c */ /* 0x000fc80003f05270 */
[----:B------:R-:W-:Y:S02]  /*e100*/  SEL R2, RZ, 0x1, P0 ;  /* 0x00000001ff027807 */ /* 0x000fe40000000000 */
[----:B------:R-:W-:Y:S02]  /*e110*/  SEL R4, R0, RZ, P0 ;  /* 0x000000ff00047207 */ /* 0x000fe40000000000 */
[----:B------:R-:W-:-:S03]  /*e120*/  LOP3.LUT R5, R5, R2, RZ, 0x3c, !PT ;  /* 0x0000000205057212 */ /* 0x000fc600078e3cff */
[----:B------:R-:W-:Y:S01]  /*e130*/  IMAD R7, R4, 0x8, R3 ;  /* 0x0000000804077824 */ /* 0x000fe200078e0203 */
[----:B------:R-:W-:-:S04]  /*e140*/  SHF.L.U32 R0, R5, 0x1f, RZ ;  /* 0x0000001f05007819 */ /* 0x000fc800000006ff */
[----:B------:R-:W1:Y:S02]  /*e150*/  SYNCS.PHASECHK.TRANS64.TRYWAIT P0, [R7+URZ+0x38440], R0 ;  /* 0x03844000070075a7 */ /* 0x000e64000800017f */
[----:B-1----:R-:W-:Y:S05]  /*e160*/  @!P0 BRA `(.L_x_255) ;  /* 0x0000001000588947 */ /* 0x002fea0003800000 */
.L_x_310:
[----:B------:R-:W-:Y:S05]  /*e170*/  @!P1 BRA `(.L_x_256) ;  /* 0x0000000000049947 */ /* 0x000fea0003800000 */
[----:B------:R-:W-:Y:S01]  /*e180*/  BPT.TRAP 0x1 ;  /* 0x000000040000795c */ /* 0x000fe20000300000 */
.L_x_256:
        /* <DEDUP_REMOVED lines=9> */
.L_x_311:
[----:B------:R-:W-:Y:S05]  /*e220*/  @!P1 BRA `(.L_x_258) ;  /* 0x0000000000049947 */ /* 0x000fea0003800000 */
[----:B------:R-:W-:Y:S01]  /*e230*/  BPT.TRAP 0x1 ;  /* 0x000000040000795c */ /* 0x000fe20000300000 */
.L_x_258:
        /* <DEDUP_REMOVED lines=9> */
.L_x_312:
[----:B------:R-:W-:Y:S05]  /*e2d0*/  @!P1 BRA `(.L_x_260) ;  /* 0x0000000000049947 */ /* 0x000fea0003800000 */
[----:B------:R-:W-:Y:S01]  /*e2e0*/  BPT.TRAP 0x1 ;  /* 0x000000040000795c */ /* 0x000fe20000300000 */
.L_x_260:
        /* <DEDUP_REMOVED lines=9> */
.L_x_313:
[----:B------:R-:W-:Y:S05]  /*e380*/  @!P1 BRA `(.L_x_262) ;  /* 0x0000000000049947 */ /* 0x000fea0003800000 */
[----:B------:R-:W-:Y:S01]  /*e390*/  BPT.TRAP 0x1 ;  /* 0x000000040000795c */ /* 0x000fe20000300000 */
.L_x_262:
[----:B-1----:R-:W-:-:S05]  /*e3a0*/  VIADD R0, R4, 0x1 ;  /* 0x0000000104007836 */ /* 0x002fca0000000000 */
[----:B------:R-:W-:-:S04]  /*e3b0*/  ISETP.NE.AND P0, PT, R0, 0x8, PT ;  /* 0x000000080000780c */ /* 0x000fc80003f05270 */
[----:B------:R-:W-:Y:S02]  /*e3c0*/  SEL R2, RZ, 0x1, P0 ;  /* 0x00000001ff027807 */ /* 0x000fe40000000000 */
[----:B------:R-:W-:Y:S02]  /*e3d0*/  SEL R0, R0, RZ, P0 ;  /* 0x000000ff00007207 */ /* 0x000fe40000000000 */
[----:B------:R-:W-:Y:S02]  /*e3e0*/  LOP3.LUT R2, R5, R2, RZ, 0x3c, !PT ;  /* 0x0000000205027212 */ /* 0x000fe400078e3cff */
[----:B------:R-:W-:Y:S02]  /*e3f0*/  LEA R3, R0, R3, 0x3 ;  /* 0x0000000300037211 */ /* 0x000fe400078e18ff */
[----:B------:R-:W-:-:S07]  /*e400*/  SHF.L.U32 R0, R2, 0x1f, RZ ;  /* 0x0000001f02007819 */ /* 0x000fce00000006ff */
.L_x_263:
[----:B-1----:R1:W2:Y:S02]  /*e410*/  SYNCS.PHASECHK.TRANS64.TRYWAIT P0, [R3+URZ+0x38440], R0 ;  /* 0x03844000030075a7 */ /* 0x0022a4000800017f */
[----:B--2---:R-:W-:Y:S05]  /*e420*/  @!P0 NANOSLEEP.SYNCS 0x989680 ;  /* 0x009896800000895d */ /* 0x004fea0003900000 */
[----:B------:R-:W2:Y:S02]  /*e430*/  @!P0 SYNCS.PHASECHK.TRANS64 P0, [R3+URZ+0x38440], R0 ;  /* 0x03844000030085a7 */ /* 0x000ea4000800007f */
[----:B--2---:R-:W-:Y:S05]  /*e440*/  @P0 EXIT ;  /* 0x000000000000094d */ /* 0x004fea0003800000 */
[----:B------:R-:W-:Y:S05]  /*e450*/  BRA `(.L_x_263) ;  /* 0xfffffffc00ec7947 */ /* 0x000fea000383ffff */
.L_x_33:
[----:B--2---:R-:W-:-:S04]  /*e460*/  IMAD.U32 R3, RZ, RZ, UR4 ;  /* 0x00000004ff037e24 */ /* 0x004fc8000f8e00ff */
[----:B------:R2:W3:Y:S03]  /*e470*/  SYNCS.PHASECHK.TRANS64.TRYWAIT P0, [R3+URZ+0x38480], R0 ;  /* 0x03848000030075a7 */ /* 0x0004e6000800017f */
[----:B---3--:R-:W-:Y:S05]  /*e480*/  @!P0 NANOSLEEP.SYNCS 0x989680 ;  /* 0x009896800000895d */ /* 0x008fea0003900000 */
[----:B------:R-:W3:Y:S02]  /*e490*/  @!P0 SYNCS.PHASECHK.TRANS64 P0, [R3+URZ+0x38480], R0 ;  /* 0x03848000030085a7 */ /* 0x000ee4000800007f */
[----:B---3--:R-:W-:Y:S05]  /*e4a0*/  @!P0 BRA `(.L_x_33) ;  /* 0xfffffffc00ec8947 */ /* 0x008fea000383ffff */
[----:B------:R-:W-:Y:S05]  /*e4b0*/  BRA `(.L_x_32) ;  /* 0xffffff5400f07947 */ /* 0x000fea000383ffff */
.L_x_38:
[----:B--2---:R-:W-:-:S04]  /*e4c0*/  IMAD.U32 R6, RZ, RZ, UR4 ;  /* 0x00000004ff067e24 */ /* 0x004fc8000f8e00ff */
[----:B------:R2:W3:Y:S03]  /*e4d0*/  SYNCS.PHASECHK.TRANS64.TRYWAIT P0, [R6+URZ+0x38480], R3 ;  /* 0x03848003060075a7 */ /* 0x0004e6000800017f */
[----:B---3--:R-:W-:Y:S05]  /*e4e0*/  @!P0 NANOSLEEP.SYNCS 0x989680 ;  /* 0x009896800000895d */ /* 0x008fea0003900000 */
[----:B------:R-:W3:Y:S02]  /*e4f0*/  @!P0 SYNCS.PHASECHK.TRANS64 P0, [R6+URZ+0x38480], R3 ;  /* 0x03848003060085a7 */ /* 0x000ee4000800007f */
[----:B---3--:R-:W-:Y:S05]  /*e500*/  @!P0 BRA `(.L_x_38) ;  /* 0xfffffffc00ec8947 */ /* 0x008fea000383ffff */
[----:B------:R-:W-:Y:S05]  /*e510*/  BRA `(.L_x_37) ;  /* 0xffffff5c00207947 */ /* 0x000fea000383ffff */
.L_x_55:
[----:B------:R-:W-:-:S07]  /*e520*/  IMAD.MOV.U32 R15, RZ, RZ, -0x1 ;  /* 0xffffffffff0f7424 */ /* 0x000fce00078e00ff */
[----:B-12--5:R-:W-:Y:S05]  /*e530*/  WARPSYNC.COLLECTIVE R15, `(.L_x_264) ;  /* 0x000000000f0c7348 */ /* 0x026fea0003c00000 */
[----:B------:R-:W-:Y:S02]  /*e540*/  ELECT P6, UR62, PT ;  /* 0x00000000003e782f */ /* 0x000fe400038c0000 */
[----:B------:R-:W-:Y:S01]  /*e550*/  MOV R14, UR62 ;  /* 0x0000003e000e7c02 */ /* 0x000fe20008000f00 */
[----:B-12--5:R-:W-:Y:S10]  /*e560*/  ENDCOLLECTIVE ;  /* 0x000000000000791b */ /* 0x026ff40003800000 */
.L_x_264:
[----:B------:R-:W-:Y:S05]  /*e570*/  BRA `(.L_x_265) ;  /* 0xffffff6400f07947 */ /* 0x000fea000383ffff */
.L_x_57:
[----:B-1----:R-:W-:-:S04]  /*e580*/  IMAD.U32 R6, RZ, RZ, UR47 ;  /* 0x0000002fff067e24 */ /* 0x002fc8000f8e00ff */
[----:B------:R1:W2:Y:S03]  /*e590*/  SYNCS.PHASECHK.TRANS64.TRYWAIT P2, [R6+URZ+0x384c0], R3 ;  /* 0x0384c003060075a7 */ /* 0x0002a6000804017f */
[----:B--2---:R-:W-:Y:S05]  /*e5a0*/  @!P2 NANOSLEEP.SYNCS 0x989680 ;  /* 0x009896800000a95d */ /* 0x004fea0003900000 */
[----:B------:R-:W2:Y:S02]  /*e5b0*/  @!P2 SYNCS.PHASECHK.TRANS64 P2, [R6+URZ+0x384c0], R3 ;  /* 0x0384c0030600a5a7 */ /* 0x000ea4000804007f */
[----:B--2---:R-:W-:Y:S05]  /*e5c0*/  @!P2 BRA `(.L_x_57) ;  /* 0xfffffffc00eca947 */ /* 0x004fea000383ffff */
[----:B------:R-:W-:Y:S05]  /*e5d0*/  BRA `(.L_x_266) ;  /* 0xffffff6800087947 */ /* 0x000fea000383ffff */
.L_x_65:
[----:B--2---:R-:W-:-:S04]  /*e5e0*/  IMAD.U32 R14, RZ, RZ, UR47 ;  /* 0x0000002fff0e7e24 */ /* 0x004fc8000f8e00ff */
[----:B------:R2:W3:Y:S03]  /*e5f0*/  SYNCS.PHASECHK.TRANS64.TRYWAIT P3, [R14+URZ+0x384c8], R3 ;  /* 0x0384c8030e0075a7 */ /* 0x0004e6000806017f */
[----:B---3--:R-:W-:Y:S05]  /*e600*/  @!P3 NANOSLEEP.SYNCS 0x989680 ;  /* 0x009896800000b95d */ /* 0x008fea0003900000 */
[----:B------:R-:W3:Y:S02]  /*e610*/  @!P3 SYNCS.PHASECHK.TRANS64 P3, [R14+URZ+0x384c8], R3 ;  /* 0x0384c8030e00b5a7 */ /* 0x000ee4000806007f */
[----:B---3--:R-:W-:Y:S05]  /*e620*/  @!P3 BRA `(.L_x_65) ;  /* 0xfffffffc00ecb947 */ /* 0x008fea000383ffff */
[----:B------:R-:W-:Y:S05]  /*e630*/  BRA `(.L_x_267) ;  /* 0xffffff6c00987947 */ /* 0x000fea000383ffff */
.L_x_70:
[----:B---3--:R-:W-:-:S04]  /*e640*/  IMAD.U32 R14, RZ, RZ, UR47 ;  /* 0x0000002fff0e7e24 */ /* 0x008fc8000f8e00ff */
[----:B------:R3:W4:Y:S03]  /*e650*/  SYNCS.PHASECHK.TRANS64.TRYWAIT P3, [R14+URZ+0x384d0], R3 ;  /* 0x0384d0030e0075a7 */ /* 0x000726000806017f */
[----:B----4-:R-:W-:Y:S05]  /*e660*/  @!P3 NANOSLEEP.SYNCS 0x989680 ;  /* 0x009896800000b95d */ /* 0x010fea0003900000 */
[----:B------:R-:W4:Y:S02]  /*e670*/  @!P3 SYNCS.PHASECHK.TRANS64 P3, [R14+URZ+0x384d0], R3 ;  /* 0x0384d0030e00b5a7 */ /* 0x000f24000806007f */
[----:B----4-:R-:W-:Y:S05]  /*e680*/  @!P3 BRA `(.L_x_70) ;  /* 0xfffffffc00ecb947 */ /* 0x010fea000383ffff */
[----:B------:R-:W-:Y:S05]  /*e690*/  BRA `(.L_x_268) ;  /* 0xffffff7000f47947 */ /* 0x000fea000383ffff */
.L_x_75:
[----:B---3--:R-:W-:-:S04]  /*e6a0*/  IMAD.U32 R14, RZ, RZ, UR47 ;  /* 0x0000002fff0e7e24 */ /* 0x008fc8000f8e00ff */
[----:B------:R3:W4:Y:S03]  /*e6b0*/  SYNCS.PHASECHK.TRANS64.TRYWAIT P3, [R14+URZ+0x384d8], R3 ;  /* 0x0384d8030e0075a7 */ /* 0x000726000806017f */
[----:B----4-:R-:W-:Y:S05]  /*e6c0*/  @!P3 NANOSLEEP.SYNCS 0x989680 ;  /* 0x009896800000b95d */ /* 0x010fea0003900000 */
[----:B------:R-:W4:Y:S02]  /*e6d0*/  @!P3 SYNCS.PHASECHK.TRANS64 P3, [R14+URZ+0x384d8], R3 ;  /* 0x0384d8030e00b5a7 */ /* 0x000f24000806007f */
[----:B----4-:R-:W-:Y:S05]  /*e6e0*/  @!P3 BRA `(.L_x_75) ;  /* 0xfffffffc00ecb947 */ /* 0x010fea000383ffff */
[----:B------:R-:W-:Y:S05]  /*e6f0*/  BRA `(.L_x_269) ;  /* 0xffffff78005c7947 */ /* 0x000fea000383ffff */
.L_x_80:
[----:B---3--:R-:W-:-:S04]  /*e700*/  IMAD.U32 R14, RZ, RZ, UR47 ;  /* 0x0000002fff0e7e24 */ /* 0x008fc8000f8e00ff */
[----:B------:R3:W4:Y:S03]  /*e710*/  SYNCS.PHASECHK.TRANS64.TRYWAIT P3, [R14+URZ+0x384c0], R3 ;  /* 0x0384c0030e0075a7 */ /* 0x000726000806017f */
[----:B----4-:R-:W-:Y:S05]  /*e720*/  @!P3 NANOSLEEP.SYNCS 0x989680 ;  /* 0x009896800000b95d */ /* 0x010fea0003900000 */
[----:B------:R-:W4:Y:S02]  /*e730*/  @!P3 SYNCS.PHASECHK.TRANS64 P3, [R14+URZ+0x384c0], R3 ;  /* 0x0384c0030e00b5a7 */ /* 0x000f24000806007f */
[----:B----4-:R-:W-:Y:S05]  /*e740*/  @!P3 BRA `(.L_x_80) ;  /* 0xfffffffc00ecb947 */ /* 0x010fea000383ffff */
[----:B------:R-:W-:Y:S05]  /*e750*/  BRA `(.L_x_270) ;  /* 0xffffff7c00cc7947 */ /* 0x000fea000383ffff */
.L_x_85:
[----:B---3--:R-:W-:-:S04]  /*e760*/  IMAD.U32 R14, RZ, RZ, UR47 ;  /* 0x0000002fff0e7e24 */ /* 0x008fc8000f8e00ff */
[----:B------:R3:W4:Y:S03]  /*e770*/  SYNCS.PHASECHK.TRANS64.TRYWAIT P3, [R14+URZ+0x384c8], R3 ;  /* 0x0384c8030e0075a7 */ /* 0x000726000806017f */
[----:B----4-:R-:W-:Y:S05]  /*e780*/  @!P3 NANOSLEEP.SYNCS 0x989680 ;  /* 0x009896800000b95d */ /* 0x010fea0003900000 */
[----:B------:R-:W4:Y:S02]  /*e790*/  @!P3 SYNCS.PHASECHK.TRANS64 P3, [R14+URZ+0x384c8], R3 ;  /* 0x0384c8030e00b5a7 */ /* 0x000f24000806007f */
[----:B----4-:R-:W-:Y:S05]  /*e7a0*/  @!P3 BRA `(.L_x_85) ;  /* 0xfffffffc00ecb947 */ /* 0x010fea000383ffff */
[----:B------:R-:W-:Y:S05]  /*e7b0*/  BRA `(.L_x_271) ;  /* 0xffffff8400347947 */ /* 0x000fea000383ffff */
.L_x_90:
[----:B---3--:R-:W-:-:S04]  /*e7c0*/  MOV R14, UR47 ;  /* 0x0000002f000e7c02 */ /* 0x008fc80008000f00 */
[----:B------:R3:W4:Y:S03]  /*e7d0*/  SYNCS.PHASECHK.TRANS64.TRYWAIT P3, [R14+URZ+0x384d0], R3 ;  /* 0x0384d0030e0075a7 */ /* 0x000726000806017f */
[----:B----4-:R-:W-:Y:S05]  /*e7e0*/  @!P3 NANOSLEEP.SYNCS 0x989680 ;  /* 0x009896800000b95d */ /* 0x010fea0003900000 */
[----:B------:R-:W4:Y:S02]  /*e7f0*/  @!P3 SYNCS.PHASECHK.TRANS64 P3, [R14+URZ+0x384d0], R3 ;  /* 0x0384d0030e00b5a7 */ /* 0x000f24000806007f */
[----:B----4-:R-:W-:Y:S05]  /*e800*/  @!P3 BRA `(.L_x_90) ;  /* 0xfffffffc00ecb947 */ /* 0x010fea000383ffff */
[----:B------:R-:W-:Y:S05]  /*e810*/  BRA `(.L_x_272) ;  /* 0xffffff88009c7947 */ /* 0x000fea000383ffff */
.L_x_95:
[----:B---3--:R-:W-:-:S04]  /*e820*/  IMAD.U32 R14, RZ, RZ, UR47 ;  /* 0x0000002fff0e7e24 */ /* 0x008fc8000f8e00ff */
[----:B------:R3:W4:Y:S03]  /*e830*/  SYNCS.PHASECHK.TRANS64.TRYWAIT P3, [R14+URZ+0x384d8], R3 ;  /* 0x0384d8030e0075a7 */ /* 0x000726000806017f */
[----:B----4-:R-:W-:Y:S05]  /*e840*/  @!P3 NANOSLEEP.SYNCS 0x989680 ;  /* 0x009896800000b95d */ /* 0x010fea0003900000 */
[----:B------:R-:W4:Y:S02]  /*e850*/  @!P3 SYNCS.PHASECHK.TRANS64 P3, [R14+URZ+0x384d8], R3 ;  /* 0x0384d8030e00b5a7 */ /* 0x000f24000806007f */
[----:B----4-:R-:W-:Y:S05]  /*e860*/  @!P3 BRA `(.L_x_95) ;  /* 0xfffffffc00ecb947 */ /* 0x010fea000383ffff */
[----:B------:R-:W-:Y:S05]  /*e870*/  BRA `(.L_x_273) ;  /* 0xffffff9000047947 */ /* 0x000fea000383ffff */
.L_x_102:
[----:B---3--:R-:W-:-:S04]  /*e880*/  IMAD.U32 R3, RZ, RZ, UR4 ;  /* 0x00000004ff037e24 */ /* 0x008fc8000f8e00ff */
[----:B------:R3:W4:Y:S03]  /*e890*/  SYNCS.PHASECHK.TRANS64.TRYWAIT P0, [R3+URZ+0x38400], R0 ;  /* 0x03840000030075a7 */ /* 0x000726000800017f */
[----:B----4-:R-:W-:Y:S05]  /*e8a0*/  @!P0 NANOSLEEP.SYNCS 0x989680 ;  /* 0x009896800000895d */ /* 0x010fea0003900000 */
[----:B------:R-:W4:Y:S02]  /*e8b0*/  @!P0 SYNCS.PHASECHK.TRANS64 P0, [R3+URZ+0x38400], R0 ;  /* 0x03840000030085a7 */ /* 0x000f24000800007f */
[----:B----4-:R-:W-:Y:S05]  /*e8c0*/  @!P0 BRA `(.L_x_102) ;  /* 0xfffffffc00ec8947 */ /* 0x010fea000383ffff */
[----:B------:R-:W-:Y:S05]  /*e8d0*/  BRA `(.L_x_274) ;  /* 0xffffff9400947947 */ /* 0x000fea000383ffff */
.L_x_120:
[----:B-1----:R-:W-:-:S04]  /*e8e0*/  IMAD.U32 R3, RZ, RZ, UR31 ;  /* 0x0000001fff037e24 */ /* 0x002fc8000f8e00ff */
[----:B------:R1:W2:Y:S03]  /*e8f0*/  SYNCS.PHASECHK.TRANS64.TRYWAIT P0, [R3+URZ+0x38508], R0 ;  /* 0x03850800030075a7 */ /* 0x0002a6000800017f */
[----:B--2---:R-:W-:Y:S05]  /*e900*/  @!P0 NANOSLEEP.SYNCS 0x989680 ;  /* 0x009896800000895d */ /* 0x004fea0003900000 */
[----:B------:R-:W2:Y:S02]  /*e910*/  @!P0 SYNCS.PHASECHK.TRANS64 P0, [R3+URZ+0x38508], R0 ;  /* 0x03850800030085a7 */ /* 0x000ea4000800007f */
[----:B--2---:R-:W-:Y:S05]  /*e920*/  @!P0 BRA `(.L_x_120) ;  /* 0xfffffffc00ec8947 */ /* 0x004fea000383ffff */
[----:B------:R-:W-:Y:S05]  /*e930*/  BRA `(.L_x_275) ;  /* 0xffffffa400287947 */ /* 0x000fea000383ffff */
.L_x_122:
[----:B-1----:R-:W-:-:S04]  /*e940*/  IMAD.U32 R3, RZ, RZ, UR8 ;  /* 0x00000008ff037e24 */ /* 0x002fc8000f8e00ff */
[----:B------:R1:W2:Y:S03]  /*e950*/  SYNCS.PHASECHK.TRANS64.TRYWAIT P0, [R3+URZ+0x38400], R0 ;  /* 0x03840000030075a7 */ /* 0x0002a6000800017f */
[----:B--2---:R-:W-:Y:S05]  /*e960*/  @!P0 NANOSLEEP.SYNCS 0x989680 ;  /* 0x009896800000895d */ /* 0x004fea0003900000 */
[----:B------:R-:W2:Y:S02]  /*e970*/  @!P0 SYNCS.PHASECHK.TRANS64 P0, [R3+URZ+0x38400], R0 ;  /* 0x03840000030085a7 */ /* 0x000ea4000800007f */
[----:B--2---:R-:W-:Y:S05]  /*e980*/  @!P0 BRA `(.L_x_122) ;  /* 0xfffffffc00ec8947 */ /* 0x004fea000383ffff */
[----:B------:R-:W-:Y:S05]  /*e990*/  BRA `(.L_x_276) ;  /* 0xffffffa400487947 */ /* 0x000fea000383ffff */
.L_x_128:
[----:B-1----:R-:W-:-:S04]  /*e9a0*/  IMAD.U32 R3, RZ, RZ, UR31 ;  /* 0x0000001fff037e24 */ /* 0x002fc8000f8e00ff */
[----:B------:R1:W3:Y:S03]  /*e9b0*/  SYNCS.PHASECHK.TRANS64.TRYWAIT P1, [R3+URZ+0x384e0], R0 ;  /* 0x0384e000030075a7 */ /* 0x0002e6000802017f */
[----:B---3--:R-:W-:Y:S05]  /*e9c0*/  @!P1 NANOSLEEP.SYNCS 0x989680 ;  /* 0x009896800000995d */ /* 0x008fea0003900000 */
[----:B------:R-:W3:Y:S02]  /*e9d0*/  @!P1 SYNCS.PHASECHK.TRANS64 P1, [R3+URZ+0x384e0], R0 ;  /* 0x0384e000030095a7 */ /* 0x000ee4000802007f */
[----:B---3--:R-:W-:Y:S05]  /*e9e0*/  @!P1 BRA `(.L_x_128) ;  /* 0xfffffffc00ec9947 */ /* 0x008fea000383ffff */
[----:B------:R-:W-:Y:S05]  /*e9f0*/  BRA `(.L_x_277) ;  /* 0xffffffa400f87947 */ /* 0x000fea000383ffff */
.L_x_134:
[----:B-1----:R-:W-:-:S04]  /*ea00*/  IMAD.U32 R3, RZ, RZ, UR31 ;  /* 0x0000001fff037e24 */ /* 0x002fc8000f8e00ff */
[----:B------:R1:W4:Y:S03]  /*ea10*/  SYNCS.PHASECHK.TRANS64.TRYWAIT P1, [R3+URZ+0x384e8], R0 ;  /* 0x0384e800030075a7 */ /* 0x000326000802017f */
[----:B----4-:R-:W-:Y:S05]  /*ea20*/  @!P1 NANOSLEEP.SYNCS 0x989680 ;  /* 0x009896800000995d */ /* 0x010fea0003900000 */
[----:B------:R-:W4:Y:S02]  /*ea30*/  @!P1 SYNCS.PHASECHK.TRANS64 P1, [R3+URZ+0x384e8], R0 ;  /* 0x0384e800030095a7 */ /* 0x000f24000802007f */
[----:B----4-:R-:W-:Y:S05]  /*ea40*/  @!P1 BRA `(.L_x_134) ;  /* 0xfffffffc00ec9947 */ /* 0x010fea000383ffff */
[----:B------:R-:W-:Y:S05]  /*ea50*/  BRA `(.L_x_278) ;  /* 0xffffffa800487947 */ /* 0x000fea000383ffff */
.L_x_140:
[----:B-1----:R-:W-:-:S04]  /*ea60*/  IMAD.U32 R3, RZ, RZ, UR31 ;  /* 0x0000001fff037e24 */ /* 0x002fc8000f8e00ff */
[----:B------:R1:W1:Y:S03]  /*ea70*/  SYNCS.PHASECHK.TRANS64.TRYWAIT P1, [R3+URZ+0x384f0], R0 ;  /* 0x0384f000030075a7 */ /* 0x000266000802017f */
[----:B-1----:R-:W-:Y:S05]  /*ea80*/  @!P1 NANOSLEEP.SYNCS 0x989680 ;  /* 0x009896800000995d */ /* 0x002fea0003900000 */
[----:B------:R-:W1:Y:S02]  /*ea90*/  @!P1 SYNCS.PHASECHK.TRANS64 P1, [R3+URZ+0x384f0], R0 ;  /* 0x0384f000030095a7 */ /* 0x000e64000802007f */
[----:B-1----:R-:W-:Y:S05]  /*eaa0*/  @!P1 BRA `(.L_x_140) ;  /* 0xfffffffc00ec9947 */ /* 0x002fea000383ffff */
[----:B------:R-:W-:Y:S05]  /*eab0*/  BRA `(.L_x_279) ;  /* 0xffffffa800a47947 */ /* 0x000fea000383ffff */
.L_x_146:
[----:B-1----:R-:W-:-:S04]  /*eac0*/  IMAD.U32 R3, RZ, RZ, UR31 ;  /* 0x0000001fff037e24 */ /* 0x002fc8000f8e00ff */
[----:B------:R1:W1:Y:S03]  /*ead0*/  SYNCS.PHASECHK.TRANS64.TRYWAIT P1, [R3+URZ+0x384f8], R0 ;  /* 0x0384f800030075a7 */ /* 0x000266000802017f */
[----:B-1----:R-:W-:Y:S05]  /*eae0*/  @!P1 NANOSLEEP.SYNCS 0x989680 ;  /* 0x009896800000995d */ /* 0x002fea0003900000 */
[----:B------:R-:W1:Y:S02]  /*eaf0*/  @!P1 SYNCS.PHASECHK.TRANS64 P1, [R3+URZ+0x384f8], R0 ;  /* 0x0384f800030095a7 */ /* 0x000e64000802007f */
[----:B-1----:R-:W-:Y:S05]  /*eb00*/  @!P1 BRA `(.L_x_146) ;  /* 0xfffffffc00ec9947 */ /* 0x002fea000383ffff */
[----:B------:R-:W-:Y:S05]  /*eb10*/  BRA `(.L_x_280) ;  /* 0xffffffa800f87947 */ /* 0x000fea000383ffff */
.L_x_152:
[----:B-1----:R-:W-:-:S04]  /*eb20*/  IMAD.U32 R3, RZ, RZ, UR31 ;  /* 0x0000001fff037e24 */ /* 0x002fc8000f8e00ff */
[----:B------:R1:W3:Y:S03]  /*eb30*/  SYNCS.PHASECHK.TRANS64.TRYWAIT P1, [R3+URZ+0x384e0], R2 ;  /* 0x0384e002030075a7 */ /* 0x0002e6000802017f */
[----:B---3--:R-:W-:Y:S05]  /*eb40*/  @!P1 NANOSLEEP.SYNCS 0x989680 ;  /* 0x009896800000995d */ /* 0x008fea0003900000 */
[----:B------:R-:W3:Y:S02]  /*eb50*/  @!P1 SYNCS.PHASECHK.TRANS64 P1, [R3+URZ+0x384e0], R2 ;  /* 0x0384e002030095a7 */ /* 0x000ee4000802007f */
[----:B---3--:R-:W-:Y:S05]  /*eb60*/  @!P1 BRA `(.L_x_152) ;  /* 0xfffffffc00ec9947 */ /* 0x008fea000383ffff */
[----:B------:R-:W-:Y:S05]  /*eb70*/  BRA `(.L_x_281) ;  /* 0xffffffac00547947 */ /* 0x000fea000383ffff */
.L_x_158:
[----:B-1-3--:R-:W-:-:S04]  /*eb80*/  MOV R3, UR31 ;  /* 0x0000001f00037c02 */ /* 0x00afc80008000f00 */
[----:B------:R1:W3:Y:S03]  /*eb90*/  SYNCS.PHASECHK.TRANS64.TRYWAIT P1, [R3+URZ+0x384e8], R2 ;  /* 0x0384e802030075a7 */ /* 0x0002e6000802017f */
[----:B---3--:R-:W-:Y:S05]  /*eba0*/  @!P1 NANOSLEEP.SYNCS 0x989680 ;  /* 0x009896800000995d */ /* 0x008fea0003900000 */
[----:B------:R-:W3:Y:S02]  /*ebb0*/  @!P1 SYNCS.PHASECHK.TRANS64 P1, [R3+URZ+0x384e8], R2 ;  /* 0x0384e802030095a7 */ /* 0x000ee4000802007f */
[----:B---3--:R-:W-:Y:S05]  /*ebc0*/  @!P1 BRA `(.L_x_158) ;  /* 0xfffffffc00ec9947 */ /* 0x008fea000383ffff */
[----:B------:R-:W-:Y:S05]  /*ebd0*/  BRA `(.L_x_282) ;  /* 0xffffffac009c7947 */ /* 0x000fea000383ffff */
.L_x_164:
[----:B-1-34-:R-:W-:-:S04]  /*ebe0*/  IMAD.U32 R3, RZ, RZ, UR31 ;  /* 0x0000001fff037e24 */ /* 0x01afc8000f8e00ff */
[----:B------:R1:W3:Y:S03]  /*ebf0*/  SYNCS.PHASECHK.TRANS64.TRYWAIT P1, [R3+URZ+0x384f0], R2 ;  /* 0x0384f002030075a7 */ /* 0x0002e6000802017f */
[----:B---3--:R-:W-:Y:S05]  /*ec00*/  @!P1 NANOSLEEP.SYNCS 0x989680 ;  /* 0x009896800000995d */ /* 0x008fea0003900000 */
[----:B------:R-:W3:Y:S02]  /*ec10*/  @!P1 SYNCS.PHASECHK.TRANS64 P1, [R3+URZ+0x384f0], R2 ;  /* 0x0384f002030095a7 */ /* 0x000ee4000802007f */
[----:B---3--:R-:W-:Y:S05]  /*ec20*/  @!P1 BRA `(.L_x_164) ;  /* 0xfffffffc00ec9947 */ /* 0x008fea000383ffff */
[----:B------:R-:W-:Y:S05]  /*ec30*/  BRA `(.L_x_283) ;  /* 0xffffffac00e87947 */ /* 0x000fea000383ffff */
.L_x_170:
[----:B-1-34-:R-:W-:-:S04]  /*ec40*/  IMAD.U32 R3, RZ, RZ, UR31 ;  /* 0x0000001fff037e24 */ /* 0x01afc8000f8e00ff */
[----:B------:R1:W3:Y:S03]  /*ec50*/  SYNCS.PHASECHK.TRANS64.TRYWAIT P1, [R3+URZ+0x384f8], R2 ;  /* 0x0384f802030075a7 */ /* 0x0002e6000802017f */
[----:B---3--:R-:W-:Y:S05]  /*ec60*/  @!P1 NANOSLEEP.SYNCS 0x989680 ;  /* 0x009896800000995d */ /* 0x008fea0003900000 */
[----:B------:R-:W3:Y:S02]  /*ec70*/  @!P1 SYNCS.PHASECHK.TRANS64 P1, [R3+URZ+0x384f8], R2 ;  /* 0x0384f802030095a7 */ /* 0x000ee4000802007f */
[----:B---3--:R-:W-:Y:S05]  /*ec80*/  @!P1 BRA `(.L_x_170) ;  /* 0xfffffffc00ec9947 */ /* 0x008fea000383ffff */
[----:B------:R-:W-:Y:S05]  /*ec90*/  BRA `(.L_x_284) ;  /* 0xffffffb0002c7947 */ /* 0x000fea000383ffff */
.L_x_185:
[----:B-1-34-:R-:W-:-:S04]  /*eca0*/  IMAD.U32 R3, RZ, RZ, UR31 ;  /* 0x0000001fff037e24 */ /* 0x01afc8000f8e00ff */
[----:B------:R1:W2:Y:S03]  /*ecb0*/  SYNCS.PHASECHK.TRANS64.TRYWAIT P0, [R3+URZ+0x384e0], R0 ;  /* 0x0384e000030075a7 */ /* 0x0002a6000800017f */
[----:B--2---:R-:W-:Y:S05]  /*ecc0*/  @!P0 NANOSLEEP.SYNCS 0x989680 ;  /* 0x009896800000895d */ /* 0x004fea0003900000 */
[----:B------:R-:W2:Y:S02]  /*ecd0*/  @!P0 SYNCS.PHASECHK.TRANS64 P0, [R3+URZ+0x384e0], R0 ;  /* 0x0384e000030085a7 */ /* 0x000ea4000800007f */
[----:B--2---:R-:W-:Y:S05]  /*ece0*/  @!P0 BRA `(.L_x_185) ;  /* 0xfffffffc00ec8947 */ /* 0x004fea000383ffff */
[----:B------:R-:W-:Y:S05]  /*ecf0*/  BRA `(.L_x_285) ;  /* 0xffffffb400c47947 */ /* 0x000fea000383ffff */
.L_x_187:
[----:B-1-34-:R-:W-:-:S04]  /*ed00*/  IMAD.U32 R3, RZ, RZ, UR31 ;  /* 0x0000001fff037e24 */ /* 0x01afc8000f8e00ff */
[----:B------:R1:W2:Y:S03]  /*ed10*/  SYNCS.PHASECHK.TRANS64.TRYWAIT P0, [R3+URZ+0x384e8], R0 ;  /* 0x0384e800030075a7 */ /* 0x0002a6000800017f */
[----:B--2---:R-:W-:Y:S05]  /*ed20*/  @!P0 NANOSLEEP.SYNCS 0x989680 ;  /* 0x009896800000895d */ /* 0x004fea0003900000 */
[----:B------:R-:W2:Y:S02]  /*ed30*/  @!P0 SYNCS.PHASECHK.TRANS64 P0, [R3+URZ+0x384e8], R0 ;  /* 0x0384e800030085a7 */ /* 0x000ea4000800007f */
[----:B--2---:R-:W-:Y:S05]  /*ed40*/  @!P0 BRA `(.L_x_187) ;  /* 0xfffffffc00ec8947 */ /* 0x004fea000383ffff */
[----:B------:R-:W-:Y:S05]  /*ed50*/  BRA `(.L_x_286) ;  /* 0xffffffb400bc7947 */ /* 0x000fea000383ffff */
.L_x_189:
[----:B-1-34-:R-:W-:-:S04]  /*ed60*/  IMAD.U32 R3, RZ, RZ, UR31 ;  /* 0x0000001fff037e24 */ /* 0x01afc8000f8e00ff */
[----:B------:R1:W2:Y:S03]  /*ed70*/  SYNCS.PHASECHK.TRANS64.TRYWAIT P0, [R3+URZ+0x384f0], R0 ;  /* 0x0384f000030075a7 */ /* 0x0002a6000800017f */
[----:B--2---:R-:W-:Y:S05]  /*ed80*/  @!P0 NANOSLEEP.SYNCS 0x989680 ;  /* 0x009896800000895d */ /* 0x004fea0003900000 */
[----:B------:R-:W2:Y:S02]  /*ed90*/  @!P0 SYNCS.PHASECHK.TRANS64 P0, [R3+URZ+0x384f0], R0 ;  /* 0x0384f000030085a7 */ /* 0x000ea4000800007f */
[----:B--2---:R-:W-:Y:S05]  /*eda0*/  @!P0 BRA `(.L_x_189) ;  /* 0xfffffffc00ec8947 */ /* 0x004fea000383ffff */
[----:B------:R-:W-:Y:S05]  /*edb0*/  BRA `(.L_x_287) ;  /* 0xffffffb400b47947 */ /* 0x000fea000383ffff */
.L_x_201:
[----:B------:R-:W-:Y:S01]  /*edc0*/  BSSY B1, `(.L_x_288) ;  /* 0x0000006000017945 */ /* 0x000fe20003800000 */
[----:B------:R-:W-:-:S07]  /*edd0*/  IMAD.MOV.U32 R15, RZ, RZ, -0x1 ;  /* 0xffffffffff0f7424 */ /* 0x000fce00078e00ff */
[----:B-----5:R-:W-:Y:S05]  /*ede0*/  WARPSYNC.COLLECTIVE R15, `(.L_x_289) ;  /* 0x000000000f0c7348 */ /* 0x020fea0003c00000 */
[----:B-----5:R-:W-:Y:S02]  /*edf0*/  ELECT P6, UR62, PT ;  /* 0x00000000003e782f */ /* 0x020fe400038c0000 */
[----:B------:R-:W-:Y:S01]  /*ee00*/  MOV R14, UR62 ;  /* 0x0000003e000e7c02 */ /* 0x000fe20008000f00 */
[----:B------:R-:W-:Y:S10]  /*ee10*/  ENDCOLLECTIVE ;  /* 0x000000000000791b */ /* 0x000ff40003800000 */
.L_x_289:
[----:B------:R-:W-:Y:S05]  /*ee20*/  BSYNC B1 ;  /* 0x0000000000017941 */ /* 0x000fea0003800000 */
.L_x_288:
[----:B------:R-:W-:Y:S05]  /*ee30*/  BRA `(.L_x_290) ;  /* 0xffffffc000c87947 */ /* 0x000fea000383ffff */
.L_x_204:
[----:B--2---:R2:W3:Y:S02]  /*ee40*/  SYNCS.PHASECHK.TRANS64.TRYWAIT P0, [R8+URZ+0x384a0], R5 ;  /* 0x0384a005080075a7 */ /* 0x0044e4000800017f */
[----:B---3--:R-:W-:Y:S05]  /*ee50*/  @!P0 NANOSLEEP.SYNCS 0x989680 ;  /* 0x009896800000895d */ /* 0x008fea0003900000 */
[----:B------:R-:W3:Y:S02]  /*ee60*/  @!P0 SYNCS.PHASECHK.TRANS64 P0, [R8+URZ+0x384a0], R5 ;  /* 0x0384a005080085a7 */ /* 0x000ee4000800007f */
[----:B---3--:R-:W-:Y:S05]  /*ee70*/  @!P0 BRA `(.L_x_204) ;  /* 0xfffffffc00f08947 */ /* 0x008fea000383ffff */
[----:B------:R-:W-:Y:S05]  /*ee80*/  BRA `(.L_x_291) ;  /* 0xffffffc000f07947 */ /* 0x000fea000383ffff */
.L_x_210:
[----:B-1----:R1:W2:Y:S02]  /*ee90*/  SYNCS.PHASECHK.TRANS64.TRYWAIT P0, [R3+URZ+0x38400], R2 ;  /* 0x03840002030075a7 */ /* 0x0022a4000800017f */
[----:B--2---:R-:W-:Y:S05]  /*eea0*/  @!P0 NANOSLEEP.SYNCS 0x989680 ;  /* 0x009896800000895d */ /* 0x004fea0003900000 */
[----:B------:R-:W2:Y:S02]  /*eeb0*/  @!P0 SYNCS.PHASECHK.TRANS64 P0, [R3+URZ+0x38400], R2 ;  /* 0x03840002030085a7 */ /* 0x000ea4000800007f */
[----:B--2---:R-:W-:Y:S05]  /*eec0*/  @!P0 BRA `(.L_x_210) ;  /* 0xfffffffc00f08947 */ /* 0x004fea000383ffff */
[----:B------:R-:W-:Y:S05]  /*eed0*/  BRA `(.L_x_292) ;  /* 0xffffffc400bc7947 */ /* 0x000fea000383ffff */
.L_x_213:
[----:B------:R-:W-:Y:S01]  /*eee0*/  BSSY B1, `(.L_x_293) ;  /* 0x0000006000017945 */ /* 0x000fe20003800000 */
[----:B------:R-:W-:-:S07]  /*eef0*/  IMAD.MOV.U32 R15, RZ, RZ, -0x1 ;  /* 0xffffffffff0f7424 */ /* 0x000fce00078e00ff */
[----:B-1---5:R-:W-:Y:S05]  /*ef00*/  WARPSYNC.COLLECTIVE R15, `(.L_x_294) ;  /* 0x000000000f0c7348 */ /* 0x022fea0003c00000 */
[----:B------:R-:W-:Y:S02]  /*ef10*/  ELECT P6, UR62, PT ;  /* 0x00000000003e782f */ /* 0x000fe400038c0000 */
[----:B------:R-:W-:Y:S01]  /*ef20*/  MOV R14, UR62 ;  /* 0x0000003e000e7c02 */ /* 0x000fe20008000f00 */
[----:B-1---5:R-:W-:Y:S10]  /*ef30*/  ENDCOLLECTIVE ;  /* 0x000000000000791b */ /* 0x022ff40003800000 */
.L_x_294:
[----:B------:R-:W-:Y:S05]  /*ef40*/  BSYNC B1 ;  /* 0x0000000000017941 */ /* 0x000fea0003800000 */
.L_x_293:
[----:B------:R-:W-:Y:S05]  /*ef50*/  BRA `(.L_x_295) ;  /* 0xffffffc800047947 */ /* 0x000fea000383ffff */
.L_x_216:
[----:B------:R-:W-:Y:S01]  /*ef60*/  BSSY B1, `(.L_x_296) ;  /* 0x0000005000017945 */ /* 0x000fe20003800000 */
[----:B--2---:R-:W-:-:S07]  /*ef70*/  IMAD.MOV.U32 R15, RZ, RZ, -0x1 ;  /* 0xffffffffff0f7424 */ /* 0x004fce00078e00ff */
[----:B-1---5:R-:W-:Y:S05]  /*ef80*/  WARPSYNC.COLLECTIVE R15, `(.L_x_297) ;  /* 0x000000000f087348 */ /* 0x022fea0003c00000 */
[----:B------:R-:W-:Y:S01]  /*ef90*/  NOP ;  /* 0x0000000000007918 */ /* 0x000fe20000000000 */
[----:B-1---5:R-:W-:Y:S01]  /*efa0*/  ENDCOLLECTIVE ;  /* 0x000000000000791b */ /* 0x022fe20003800000 */
.L_x_297:
[----:B------:R-:W-:Y:S05]  /*efb0*/  BSYNC B1 ;  /* 0x0000000000017941 */ /* 0x000fea0003800000 */
.L_x_296:
[----:B------:R-:W-:-:S07]  /*efc0*/  IMAD.MOV.U32 R15, RZ, RZ, -0x1 ;  /* 0xffffffffff0f7424 */ /* 0x000fce00078e00ff */
[----:B------:R-:W-:Y:S05]  /*efd0*/  WARPSYNC.COLLECTIVE R15, `(.L_x_298) ;  /* 0x000000000f0c7348 */ /* 0x000fea0003c00000 */
[----:B------:R-:W-:Y:S02]  /*efe0*/  ELECT P6, UR62, PT ;  /* 0x00000000003e782f */ /* 0x000fe400038c0000 */
[----:B------:R-:W-:Y:S01]  /*eff0*/  MOV R14, UR62 ;  /* 0x0000003e000e7c02 */ /* 0x000fe20008000f00 */
[----:B------:R-:W-:Y:S10]  /*f000*/  ENDCOLLECTIVE ;  /* 0x000000000000791b */ /* 0x000ff40003800000 */
.L_x_298:
[----:B------:R-:W-:Y:S05]  /*f010*/  BRA `(.L_x_299) ;  /* 0xffffffcc00247947 */ /* 0x000fea000383ffff */
.L_x_219:
[----:B------:R-:W-:Y:S01]  /*f020*/  BSSY B0, `(.L_x_300) ;  /* 0x0000006000007945 */ /* 0x000fe20003800000 */
[----:B------:R-:W-:-:S07]  /*f030*/  MOV R15, 0xffffffff ;  /* 0xffffffff000f7802 */ /* 0x000fce0000000f00 */
[----:B-----5:R-:W-:Y:S05]  /*f040*/  WARPSYNC.COLLECTIVE R15, `(.L_x_301) ;  /* 0x000000000f0c7348 */ /* 0x020fea0003c00000 */
[----:B-----5:R-:W-:Y:S02]  /*f050*/  ELECT P6, UR62, PT ;  /* 0x00000000003e782f */ /* 0x020fe400038c0000 */
[----:B------:R-:W-:Y:S01]  /*f060*/  MOV R14, UR62 ;  /* 0x0000003e000e7c02 */ /* 0x000fe20008000f00 */
[----:B------:R-:W-:Y:S10]  /*f070*/  ENDCOLLECTIVE ;  /* 0x000000000000791b */ /* 0x000ff40003800000 */
.L_x_301:
[----:B------:R-:W-:Y:S05]  /*f080*/  BSYNC B0 ;  /* 0x0000000000007941 */ /* 0x000fea0003800000 */
.L_x_300:
[----:B------:R-:W-:Y:S05]  /*f090*/  BRA `(.L_x_302) ;  /* 0xffffffcc00747947 */ /* 0x000fea000383ffff */
.L_x_223:
[----:B-1----:R1:W2:Y:S02]  /*f0a0*/  SYNCS.PHASECHK.TRANS64.TRYWAIT P0, [R7+URZ], R2 ;  /* 0x00000002070075a7 */ /* 0x0022a4000800017f */
[----:B--2---:R-:W-:Y:S05]  /*f0b0*/  @!P0 NANOSLEEP.SYNCS 0x989680 ;  /* 0x009896800000895d */ /* 0x004fea0003900000 */
[----:B------:R-:W2:Y:S02]  /*f0c0*/  @!P0 SYNCS.PHASECHK.TRANS64 P0, [R7+URZ], R2 ;  /* 0x00000002070085a7 */ /* 0x000ea4000800007f */
[----:B--2---:R-:W-:Y:S05]  /*f0d0*/  @!P0 BRA `(.L_x_223) ;  /* 0xfffffffc00f08947 */ /* 0x004fea000383ffff */
[----:B------:R-:W-:Y:S05]  /*f0e0*/  BRA `(.L_x_303) ;  /* 0xffffffcc00b07947 */ /* 0x000fea000383ffff */
.L_x_224:
[----:B-1----:R1:W2:Y:S02]  /*f0f0*/  SYNCS.PHASECHK.TRANS64.TRYWAIT P0, [R9+URZ], R4 ;  /* 0x00000004090075a7 */ /* 0x0022a4000800017f */
[----:B--2---:R-:W-:Y:S05]  /*f100*/  @!P0 NANOSLEEP.SYNCS 0x989680 ;  /* 0x009896800000895d */ /* 0x004fea0003900000 */
[----:B------:R-:W2:Y:S02]  /*f110*/  @!P0 SYNCS.PHASECHK.TRANS64 P0, [R9+URZ], R4 ;  /* 0x00000004090085a7 */ /* 0x000ea4000800007f */
[----:B--2---:R-:W-:Y:S05]  /*f120*/  @!P0 BRA `(.L_x_224) ;  /* 0xfffffffc00f08947 */ /* 0x004fea000383ffff */
[----:B------:R-:W-:Y:S05]  /*f130*/  BRA `(.L_x_304) ;  /* 0xffffffcc00c07947 */ /* 0x000fea000383ffff */
.L_x_225:
[----:B--2---:R2:W3:Y:S02]  /*f140*/  SYNCS.PHASECHK.TRANS64.TRYWAIT P0, [R6+URZ], R5 ;  /* 0x00000005060075a7 */ /* 0x0044e4000800017f */
[----:B---3--:R-:W-:Y:S05]  /*f150*/  @!P0 NANOSLEEP.SYNCS 0x989680 ;  /* 0x009896800000895d */ /* 0x008fea0003900000 */
[----:B------:R-:W3:Y:S02]  /*f160*/  @!P0 SYNCS.PHASECHK.TRANS64 P0, [R6+URZ], R5 ;  /* 0x00000005060085a7 */ /* 0x000ee4000800007f */
[----:B---3--:R-:W-:Y:S05]  /*f170*/  @!P0 BRA `(.L_x_225) ;  /* 0xfffffffc00f08947 */ /* 0x008fea000383ffff */
[----:B------:R-:W-:Y:S05]  /*f180*/  BRA `(.L_x_305) ;  /* 0xffffffcc00c87947 */ /* 0x000fea000383ffff */
.L_x_243:
[----:B-1----:R1:W3:Y:S02]  /*f190*/  SYNCS.PHASECHK.TRANS64.TRYWAIT P2, [R17+URZ+0x38440], R2 ;  /* 0x03844002110075a7 */ /* 0x0022e4000804017f */
[----:B---3--:R-:W-:Y:S05]  /*f1a0*/  @!P2 NANOSLEEP.SYNCS 0x989680 ;  /* 0x009896800000a95d */ /* 0x008fea0003900000 */
[----:B------:R-:W3:Y:S02]  /*f1b0*/  @!P2 SYNCS.PHASECHK.TRANS64 P2, [R17+URZ+0x38440], R2 ;  /* 0x038440021100a5a7 */ /* 0x000ee4000804007f */
[----:B---3--:R-:W-:Y:S05]  /*f1c0*/  @!P2 BRA `(.L_x_243) ;  /* 0xfffffffc00f0a947 */ /* 0x008fea000383ffff */
[----:B------:R-:W-:Y:S05]  /*f1d0*/  BRA `(.L_x_306) ;  /* 0xffffffe800e47947 */ /* 0x000fea000383ffff */
.L_x_249:
[----:B-1----:R1:W2:Y:S02]  /*f1e0*/  SYNCS.PHASECHK.TRANS64.TRYWAIT P0, [R5+URZ+0x38440], R2 ;  /* 0x03844002050075a7 */ /* 0x0022a4000800017f */
[----:B--2---:R-:W-:Y:S05]  /*f1f0*/  @!P0 NANOSLEEP.SYNCS 0x989680 ;  /* 0x009896800000895d */ /* 0x004fea0003900000 */
[----:B------:R-:W2:Y:S02]  /*f200*/  @!P0 SYNCS.PHASECHK.TRANS64 P0, [R5+URZ+0x38440], R2 ;  /* 0x03844002050085a7 */ /* 0x000ea4000800007f */
[----:B--2---:R-:W-:Y:S05]  /*f210*/  @!P0 BRA `(.L_x_249) ;  /* 0xfffffffc00f08947 */ /* 0x004fea000383ffff */
[----:B------:R-:W-:Y:S05]  /*f220*/  BRA `(.L_x_307) ;  /* 0xffffffec004c7947 */ /* 0x000fea000383ffff */
.L_x_251:
[----:B-1----:R1:W2:Y:S02]  /*f230*/  SYNCS.PHASECHK.TRANS64.TRYWAIT P0, [R7+URZ+0x38440], R0 ;  /* 0x03844000070075a7 */ /* 0x0022a4000800017f */
[----:B--2---:R-:W-:Y:S05]  /*f240*/  @!P0 NANOSLEEP.SYNCS 0x989680 ;  /* 0x009896800000895d */ /* 0x004fea0003900000 */
[----:B------:R-:W2:Y:S02]  /*f250*/  @!P0 SYNCS.PHASECHK.TRANS64 P0, [R7+URZ+0x38440], R0 ;  /* 0x03844000070085a7 */ /* 0x000ea4000800007f */
[----:B--2---:R-:W-:Y:S05]  /*f260*/  @!P0 BRA `(.L_x_251) ;  /* 0xfffffffc00f08947 */ /* 0x004fea000383ffff */
[----:B------:R-:W-:Y:S05]  /*f270*/  BRA `(.L_x_308) ;  /* 0xffffffec00647947 */ /* 0x000fea000383ffff */
.L_x_253:
[----:B-1----:R1:W2:Y:S02]  /*f280*/  SYNCS.PHASECHK.TRANS64.TRYWAIT P0, [R7+URZ+0x38440], R0 ;  /* 0x03844000070075a7 */ /* 0x0022a4000800017f */
[----:B--2---:R-:W-:Y:S05]  /*f290*/  @!P0 NANOSLEEP.SYNCS 0x989680 ;  /* 0x009896800000895d */ /* 0x004fea0003900000 */
[----:B------:R-:W2:Y:S02]  /*f2a0*/  @!P0 SYNCS.PHASECHK.TRANS64 P0, [R7+URZ+0x38440], R0 ;  /* 0x03844000070085a7 */ /* 0x000ea4000800007f */
[----:B--2---:R-:W-:Y:S05]  /*f2b0*/  @!P0 BRA `(.L_x_253) ;  /* 0xfffffffc00f08947 */ /* 0x004fea000383ffff */
[----:B------:R-:W-:Y:S05]  /*f2c0*/  BRA `(.L_x_309) ;  /* 0xffffffec007c7947 */ /* 0x000fea000383ffff */
.L_x_255:
[----:B-1----:R1:W2:Y:S02]  /*f2d0*/  SYNCS.PHASECHK.TRANS64.TRYWAIT P0, [R7+URZ+0x38440], R0 ;  /* 0x03844000070075a7 */ /* 0x0022a4000800017f */
[----:B--2---:R-:W-:Y:S05]  /*f2e0*/  @!P0 NANOSLEEP.SYNCS 0x989680 ;  /* 0x009896800000895d */ /* 0x004fea0003900000 */
[----:B------:R-:W2:Y:S02]  /*f2f0*/  @!P0 SYNCS.PHASECHK.TRANS64 P0, [R7+URZ+0x38440], R0 ;  /* 0x03844000070085a7 */ /* 0x000ea4000800007f */
[----:B--2---:R-:W-:Y:S05]  /*f300*/  @!P0 BRA `(.L_x_255) ;  /* 0xfffffffc00f08947 */ /* 0x004fea000383ffff */
[----:B------:R-:W-:Y:S05]  /*f310*/  BRA `(.L_x_310) ;  /* 0xffffffec00947947 */ /* 0x000fea000383ffff */
.L_x_257:
[----:B-1----:R1:W2:Y:S02]  /*f320*/  SYNCS.PHASECHK.TRANS64.TRYWAIT P0, [R7+URZ+0x38440], R0 ;  /* 0x03844000070075a7 */ /* 0x0022a4000800017f */
[----:B--2---:R-:W-:Y:S05]  /*f330*/  @!P0 NANOSLEEP.SYNCS 0x989680 ;  /* 0x009896800000895d */ /* 0x004fea0003900000 */
[----:B------:R-:W2:Y:S02]  /*f340*/  @!P0 SYNCS.PHASECHK.TRANS64 P0, [R7+URZ+0x38440], R0 ;  /* 0x03844000070085a7 */ /* 0x000ea4000800007f */
[----:B--2---:R-:W-:Y:S05]  /*f350*/  @!P0 BRA `(.L_x_257) ;  /* 0xfffffffc00f08947 */ /* 0x004fea000383ffff */
[----:B------:R-:W-:Y:S05]  /*f360*/  BRA `(.L_x_311) ;  /* 0xffffffec00ac7947 */ /* 0x000fea000383ffff */
.L_x_259:
[----:B-1----:R1:W2:Y:S02]  /*f370*/  SYNCS.PHASECHK.TRANS64.TRYWAIT P0, [R7+URZ+0x38440], R0 ;  /* 0x03844000070075a7 */ /* 0x0022a4000800017f */
[----:B--2---:R-:W-:Y:S05]  /*f380*/  @!P0 NANOSLEEP.SYNCS 0x989680 ;  /* 0x009896800000895d */ /* 0x004fea0003900000 */
[----:B------:R-:W2:Y:S02]  /*f390*/  @!P0 SYNCS.PHASECHK.TRANS64 P0, [R7+URZ+0x38440], R0 ;  /* 0x03844000070085a7 */ /* 0x000ea4000800007f */
[----:B--2---:R-:W-:Y:S05]  /*f3a0*/  @!P0 BRA `(.L_x_259) ;  /* 0xfffffffc00f08947 */ /* 0x004fea000383ffff */
[----:B------:R-:W-:Y:S05]  /*f3b0*/  BRA `(.L_x_312) ;  /* 0xffffffec00c47947 */ /* 0x000fea000383ffff */
.L_x_261:
[----:B-1----:R1:W2:Y:S02]  /*f3c0*/  SYNCS.PHASECHK.TRANS64.TRYWAIT P0, [R7+URZ+0x38440], R0 ;  /* 0x03844000070075a7 */ /* 0x0022a4000800017f */
[----:B--2---:R-:W-:Y:S05]  /*f3d0*/  @!P0 NANOSLEEP.SYNCS 0x989680 ;  /* 0x009896800000895d */ /* 0x004fea0003900000 */
[----:B------:R-:W2:Y:S02]  /*f3e0*/  @!P0 SYNCS.PHASECHK.TRANS64 P0, [R7+URZ+0x38440], R0 ;  /* 0x03844000070085a7 */ /* 0x000ea4000800007f */
[----:B--2---:R-:W-:Y:S05]  /*f3f0*/  @!P0 BRA `(.L_x_261) ;  /* 0xfffffffc00f08947 */ /* 0x004fea000383ffff */
[----:B------:R-:W-:Y:S05]  /*f400*/  BRA `(.L_x_313) ;  /* 0xffffffec00dc7947 */ /* 0x000fea000383ffff */
        .weak           $__internal_0_$__cuda_sm20_div_u64
        .type           $__internal_0_$__cuda_sm20_div_u64,@function
        .size           $__internal_0_$__cuda_sm20_div_u64,(.L_x_240 - $__internal_0_$__cuda_sm20_div_u64)
$__internal_0_$__cuda_sm20_div_u64:
[----:B------:R-:W-:-:S04]  /*f410*/  IMAD.MOV.U32 R17, RZ, RZ, R23 ;  /* 0x000000ffff117224 */ /* 0x000fc800078e0017 */
[----:B------:R-:W1:Y:S08]  /*f420*/  I2F.U64.RP R0, R16 ;  /* 0x0000001000007312 */ /* 0x000e700000309000 */
[----:B-1----:R-:W1:Y:S02]  /*f430*/  MUFU.RCP R0, R0 ;  /* 0x0000000000007308 */ /* 0x002e640000001000 */
[----:B-1----:R-:W-:-:S06]  /*f440*/  VIADD R2, R0, 0x1ffffffe ;  /* 0x1ffffffe00027836 */ /* 0x002fcc0000000000 */
[----:B------:R-:W1:Y:S02]  /*f450*/  F2I.U64.TRUNC R2, R2 ;  /* 0x0000000200027311 */ /* 0x000e64000020d800 */
[----:B-1----:R-:W-:-:S04]  /*f460*/  IMAD.WIDE.U32 R14, R2, R16, RZ ;  /* 0x00000010020e7225 */ /* 0x002fc800078e00ff */
[----:B------:R-:W-:Y:S01]  /*f470*/  IMAD R15, R2, R23, R15 ;  /* 0x00000017020f7224 */ /* 0x000fe200078e020f */
[----:B------:R-:W-:-:S03]  /*f480*/  IADD3 R19, P1, RZ, -R14, RZ ;  /* 0x8000000eff137210 */ /* 0x000fc60007f3e0ff */
[----:B------:R-:W-:Y:S02]  /*f490*/  IMAD R15, R3, R16, R15 ;  /* 0x00000010030f7224 */ /* 0x000fe400078e020f */
[----:B------:R-:W-:-:S04]  /*f4a0*/  IMAD.HI.U32 R14, R2, R19, RZ ;  /* 0x00000013020e7227 */ /* 0x000fc800078e00ff */
[----:B------:R-:W-:Y:S02]  /*f4b0*/  IMAD.X R21, RZ, RZ, ~R15, P1 ;  /* 0x000000ffff157224 */ /* 0x000fe400008e0e0f */
[----:B------:R-:W-:Y:S02]  /*f4c0*/  IMAD.MOV.U32 R15, RZ, RZ, R2 ;  /* 0x000000ffff0f7224 */ /* 0x000fe400078e0002 */
[-C--:B------:R-:W-:Y:S02]  /*f4d0*/  IMAD R17, R3, R21.reuse, RZ ;  /* 0x0000001503117224 */ /* 0x080fe400078e02ff */
[----:B------:R-:W-:-:S04]  /*f4e0*/  IMAD.WIDE.U32 R14, P1, R2, R21, R14 ;  /* 0x00000015020e7225 */ /* 0x000fc8000782000e */
[----:B------:R-:W-:-:S04]  /*f4f0*/  IMAD.HI.U32 R21, R3, R21, RZ ;  /* 0x0000001503157227 */ /* 0x000fc800078e00ff */
[----:B------:R-:W-:-:S04]  /*f500*/  IMAD.HI.U32 R14, P2, R3, R19, R14 ;  /* 0x00000013030e7227 */ /* 0x000fc8000784000e */
[----:B------:R-:W-:Y:S01]  /*f510*/  IMAD.X R0, R21, 0x1, R3, P1 ;  /* 0x0000000115007824 */ /* 0x000fe200008e0603 */
[----:B------:R-:W-:-:S04]  /*f520*/  IADD3 R15, P3, R17, R14, RZ ;  /* 0x0000000e110f7210 */ /* 0x000fc80007f7e0ff */
[----:B------:R-:W-:Y:S01]  /*f530*/  IADD3.X R17, RZ, RZ, R0, P3, P2 ;  /* 0x000000ffff117210 */ /* 0x000fe20001fe4400 */
[----:B------:R-:W-:-:S04]  /*f540*/  IMAD.WIDE.U32 R2, R15, R16, RZ ;  /* 0x000000100f027225 */ /* 0x000fc800078e00ff */
[----:B------:R-:W-:Y:S01]  /*f550*/  IMAD R0, R15, R23, R3 ;  /* 0x000000170f007224 */ /* 0x000fe200078e0203 */
[----:B------:R-:W-:-:S03]  /*f560*/  IADD3 R3, P1, RZ, -R2, RZ ;  /* 0x80000002ff037210 */ /* 0x000fc60007f3e0ff */
[----:B------:R-:W-:Y:S02]  /*f570*/  IMAD R0, R17, R16, R0 ;  /* 0x0000001011007224 */ /* 0x000fe400078e0200 */
[----:B------:R-:W-:-:S04]  /*f580*/  IMAD.HI.U32 R14, R15, R3, RZ ;  /* 0x000000030f0e7227 */ /* 0x000fc800078e00ff */
[----:B------:R-:W-:-:S04]  /*f590*/  IMAD.X R0, RZ, RZ, ~R0, P1 ;  /* 0x000000ffff007224 */ /* 0x000fc800008e0e00 */
[----:B------:R-:W-:-:S04]  /*f5a0*/  IMAD.WIDE.U32 R14, P1, R15, R0, R14 ;  /* 0x000000000f0e7225 */ /* 0x000fc8000782000e */
[C---:B------:R-:W-:Y:S02]  /*f5b0*/  IMAD R2, R17.reuse, R0, RZ ;  /* 0x0000000011027224 */ /* 0x040fe400078e02ff */
[----:B------:R-:W-:-:S04]  /*f5c0*/  IMAD.HI.U32 R15, P2, R17, R3, R14 ;  /* 0x00000003110f7227 */ /* 0x000fc8000784000e */
[----:B------:R-:W-:Y:S01]  /*f5d0*/  IMAD.HI.U32 R0, R17, R0, RZ ;  /* 0x0000000011007227 */ /* 0x000fe200078e00ff */
[----:B------:R-:W-:-:S03]  /*f5e0*/  IADD3 R15, P3, R2, R15, RZ ;  /* 0x0000000f020f7210 */ /* 0x000fc60007f7e0ff */
[----:B------:R-:W-:Y:S02]  /*f5f0*/  IMAD.X R17, R0, 0x1, R17, P1 ;  /* 0x0000000100117824 */ /* 0x000fe400008e0611 */
[----:B------:R-:W-:-:S03]  /*f600*/  IMAD.HI.U32 R2, R15, UR14, RZ ;  /* 0x0000000e0f027c27 */ /* 0x000fc6000f8e00ff */
[----:B------:R-:W-:Y:S01]  /*f610*/  IADD3.X R17, RZ, RZ, R17, P3, P2 ;  /* 0x000000ffff117210 */ /* 0x000fe20001fe4411 */
[----:B------:R-:W-:Y:S02]  /*f620*/  IMAD.MOV.U32 R3, RZ, RZ, RZ ;  /* 0x000000ffff037224 */ /* 0x000fe400078e00ff */
[----:B------:R-:W-:-:S04]  /*f630*/  IMAD.WIDE.U32 R2, R15, UR21, R2 ;  /* 0x000000150f027c25 */ /* 0x000fc8000f8e0002 */
[C---:B------:R-:W-:Y:S02]  /*f640*/  IMAD R15, R17.reuse, UR21, RZ ;  /* 0x00000015110f7c24 */ /* 0x040fe4000f8e02ff */
[----:B------:R-:W-:-:S04]  /*f650*/  IMAD.HI.U32 R2, P1, R17, UR14, R2 ;  /* 0x0000000e11027c27 */ /* 0x000fc8000f820002 */
[----:B------:R-:W-:Y:S01]  /*f660*/  IMAD.HI.U32 R0, R17, UR21, RZ ;  /* 0x0000001511007c27 */ /* 0x000fe2000f8e00ff */
[----:B------:R-:W-:-:S03]  /*f670*/  IADD3 R15, P2, R15, R2, RZ ;  /* 0x000000020f0f7210 */ /* 0x000fc60007f5e0ff */
[----:B------:R-:W-:Y:S02]  /*f680*/  IMAD.X R0, RZ, RZ, R0, P1 ;  /* 0x000000ffff007224 */ /* 0x000fe400008e0600 */
[----:B------:R-:W-:-:S03]  /*f690*/  IMAD.WIDE.U32 R2, R15, R16, RZ ;  /* 0x000000100f027225 */ /* 0x000fc600078e00ff */
[----:B------:R-:W-:Y:S01]  /*f6a0*/  IADD3.X R0, RZ, R0, RZ, P2, !PT ;  /* 0x00000000ff007210 */ /* 0x000fe200017fe4ff */
[----:B------:R-:W-:Y:S01]  /*f6b0*/  IMAD R3, R15, R23, R3 ;  /* 0x000000170f037224 */ /* 0x000fe200078e0203 */
[----:B------:R-:W-:-:S03]  /*f6c0*/  IADD3 R17, P2, -R2, UR14, RZ ;  /* 0x0000000e02117c10 */ /* 0x000fc6000ff5e1ff */
[-C--:B------:R-:W-:Y:S01]  /*f6d0*/  IMAD R0, R0, R16.reuse, R3 ;  /* 0x0000001000007224 */ /* 0x080fe200078e0203 */
[----:B------:R-:W-:-:S04]  /*f6e0*/  ISETP.GE.U32.AND P1, PT, R17, R16, PT ;  /* 0x000000101100720c */ /* 0x000fc80003f26070 */
[----:B------:R-:W-:Y:S01]  /*f6f0*/  IADD3.X R14, ~R0, UR21, RZ, P2, !PT ;  /* 0x00000015000e7c10 */ /* 0x000fe200097fe5ff */
[----:B------:R-:W-:Y:S01]  /*f700*/  VIADD R0, R15, 0x1 ;  /* 0x000000010f007836 */ /* 0x000fe20000000000 */
[----:B------:R-:W-:Y:S02]  /*f710*/  IADD3 R2, P2, -R16, R17, RZ ;  /* 0x0000001110027210 */ /* 0x000fe40007f5e1ff */
[----:B------:R-:W-:-:S03]  /*f720*/  ISETP.GE.U32.AND.EX P1, PT, R14, R23, PT, P1 ;  /* 0x000000170e00720c */ /* 0x000fc60003f26110 */
[----:B------:R-:W-:Y:S01]  /*f730*/  IMAD.X R3, R14, 0x1, ~R23, P2 ;  /* 0x000000010e037824 */ /* 0x000fe200010e0e17 */
[----:B------:R-:W-:Y:S02]  /*f740*/  SEL R2, R2, R17, P1 ;  /* 0x0000001102027207 */ /* 0x000fe40000800000 */
[----:B------:R-:W-:Y:S02]  /*f750*/  SEL R15, R0, R15, P1 ;  /* 0x0000000f000f7207 */ /* 0x000fe40000800000 */
[----:B------:R-:W-:Y:S02]  /*f760*/  SEL R3, R3, R14, P1 ;  /* 0x0000000e03037207 */ /* 0x000fe40000800000 */
[----:B------:R-:W-:Y:S01]  /*f770*/  ISETP.GE.U32.AND P1, PT, R2, R16, PT ;  /* 0x000000100200720c */ /* 0x000fe20003f26070 */
[----:B------:R-:W-:Y:S01]  /*f780*/  VIADD R0, R15, 0x1 ;  /* 0x000000010f007836 */ /* 0x000fe20000000000 */
[----:B------:R-:W-:Y:S01]  /*f790*/  ISETP.NE.U32.AND P2, PT, R16, RZ, PT ;  /* 0x000000ff1000720c */ /* 0x000fe20003f45070 */
[----:B------:R-:W-:Y:S01]  /*f7a0*/  IMAD.MOV.U32 R2, RZ, RZ, R12 ;  /* 0x000000ffff027224 */ /* 0x000fe200078e000c */
[----:B------:R-:W-:Y:S01]  /*f7b0*/  ISETP.GE.U32.AND.EX P1, PT, R3, R23, PT, P1 ;  /* 0x000000170300720c */ /* 0x000fe20003f26110 */
[----:B------:R-:W-:Y:S01]  /*f7c0*/  IMAD.MOV.U32 R3, RZ, RZ, 0x0 ;  /* 0x00000000ff037424 */ /* 0x000fe200078e00ff */
[----:B------:R-:W-:-:S02]  /*f7d0*/  ISETP.NE.AND.EX P2, PT, R23, RZ, PT, P2 ;  /* 0x000000ff1700720c */ /* 0x000fc40003f45320 */
[----:B------:R-:W-:-:S04]  /*f7e0*/  SEL R0, R0, R15, P1 ;  /* 0x0000000f00007207 */ /* 0x000fc80000800000 */
[----:B------:R-:W-:Y:S01]  /*f7f0*/  SEL R0, R0, 0xffffffff, P2 ;  /* 0xffffffff00007807 */ /* 0x000fe20001000000 */
[----:B------:R-:W-:Y:S06]  /*f800*/  RET.REL.NODEC R2 `(_ZN7cutlass13device_kernelINS_4gemm6kernel13GemmUniversalINS1_17GroupProblemShapeIN4cute5tupleIJiiiEEEEENS1_10collective13CollectiveMmaINS1_39MainloopSm90ArrayTmaGmmaWarpSpecializedILi4ENS6_IJNS5_1CILi1EEESD_SD_EEENS1_43KernelPtrArrayTmaWarpSpecializedCooperativeEEENS6_IJNSC_ILi256EEENSC_ILi128EEENSC_ILi64EEEEEENS_10bfloat16_tEPNS6_IJlSD_NSC_ILi0EEEEEESL_SO_NS5_8TiledMMAINS5_8MMA_AtomIJNS5_4SM904GMMA28MMA_64x128x16_F32BF16BF16_SSILNSS_5MajorE0ELSU_0ELNSS_7ScaleInE1ELSV_1EEEEEENS5_6LayoutINS6_IJNSC_ILi2EEESD_SD_EEENS6_IJSD_SM_SM_EEEEENS6_IJNS5_10UnderscoreES13_S13_EEEEENS5_13SM90_TMA_LOADENS5_14ComposedLayoutINS5_7SwizzleILi3ELi4ELi3EEENS5_18smem_ptr_flag_bitsILi16EEENSY_INS6_IJNSC_ILi8EEESJ_EEENS6_IJSJ_SD_EEEEEEEvNS5_8identityES16_S1G_vS1H_EENS_8epilogue10collective18CollectiveEpilogueINS1J_30Sm90PtrArrayTmaWarpSpecializedILi4ELi2ELi16ELb1ELb0ELi2EEEJSK_NS6_IJSI_NSC_ILi32EEEEEENS_6half_tEPNS6_IJSD_lSM_EEES1Q_S1S_NS1J_6fusion15FusionCallbacksIS1N_NS1T_17LinearCombinationIS1Q_fS1Q_fLNS_15FloatRoundStyleE2EEESK_S1P_JEEES16_NS17_IS19_S1B_NSY_INS6_IJSJ_S1C_EEENS6_IJSD_SJ_EEEEEEENS5_17SM75_U16x8_LDSM_TENS5_14SM90_TMA_STOREES22_NS5_17SM90_U16x8_STSM_TENS5_9Copy_AtomIJNS5_17SM90_U32x4_STSM_NES1Q_EEEvEEEvvEEEEvNT_6ParamsE) ;  /* 0xffffff0402fc7950 */ /* 0x000fec0003c3ffff */
.L_x_240:
[----:B------:R-:W-:Y:S01]  /*f810*/  UMOV UR24, UR32 ;  /* 0x0000002000187c82 */ /* 0x000fe20008000000 */
[----:B------:R-:W-:Y:S02]  /*f820*/  UMOV UR25, UR35 ;  /* 0x0000002300197c82 */ /* 0x000fe40008000000 */
[----:B------:R-:W1:Y:S08]  /*f830*/  I2F.U64.RP R13, UR24 ;  /* 0x00000018000d7d12 */ /* 0x000e700008309000 */
[----:B-1----:R-:W1:Y:S02]  /*f840*/  MUFU.RCP R13, R13 ;  /* 0x0000000d000d7308 */ /* 0x002e640000001000 */
[----:B-1----:R-:W-:-:S06]  /*f850*/  VIADD R2, R13, 0x1ffffffe ;  /* 0x1ffffffe0d027836 */ /* 0x002fcc0000000000 */
[----:B------:R-:W1:Y:S02]  /*f860*/  F2I.U64.TRUNC R2, R2 ;  /* 0x0000000200027311 */ /* 0x000e64000020d800 */
[----:B-1----:R-:W-:Y:S01]  /*f870*/  R2UR UR24, R2 ;  /* 0x00000000021872ca */ /* 0x002fe200000e0000 */
[----:B------:R-:W-:Y:S01]  /*f880*/  IMAD.MOV.U32 R2, RZ, RZ, R12 ;  /* 0x000000ffff027224 */ /* 0x000fe200078e000c */
[----:B------:R-:W-:Y:S01]  /*f890*/  R2UR UR25, R3 ;  /* 0x00000000031972ca */ /* 0x000fe200000e0000 */
[----:B------:R-:W-:-:S10]  /*f8a0*/  IMAD.MOV.U32 R3, RZ, RZ, 0x0 ;  /* 0x00000000ff037424 */ /* 0x000fd400078e00ff */
[----:B------:R-:W-:-:S04]  /*f8b0*/  UIMAD.WIDE.U32 UR26, UR24, UR32, URZ ;  /* 0x00000020181a72a5 */ /* 0x000fc8000f8e003f */
[----:B------:R-:W-:Y:S02]  /*f8c0*/  UIMAD UR27, UR24, UR35, UR27 ;  /* 0x00000023181b72a4 */ /* 0x000fe4000f8e021b */
[----:B------:R-:W-:Y:S02]  /*f8d0*/  UIADD3 UR36, UP1, URZ, -UR26, URZ ;  /* 0x8000001a3f247290 */ /* 0x000fe4000ff3e03f */
[----:B------:R-:W-:Y:S02]  /*f8e0*/  UIMAD UR28, UR25, UR32, UR27 ;  /* 0x00000020191c72a4 */ /* 0x000fe4000f8e021b */
[----:B------:R-:W-:Y:S02]  /*f8f0*/  UIMAD.WIDE.U32 UR26, UR24, UR36, URZ ;  /* 0x00000024181a72a5 */ /* 0x000fe4000f8e003f */
[----:B------:R-:W-:-:S05]  /*f900*/  UIADD3.X UR37, URZ, ~UR28, URZ, UP1, !UPT ;  /* 0x8000001c3f257290 */ /* 0x000fca0008ffe43f */
[----:B------:R-:W-:Y:S01]  /*f910*/  UMOV UR26, UR27 ;  /* 0x0000001b001a7c82 */ /* 0x000fe20008000000 */
[----:B------:R-:W-:Y:S02]  /*f920*/  UMOV UR27, UR24 ;  /* 0x00000018001b7c82 */ /* 0x000fe40008000000 */
[----:B------:R-:W-:Y:S02]  /*f930*/  UIMAD.WIDE.U32 UR28, UP1, UR24, UR37, UR26 ;  /* 0x00000025181c72a5 */ /* 0x000fe4000f82001a */
[----:B------:R-:W-:Y:S02]  /*f940*/  UIMAD.WIDE.U32 UR26, UR25, UR37, URZ ;  /* 0x00000025191a72a5 */ /* 0x000fe4000f8e003f */
[----:B------:R-:W-:Y:S02]  /*f950*/  UIMAD.WIDE.U32 UR28, UP2, UR25, UR36, UR28 ;  /* 0x00000024191c72a5 */ /* 0x000fe4000f84001c */
[----:B------:R-:W-:Y:S02]  /*f960*/  UIMAD UR37, UR25, UR37, URZ ;  /* 0x00000025192572a4 */ /* 0x000fe4000f8e023f */
[----:B------:R-:W-:-:S02]  /*f970*/  UIADD3.X UR26, UR27, UR25, URZ, UP1, !UPT ;  /* 0x000000191b1a7290 */ /* 0x000fc40008ffe43f */
[----:B------:R-:W-:-:S04]  /*f980*/  UIADD3 UR29, UP4, UR37, UR29, URZ ;  /* 0x0000001d251d7290 */ /* 0x000fc8000ff9e03f */
[----:B------:R-:W-:Y:S02]  /*f990*/  UIMAD.WIDE.U32 UR24, UR29, UR32, URZ ;  /* 0x000000201d1872a5 */ /* 0x000fe4000f8e003f */
[----:B------:R-:W-:Y:S02]  /*f9a0*/  UIADD3.X UR36, URZ, URZ, UR26, UP4, UP2 ;  /* 0x0000003f3f247290 */ /* 0x000fe4000a7e441a */
[----:B------:R-:W-:Y:S02]  /*f9b0*/  UIMAD UR25, UR29, UR35, UR25 ;  /* 0x000000231d1972a4 */ /* 0x000fe4000f8e0219 */
[----:B------:R-:W-:Y:S02]  /*f9c0*/  UIADD3 UR37, UP1, URZ, -UR24, URZ ;  /* 0x800000183f257290 */ /* 0x000fe4000ff3e03f */
[----:B------:R-:W-:Y:S02]  /*f9d0*/  UIMAD UR26, UR36, UR32, UR25 ;  /* 0x00000020241a72a4 */ /* 0x000fe4000f8e0219 */
[----:B------:R-:W-:-:S02]  /*f9e0*/  UIMAD.WIDE.U32 UR24, UR29, UR37, URZ ;  /* 0x000000251d1872a5 */ /* 0x000fc4000f8e003f */
[----:B------:R-:W-:-:S05]  /*f9f0*/  UIADD3.X UR38, URZ, ~UR26, URZ, UP1, !UPT ;  /* 0x8000001a3f267290 */ /* 0x000fca0008ffe43f */
[----:B------:R-:W-:Y:S01]  /*fa00*/  UMOV UR28, UR25 ;  /* 0x00000019001c7c82 */ /* 0x000fe20008000000 */
[----:B------:R-:W-:Y:S02]  /*fa10*/  UIMAD.WIDE.U32 UR24, UR36, UR38, URZ ;  /* 0x00000026241872a5 */ /* 0x000fe4000f8e003f */
[----:B------:R-:W-:Y:S02]  /*fa20*/  UIMAD.WIDE.U32 UR26, UP1, UR29, UR38, UR28 ;  /* 0x000000261d1a72a5 */ /* 0x000fe4000f82001c */
[----:B------:R-:W-:Y:S02]  /*fa30*/  UIMAD UR28, UR36, UR38, URZ ;  /* 0x00000026241c72a4 */ /* 0x000fe4000f8e023f */
[----:B------:R-:W-:Y:S02]  /*fa40*/  UIMAD.WIDE.U32 UR26, UP2, UR36, UR37, UR26 ;  /* 0x00000025241a72a5 */ /* 0x000fe4000f84001a */
[----:B------:R-:W-:Y:S02]  /*fa50*/  UIADD3.X UR36, UR25, UR36, URZ, UP1, !UPT ;  /* 0x0000002419247290 */ /* 0x000fe40008ffe43f */
[----:B------:R-:W-:Y:S01]  /*fa60*/  UIADD3 UR28, UP4, UR28, UR27, URZ ;  /* 0x0000001b1c1c7290 */ /* 0x000fe2000ff9e03f */
[----:B------:R-:W-:-:S03]  /*fa70*/  UMOV UR25, URZ ;  /* 0x0000003f00197c82 */ /* 0x000fc60008000000 */
[----:B------:R-:W-:Y:S02]  /*fa80*/  UIMAD.WIDE.U32 UR26, UR28, UR33, URZ ;  /* 0x000000211c1a72a5 */ /* 0x000fe4000f8e003f */
[----:B------:R-:W-:-:S05]  /*fa90*/  UIADD3.X UR36, URZ, URZ, UR36, UP4, UP2 ;  /* 0x0000003f3f247290 */ /* 0x000fca000a7e4424 */
[----:B------:R-:W-:Y:S01]  /*faa0*/  UMOV UR24, UR27 ;  /* 0x0000001b00187c82 */ /* 0x000fe20008000000 */
[----:B------:R-:W-:Y:S02]  /*fab0*/  UIMAD.WIDE.U32 UR26, UR36, UR34, URZ ;  /* 0x00000022241a72a5 */ /* 0x000fe4000f8e003f */
[----:B------:R-:W-:Y:S02]  /*fac0*/  UIMAD.WIDE.U32 UR24, UR28, UR34, UR24 ;  /* 0x000000221c1872a5 */ /* 0x000fe4000f8e0018 */
[----:B------:R-:W-:Y:S02]  /*fad0*/  UIMAD UR28, UR36, UR34, URZ ;  /* 0x00000022241c72a4 */ /* 0x000fe4000f8e023f */
[----:B------:R-:W-:-:S04]  /*fae0*/  UIMAD.WIDE.U32 UR24, UP1, UR36, UR33, UR24 ;  /* 0x00000021241872a5 */ /* 0x000fc8000f820018 */
[----:B------:R-:W-:Y:S02]  /*faf0*/  UIADD3 UR28, UP2, UR28, UR25, URZ ;  /* 0x000000191c1c7290 */ /* 0x000fe4000ff5e03f */
[----:B------:R-:W-:Y:S02]  /*fb00*/  UIADD3.X UR26, UR27, URZ, URZ, UP1, !UPT ;  /* 0x0000003f1b1a7290 */ /* 0x000fe40008ffe43f */
[----:B------:R-:W-:Y:S02]  /*fb10*/  UIMAD.WIDE.U32 UR24, UR28, UR32, URZ ;  /* 0x000000201c1872a5 */ /* 0x000fe4000f8e003f */
[----:B------:R-:W-:Y:S02]  /*fb20*/  UIADD3.X UR26, URZ, UR26, URZ, UP2, !UPT ;  /* 0x0000001a3f1a7290 */ /* 0x000fe400097fe43f */
[----:B------:R-:W-:Y:S02]  /*fb30*/  UIMAD UR25, UR28, UR35, UR25 ;  /* 0x000000231c1972a4 */ /* 0x000fe4000f8e0219 */
[----:B------:R-:W-:-:S02]  /*fb40*/  UIADD3 UR27, UP2, -UR24, UR33, URZ ;  /* 0x00000021181b7290 */ /* 0x000fc4000ff5e13f */
[----:B------:R-:W-:Y:S02]  /*fb50*/  UIMAD UR25, UR26, UR32, UR25 ;  /* 0x000000201a1972a4 */ /* 0x000fe4000f8e0219 */
[----:B------:R-:W-:Y:S02]  /*fb60*/  UISETP.GE.U32.AND UP1, UPT, UR27, UR32, UPT ;  /* 0x000000201b00728c */ /* 0x000fe4000bf26070 */
[----:B------:R-:W-:Y:S02]  /*fb70*/  UIADD3.X UR34, ~UR25, UR34, URZ, UP2, !UPT ;  /* 0x0000002219227290 */ /* 0x000fe400097fe53f */
[----:B------:R-:W-:Y:S02]  /*fb80*/  UIADD3 UR25, UP2, -UR32, UR27, URZ ;  /* 0x0000001b20197290 */ /* 0x000fe4000ff5e13f */
[----:B------:R-:W-:Y:S02]  /*fb90*/  UISETP.GE.U32.AND.EX UP1, UPT, UR34, UR35, UPT, UP1 ;  /* 0x000000232200728c */ /* 0x000fe4000bf26110 */
[----:B------:R-:W-:-:S02]  /*fba0*/  UIADD3 UR24, UR28, 0x1, URZ ;  /* 0x000000011c187890 */ /* 0x000fc4000fffe03f */
[----:B------:R-:W-:Y:S02]  /*fbb0*/  UIADD3.X UR26, ~UR35, UR34, URZ, UP2, !UPT ;  /* 0x00000022231a7290 */ /* 0x000fe400097fe53f */
[----:B------:R-:W-:Y:S02]  /*fbc0*/  USEL UR25, UR25, UR27, UP1 ;  /* 0x0000001b19197287 */ /* 0x000fe40008800000 */
[----:B------:R-:W-:Y:S02]  /*fbd0*/  USEL UR26, UR26, UR34, UP1 ;  /* 0x000000221a1a7287 */ /* 0x000fe40008800000 */
[----:B------:R-:W-:Y:S02]  /*fbe0*/  USEL UR28, UR24, UR28, UP1 ;  /* 0x0000001c181c7287 */ /* 0x000fe40008800000 */
[----:B------:R-:W-:Y:S02]  /*fbf0*/  UISETP.GE.U32.AND UP1, UPT, UR25, UR32, UPT ;  /* 0x000000201900728c */ /* 0x000fe4000bf26070 */
[----:B------:R-:W-:-:S02]  /*fc00*/  UISETP.NE.U32.AND UP2, UPT, UR32, URZ, UPT ;  /* 0x0000003f2000728c */ /* 0x000fc4000bf45070 */
[----:B------:R-:W-:Y:S02]  /*fc10*/  UIADD3 UR24, UR28, 0x1, URZ ;  /* 0x000000011c187890 */ /* 0x000fe4000fffe03f */
[----:B------:R-:W-:Y:S02]  /*fc20*/  UISETP.GE.U32.AND.EX UP1, UPT, UR26, UR35, UPT, UP1 ;  /* 0x000000231a00728c */ /* 0x000fe4000bf26110 */
[----:B------:R-:W-:Y:S02]  /*fc30*/  UISETP.NE.AND.EX UP2, UPT, UR35, URZ, UPT, UP2 ;  /* 0x0000003f2300728c */ /* 0x000fe4000bf45320 */
[----:B------:R-:W-:-:S04]  /*fc40*/  USEL UR24, UR24, UR28, UP1 ;  /* 0x0000001c18187287 */ /* 0x000fc80008800000 */
[----:B------:R-:W-:Y:S01]  /*fc50*/  USEL UR25, UR24, 0xffffffff, UP2 ;  /* 0xffffffff18197887 */ /* 0x000fe20009000000 */
[----:B------:R-:W-:Y:S11]  /*fc60*/  RET.REL.NODEC R2 `(_ZN7cutlass13device_kernelINS_4gemm6kernel13GemmUniversalINS1_17GroupProblemShapeIN4cute5tupleIJiiiEEEEENS1_10collective13CollectiveMmaINS1_39MainloopSm90ArrayTmaGmmaWarpSpecializedILi4ENS6_IJNS5_1CILi1EEESD_SD_EEENS1_43KernelPtrArrayTmaWarpSpecializedCooperativeEEENS6_IJNSC_ILi256EEENSC_ILi128EEENSC_ILi64EEEEEENS_10bfloat16_tEPNS6_IJlSD_NSC_ILi0EEEEEESL_SO_NS5_8TiledMMAINS5_8MMA_AtomIJNS5_4SM904GMMA28MMA_64x128x16_F32BF16BF16_SSILNSS_5MajorE0ELSU_0ELNSS_7ScaleInE1ELSV_1EEEEEENS5_6LayoutINS6_IJNSC_ILi2EEESD_SD_EEENS6_IJSD_SM_SM_EEEEENS6_IJNS5_10UnderscoreES13_S13_EEEEENS5_13SM90_TMA_LOADENS5_14ComposedLayoutINS5_7SwizzleILi3ELi4ELi3EEENS5_18smem_ptr_flag_bitsILi16EEENSY_INS6_IJNSC_ILi8EEESJ_EEENS6_IJSJ_SD_EEEEEEEvNS5_8identityES16_S1G_vS1H_EENS_8epilogue10collective18CollectiveEpilogueINS1J_30Sm90PtrArrayTmaWarpSpecializedILi4ELi2ELi16ELb1ELb0ELi2EEEJSK_NS6_IJSI_NSC_ILi32EEEEEENS_6half_tEPNS6_IJSD_lSM_EEES1Q_S1S_NS1J_6fusion15FusionCallbacksIS1N_NS1T_17LinearCombinationIS1Q_fS1Q_fLNS_15FloatRoundStyleE2EEESK_S1P_JEEES16_NS17_IS19_S1B_NSY_INS6_IJSJ_S1C_EEENS6_IJSD_SJ_EEEEEEENS5_17SM75_U16x8_LDSM_TENS5_14SM90_TMA_STOREES22_NS5_17SM90_U16x8_STSM_TENS5_9Copy_AtomIJNS5_17SM90_U32x4_STSM_NES1Q_EEEvEEEvvEEEEvNT_6ParamsE) ;  /* 0xffffff0002e47950 */ /* 0x000ff60003c3ffff */
.L_x_314:
[----:B------:R-:W-:-:S00]  /*fc70*/  BRA `(.L_x_314) ;  /* 0xfffffffc00fc7947 */ /* 0x000fc0000383ffff */
[----:B------:R-:W-:-:S00]  /*fc80*/  NOP ;  /* 0x0000000000007918 */ /* 0x000fc00000000000 */
[----:B------:R-:W-:-:S00]  /*fc90*/  NOP ;  /* 0x0000000000007918 */ /* 0x000fc00000000000 */
[----:B------:R-:W-:-:S00]  /*fca0*/  NOP ;  /* 0x0000000000007918 */ /* 0x000fc00000000000 */
[----:B------:R-:W-:-:S00]  /*fcb0*/  NOP ;  /* 0x0000000000007918 */ /* 0x000fc00000000000 */
[----:B------:R-:W-:-:S00]  /*fcc0*/  NOP ;  /* 0x0000000000007918 */ /* 0x000fc00000000000 */
[----:B------:R-:W-:-:S00]  /*fcd0*/  NOP ;  /* 0x0000000000007918 */ /* 0x000fc00000000000 */
[----:B------:R-:W-:-:S00]  /*fce0*/  NOP ;  /* 0x0000000000007918 */ /* 0x000fc00000000000 */
[----:B------:R-:W-:-:S00]  /*fcf0*/  NOP ;  /* 0x0000000000007918 */ /* 0x000fc00000000000 */
.L_x_315:


//--------------------- .nv.global.init           --------------------------
	.section	.nv.global.init,"aw",@progbits
.nv.global.init:
	.type		$str$24,@object
	.size		$str$24,($str$25 - $str$24)
$str$24:
        /*0000*/ 	.byte	0x28, 0x61, 0x64, 0x64, 0x72, 0x65, 0x73, 0x73, 0x20, 0x26, 0x20, 0x6d, 0x61, 0x73, 0x6b, 0x29
        /*0010*/ 	.byte	0x20, 0x3d, 0x3d, 0x20, 0x30, 0x00
	.type		$str$25,@object
	.size		$str$25,(__unnamed_1 - $str$25)
$str$25:
        /*0016*/ 	.byte	0x2f, 0x74, 0x6d, 0x70, 0x2f, 0x63, 0x75, 0x74, 0x6c, 0x61, 0x73, 0x73, 0x5f, 0x73, 0x77, 0x65
        /*0026*/ 	.byte	0x65, 0x70, 0x5f, 0x73, 0x72, 0x63, 0x2f, 0x69, 0x6e, 0x63, 0x6c, 0x75, 0x64, 0x65, 0x2f, 0x63
        /*0036*/ 	.byte	0x75, 0x74, 0x65, 0x2f, 0x70, 0x6f, 0x69, 0x6e, 0x74, 0x65, 0x72, 0x5f, 0x66, 0x6c, 0x61, 0x67
        /*0046*/ 	.byte	0x67, 0x65, 0x64, 0x2e, 0x68, 0x70, 0x70, 0x00
	.type		__unnamed_1,@object
	.size		__unnamed_1,(.L_0 - __unnamed_1)
__unnamed_1:
        /*004e*/ 	.byte	0x61, 0x75, 0x74, 0x6f, 0x20, 0x63, 0x75, 0x74, 0x65, 0x3a, 0x3a, 0x61, 0x73, 0x5f, 0x70, 0x6f
        /* <DEDUP_REMOVED lines=27> */
        /*020e*/ 	.byte	0x30, 0x39, 0x36, 0x3e, 0x3e, 0x3e, 0x3e, 0x3e, 0x5d, 0x00
.L_0:


//--------------------- .nv.shared._ZN7cutlass13device_kernelINS_4gemm6kernel13GemmUniversalINS1_17GroupProblemShapeIN4cute5tupleIJiiiEEEEENS1_10collective13CollectiveMmaINS1_39MainloopSm90ArrayTmaGmmaWarpSpecializedILi4ENS6_IJNS5_1CILi1EEESD_SD_EEENS1_43KernelPtrArrayTmaWarpSpecializedCooperativeEEENS6_IJNSC_ILi256EEENSC_ILi128EEENSC_ILi64EEEEEENS_10bfloat16_tEPNS6_IJlSD_NSC_ILi0EEEEEESL_SO_NS5_8TiledMMAINS5_8MMA_AtomIJNS5_4SM904GMMA28MMA_64x128x16_F32BF16BF16_SSILNSS_5MajorE0ELSU_0ELNSS_7ScaleInE1ELSV_1EEEEEENS5_6LayoutINS6_IJNSC_ILi2EEESD_SD_EEENS6_IJSD_SM_SM_EEEEENS6_IJNS5_10UnderscoreES13_S13_EEEEENS5_13SM90_TMA_LOADENS5_14ComposedLayoutINS5_7SwizzleILi3ELi4ELi3EEENS5_18smem_ptr_flag_bitsILi16EEENSY_INS6_IJNSC_ILi8EEESJ_EEENS6_IJSJ_SD_EEEEEEEvNS5_8identityES16_S1G_vS1H_EENS_8epilogue10collective18CollectiveEpilogueINS1J_30Sm90PtrArrayTmaWarpSpecializedILi4ELi2ELi16ELb1ELb0ELi2EEEJSK_NS6_IJSI_NSC_ILi32EEEEEENS_6half_tEPNS6_IJSD_lSM_EEES1Q_S1S_NS1J_6fusion15FusionCallbacksIS1N_NS1T_17LinearCombinationIS1Q_fS1Q_fLNS_15FloatRoundStyleE2EEESK_S1P_JEEES16_NS17_IS19_S1B_NSY_INS6_IJSJ_S1C_EEENS6_IJSD_SJ_EEEEEEENS5_17SM75_U16x8_LDSM_TENS5_14SM90_TMA_STOREES22_NS5_17SM90_U16x8_STSM_TENS5_9Copy_AtomIJNS5_17SM90_U32x4_STSM_NES1Q_EEEvEEEvvEEEEvNT_6ParamsE --------------------------
	.section	.nv.shared._ZN7cutlass13device_kernelINS_4gemm6kernel13GemmUniversalINS1_17GroupProblemShapeIN4cute5tupleIJiiiEEEEENS1_10collective13CollectiveMmaINS1_39MainloopSm90ArrayTmaGmmaWarpSpecializedILi4ENS6_IJNS5_1CILi1EEESD_SD_EEENS1_43KernelPtrArrayTmaWarpSpecializedCooperativeEEENS6_IJNSC_ILi256EEENSC_ILi128EEENSC_ILi64EEEEEENS_10bfloat16_tEPNS6_IJlSD_NSC_ILi0EEEEEESL_SO_NS5_8TiledMMAINS5_8MMA_AtomIJNS5_4SM904GMMA28MMA_64x128x16_F32BF16BF16_SSILNSS_5MajorE0ELSU_0ELNSS_7ScaleInE1ELSV_1EEEEEENS5_6LayoutINS6_IJNSC_ILi2EEESD_SD_EEENS6_IJSD_SM_SM_EEEEENS6_IJNS5_10UnderscoreES13_S13_EEEEENS5_13SM90_TMA_LOADENS5_14ComposedLayoutINS5_7SwizzleILi3ELi4ELi3EEENS5_18smem_ptr_flag_bitsILi16EEENSY_INS6_IJNSC_ILi8EEESJ_EEENS6_IJSJ_SD_EEEEEEEvNS5_8identityES16_S1G_vS1H_EENS_8epilogue10collective18CollectiveEpilogueINS1J_30Sm90PtrArrayTmaWarpSpecializedILi4ELi2ELi16ELb1ELb0ELi2EEEJSK_NS6_IJSI_NSC_ILi32EEEEEENS_6half_tEPNS6_IJSD_lSM_EEES1Q_S1S_NS1J_6fusion15FusionCallbacksIS1N_NS1T_17LinearCombinationIS1Q_fS1Q_fLNS_15FloatRoundStyleE2EEESK_S1P_JEEES16_NS17_IS19_S1B_NSY_INS6_IJSJ_S1C_EEENS6_IJSD_SJ_EEEEEEENS5_17SM75_U16x8_LDSM_TENS5_14SM90_TMA_STOREES22_NS5_17SM90_U16x8_STSM_TENS5_9Copy_AtomIJNS5_17SM90_U32x4_STSM_NES1Q_EEEvEEEvvEEEEvNT_6ParamsE,"aw",@nobits
	.sectionflags	@""
	.align	16
	.zero		1024


//--------------------- .nv.shared.reserved.0     --------------------------
	.section	.nv.shared.reserved.0,"aw",@nobits
	.weak		__nv_reservedSMEM_offset_0_alias
	.size		__nv_reservedSMEM_offset_0_alias, 0, 0
	.other		__nv_reservedSMEM_offset_0_alias,@"STO_CUDA_RESERVED_SHARED STV_DEFAULT"
__nv_reservedSMEM_offset_0_alias:
	.zero		0


//--------------------- .nv.global                --------------------------
	.section	.nv.global,"aw",@nobits
.nv.global:
	.type		_ZN39_INTERNAL_7de190e9_4_k_cu_fb9daeaf_27994cute1_E,@object
	.size		_ZN39_INTERNAL_7de190e9_4_k_cu_fb9daeaf_27994cute1_E,(_ZN39_INTERNAL_7de190e9_4_k_cu_fb9daeaf_27994cuda3std3__45__cpo6cbeginE - _ZN39_INTERNAL_7de190e9_4_k_cu_fb9daeaf_27994cute1_E)
_ZN39_INTERNAL_7de190e9_4_k_cu_fb9daeaf_27994cute1_E:
	.zero		1
	.type		_ZN39_INTERNAL_7de190e9_4_k_cu_fb9daeaf_27994cuda3std3__45__cpo6cbeginE,@object
	.size		_ZN39_INTERNAL_7de190e9_4_k_cu_fb9daeaf_27994cuda3std3__45__cpo6cbeginE,(_ZN39_INTERNAL_7de190e9_4_k_cu_fb9daeaf_27994cuda3std3__48in_placeE - _ZN39_INTERNAL_7de190e9_4_k_cu_fb9daeaf_27994cuda3std3__45__cpo6cbeginE)
_ZN39_INTERNAL_7de190e9_4_k_cu_fb9daeaf_27994cuda3std3__45__cpo6cbeginE:
	.zero		1
	.type		_ZN39_INTERNAL_7de190e9_4_k_cu_fb9daeaf_27994cuda3std3__48in_placeE,@object
	.size		_ZN39_INTERNAL_7de190e9_4_k_cu_fb9daeaf_27994cuda3std3__48in_placeE,(_ZN39_INTERNAL_7de190e9_4_k_cu_fb9daeaf_27994cuda3std6ranges3__45__cpo9iter_moveE - _ZN39_INTERNAL_7de190e9_4_k_cu_fb9daeaf_27994cuda3std3__48in_placeE)
_ZN39_INTERNAL_7de190e9_4_k_cu_fb9daeaf_27994cuda3std3__48in_placeE:
	.zero		1
	.type		_ZN39_INTERNAL_7de190e9_4_k_cu_fb9daeaf_27994cuda3std6ranges3__45__cpo9iter_moveE,@object
	.size		_ZN39_INTERNAL_7de190e9_4_k_cu_fb9daeaf_27994cuda3std6ranges3__45__cpo9iter_moveE,(_ZN39_INTERNAL_7de190e9_4_k_cu_fb9daeaf_27994cuda3std3__45__cpo5beginE - _ZN39_INTERNAL_7de190e9_4_k_cu_fb9daeaf_27994cuda3std6ranges3__45__cpo9iter_moveE)
_ZN39_INTERNAL_7de190e9_4_k_cu_fb9daeaf_27994cuda3std6ranges3__45__cpo9iter_moveE:
	.zero		1
	.type		_ZN39_INTERNAL_7de190e9_4_k_cu_fb9daeaf_27994cuda3std3__45__cpo5beginE,@object
	.size		_ZN39_INTERNAL_7de190e9_4_k_cu_fb9daeaf_27994cuda3std3__45__cpo5beginE,(_ZN39_INTERNAL_7de190e9_4_k_cu_fb9daeaf_27994cuda3std3__441_GLOBAL__N__7de190e9_4_k_cu_fb9daeaf_27996ignoreE - _ZN39_INTERNAL_7de190e9_4_k_cu_fb9daeaf_27994cuda3std3__45__cpo5beginE)
_ZN39_INTERNAL_7de190e9_4_k_cu_fb9daeaf_27994cuda3std3__45__cpo5beginE:
	.zero		1
	.type		_ZN39_INTERNAL_7de190e9_4_k_cu_fb9daeaf_27994cuda3std3__441_GLOBAL__N__7de190e9_4_k_cu_fb9daeaf_27996ignoreE,@object
	.size		_ZN39_INTERNAL_7de190e9_4_k_cu_fb9daeaf_27994cuda3std3__441_GLOBAL__N__7de190e9_4_k_cu_fb9daeaf_27996ignoreE,(_ZN39_INTERNAL_7de190e9_4_k_cu_fb9daeaf_27994cute7productE - _ZN39_INTERNAL_7de190e9_4_k_cu_fb9daeaf_27994cuda3std3__441_GLOBAL__N__7de190e9_4_k_cu_fb9daeaf_27996ignoreE)
_ZN39_INTERNAL_7de190e9_4_k_cu_fb9daeaf_27994cuda3std3__441_GLOBAL__N__7de190e9_4_k_cu_fb9daeaf_27996ignoreE:
	.zero		1
	.type		_ZN39_INTERNAL_7de190e9_4_k_cu_fb9daeaf_27994cute7productE,@object
	.size		_ZN39_INTERNAL_7de190e9_4_k_cu_fb9daeaf_27994cute7productE,(_ZN39_INTERNAL_7de190e9_4_k_cu_fb9daeaf_27994cuda3std3__45__cpo3endE - _ZN39_INTERNAL_7de190e9_4_k_cu_fb9daeaf_27994cute7productE)
_ZN39_INTERNAL_7de190e9_4_k_cu_fb9daeaf_27994cute7productE:
	.zero		1
	.type		_ZN39_INTERNAL_7de190e9_4_k_cu_fb9daeaf_27994cuda3std3__45__cpo3endE,@object
	.size		_ZN39_INTERNAL_7de190e9_4_k_cu_fb9daeaf_27994cuda3std3__45__cpo3endE,(_ZN39_INTERNAL_7de190e9_4_k_cu_fb9daeaf_27994cuda3std3__419piecewise_constructE - _ZN39_INTERNAL_7de190e9_4_k_cu_fb9daeaf_27994cuda3std3__45__cpo3endE)
_ZN39_INTERNAL_7de190e9_4_k_cu_fb9daeaf_27994cuda3std3__45__cpo3endE:
	.zero		1
	.type		_ZN39_INTERNAL_7de190e9_4_k_cu_fb9daeaf_27994cuda3std3__419piecewise_constructE,@object
	.size		_ZN39_INTERNAL_7de190e9_4_k_cu_fb9daeaf_27994cuda3std3__419piecewise_constructE,(_ZN39_INTERNAL_7de190e9_4_k_cu_fb9daeaf_27994cuda3std3__45__cpo4cendE - _ZN39_INTERNAL_7de190e9_4_k_cu_fb9daeaf_27994cuda3std3__419piecewise_constructE)
_ZN39_INTERNAL_7de190e9_4_k_cu_fb9daeaf_27994cuda3std3__419piecewise_constructE:
	.zero		1
	.type		_ZN39_INTERNAL_7de190e9_4_k_cu_fb9daeaf_27994cuda3std3__45__cpo4cendE,@object
	.size		_ZN39_INTERNAL_7de190e9_4_k_cu_fb9daeaf_27994cuda3std3__45__cpo4cendE,(_ZN39_INTERNAL_7de190e9_4_k_cu_fb9daeaf_27994cuda3std6ranges3__45__cpo4swapE - _ZN39_INTERNAL_7de190e9_4_k_cu_fb9daeaf_27994cuda3std3__45__cpo4cendE)
_ZN39_INTERNAL_7de190e9_4_k_cu_fb9daeaf_27994cuda3std3__45__cpo4cendE:
	.zero		1
	.type		_ZN39_INTERNAL_7de190e9_4_k_cu_fb9daeaf_27994cuda3std6ranges3__45__cpo4swapE,@object
	.size		_ZN39_INTERNAL_7de190e9_4_k_cu_fb9daeaf_27994cuda3std6ranges3__45__cpo4swapE,(.L_8 - _ZN39_INTERNAL_7de190e9_4_k_cu_fb9daeaf_27994cuda3std6ranges3__45__cpo4swapE)
_ZN39_INTERNAL_7de190e9_4_k_cu_fb9daeaf_27994cuda3std6ranges3__45__cpo4swapE:
	.zero		1
.L_8:


//--------------------- .nv.constant0._ZN7cutlass13device_kernelINS_4gemm6kernel13GemmUniversalINS1_17GroupProblemShapeIN4cute5tupleIJiiiEEEEENS1_10collective13CollectiveMmaINS1_39MainloopSm90ArrayTmaGmmaWarpSpecializedILi4ENS6_IJNS5_1CILi1EEESD_SD_EEENS1_43KernelPtrArrayTmaWarpSpecializedCooperativeEEENS6_IJNSC_ILi256EEENSC_ILi128EEENSC_ILi64EEEEEENS_10bfloat16_tEPNS6_IJlSD_NSC_ILi0EEEEEESL_SO_NS5_8TiledMMAINS5_8MMA_AtomIJNS5_4SM904GMMA28MMA_64x128x16_F32BF16BF16_SSILNSS_5MajorE0ELSU_0ELNSS_7ScaleInE1ELSV_1EEEEEENS5_6LayoutINS6_IJNSC_ILi2EEESD_SD_EEENS6_IJSD_SM_SM_EEEEENS6_IJNS5_10UnderscoreES13_S13_EEEEENS5_13SM90_TMA_LOADENS5_14ComposedLayoutINS5_7SwizzleILi3ELi4ELi3EEENS5_18smem_ptr_flag_bitsILi16EEENSY_INS6_IJNSC_ILi8EEESJ_EEENS6_IJSJ_SD_EEEEEEEvNS5_8identityES16_S1G_vS1H_EENS_8epilogue10collective18CollectiveEpilogueINS1J_30Sm90PtrArrayTmaWarpSpecializedILi4ELi2ELi16ELb1ELb0ELi2EEEJSK_NS6_IJSI_NSC_ILi32EEEEEENS_6half_tEPNS6_IJSD_lSM_EEES1Q_S1S_NS1J_6fusion15FusionCallbacksIS1N_NS1T_17LinearCombinationIS1Q_fS1Q_fLNS_15FloatRoundStyleE2EEESK_S1P_JEEES16_NS17_IS19_S1B_NSY_INS6_IJSJ_S1C_EEENS6_IJSD_SJ_EEEEEEENS5_17SM75_U16x8_LDSM_TENS5_14SM90_TMA_STOREES22_NS5_17SM90_U16x8_STSM_TENS5_9Copy_AtomIJNS5_17SM90_U32x4_STSM_NES1Q_EEEvEEEvvEEEEvNT_6ParamsE --------------------------
	.section	.nv.constant0._ZN7cutlass13device_kernelINS_4gemm6kernel13GemmUniversalINS1_17GroupProblemShapeIN4cute5tupleIJiiiEEEEENS1_10collective13CollectiveMmaINS1_39MainloopSm90ArrayTmaGmmaWarpSpecializedILi4ENS6_IJNS5_1CILi1EEESD_SD_EEENS1_43KernelPtrArrayTmaWarpSpecializedCooperativeEEENS6_IJNSC_ILi256EEENSC_ILi128EEENSC_ILi64EEEEEENS_10bfloat16_tEPNS6_IJlSD_NSC_ILi0EEEEEESL_SO_NS5_8TiledMMAINS5_8MMA_AtomIJNS5_4SM904GMMA28MMA_64x128x16_F32BF16BF16_SSILNSS_5MajorE0ELSU_0ELNSS_7ScaleInE1ELSV_1EEEEEENS5_6LayoutINS6_IJNSC_ILi2EEESD_SD_EEENS6_IJSD_SM_SM_EEEEENS6_IJNS5_10UnderscoreES13_S13_EEEEENS5_13SM90_TMA_LOADENS5_14ComposedLayoutINS5_7SwizzleILi3ELi4ELi3EEENS5_18smem_ptr_flag_bitsILi16EEENSY_INS6_IJNSC_ILi8EEESJ_EEENS6_IJSJ_SD_EEEEEEEvNS5_8identityES16_S1G_vS1H_EENS_8epilogue10collective18CollectiveEpilogueINS1J_30Sm90PtrArrayTmaWarpSpecializedILi4ELi2ELi16ELb1ELb0ELi2EEEJSK_NS6_IJSI_NSC_ILi32EEEEEENS_6half_tEPNS6_IJSD_lSM_EEES1Q_S1S_NS1J_6fusion15FusionCallbacksIS1N_NS1T_17LinearCombinationIS1Q_fS1Q_fLNS_15FloatRoundStyleE2EEESK_S1P_JEEES16_NS17_IS19_S1B_NSY_INS6_IJSJ_S1C_EEENS6_IJSD_SJ_EEEEEEENS5_17SM75_U16x8_LDSM_TENS5_14SM90_TMA_STOREES22_NS5_17SM90_U16x8_STSM_TENS5_9Copy_AtomIJNS5_17SM90_U32x4_STSM_NES1Q_EEEvEEEvvEEEEvNT_6ParamsE,"a",@progbits
	.sectionflags	@""
	.align	4
.nv.constant0._ZN7cutlass13device_kernelINS_4gemm6kernel13GemmUniversalINS1_17GroupProblemShapeIN4cute5tupleIJiiiEEEEENS1_10collective13CollectiveMmaINS1_39MainloopSm90ArrayTmaGmmaWarpSpecializedILi4ENS6_IJNS5_1CILi1EEESD_SD_EEENS1_43KernelPtrArrayTmaWarpSpecializedCooperativeEEENS6_IJNSC_ILi256EEENSC_ILi128EEENSC_ILi64EEEEEENS_10bfloat16_tEPNS6_IJlSD_NSC_ILi0EEEEEESL_SO_NS5_8TiledMMAINS5_8MMA_AtomIJNS5_4SM904GMMA28MMA_64x128x16_F32BF16BF16_SSILNSS_5MajorE0ELSU_0ELNSS_7ScaleInE1ELSV_1EEEEEENS5_6LayoutINS6_IJNSC_ILi2EEESD_SD_EEENS6_IJSD_SM_SM_EEEEENS6_IJNS5_10UnderscoreES13_S13_EEEEENS5_13SM90_TMA_LOADENS5_14ComposedLayoutINS5_7SwizzleILi3ELi4ELi3EEENS5_18smem_ptr_flag_bitsILi16EEENSY_INS6_IJNSC_ILi8EEESJ_EEENS6_IJSJ_SD_EEEEEEEvNS5_8identityES16_S1G_vS1H_EENS_8epilogue10collective18CollectiveEpilogueINS1J_30Sm90PtrArrayTmaWarpSpecializedILi4ELi2ELi16ELb1ELb0ELi2EEEJSK_NS6_IJSI_NSC_ILi32EEEEEENS_6half_tEPNS6_IJSD_lSM_EEES1Q_S1S_NS1J_6fusion15FusionCallbacksIS1N_NS1T_17LinearCombinationIS1Q_fS1Q_fLNS_15FloatRoundStyleE2EEESK_S1P_JEEES16_NS17_IS19_S1B_NSY_INS6_IJSJ_S1C_EEENS6_IJSD_SJ_EEEEEEENS5_17SM75_U16x8_LDSM_TENS5_14SM90_TMA_STOREES22_NS5_17SM90_U16x8_STSM_TENS5_9Copy_AtomIJNS5_17SM90_U32x4_STSM_NES1Q_EEEvEEEvvEEEEvNT_6ParamsE:
	.zero		2432


//--------------------- SYMBOLS --------------------------

	.type		.nv.reservedSmem.offset0,@object
	.size		.nv.reservedSmem.offset0,0x4
	.type		__assertfail,@function
